//
// Generated by NVIDIA NVVM Compiler
//
// Compiler Build ID: CL-36424714
// Cuda compilation tools, release 13.0, V13.0.88
// Based on NVVM 20.0.0
//

.version 9.0
.target sm_100
.address_size 64

	// .globl	_Z19LowPassBlock_kernelPfS_iii
.const .align 4 .u32 d_MaxNumPoints;
.global .align 4 .b8 d_PointCounter[68];
.const .align 4 .b8 d_ScaleDownKernel[20];
.const .align 4 .b8 d_LowPassKernel[36];
.const .align 4 .b8 d_LaplaceKernel[6144];
// _ZZ19LowPassBlock_kernelPfS_iiiE5xrows has been demoted
// _ZZ16ScaleDown_kernelPfS_iiiiE5inrow has been demoted
// _ZZ16ScaleDown_kernelPfS_iiiiE4brow has been demoted
// _ZZ16ScaleDown_kernelPfS_iiiiE5yRead has been demoted
// _ZZ16ScaleDown_kernelPfS_iiiiE6yWrite has been demoted
// _ZZ22LaplaceMultiMem_kernelPfS_iiiiE4buff has been demoted
// _ZZ25FindPointsMultiNew_kernelPfP9SiftPointiiifffffiE6points has been demoted
// _ZZ31ComputeOrientationsCONST_kernelyP9SiftPointiE4hist has been demoted
// _ZZ31ComputeOrientationsCONST_kernelyP9SiftPointiE5gauss has been demoted
// _ZZ37ExtractSiftDescriptorsCONSTNew_kernelyP9SiftPointfiE5gauss has been demoted
// _ZZ37ExtractSiftDescriptorsCONSTNew_kernelyP9SiftPointfiE6buffer has been demoted
// _ZZ37ExtractSiftDescriptorsCONSTNew_kernelyP9SiftPointfiE4sums has been demoted
// _ZZ20FindMaxCorr10_kernelP9SiftPointS0_iiE7buffer1 has been demoted
// _ZZ20FindMaxCorr10_kernelP9SiftPointS0_iiE7buffer2 has been demoted

.visible .entry _Z19LowPassBlock_kernelPfS_iii(
	.param .u64 .ptr .align 1 _Z19LowPassBlock_kernelPfS_iii_param_0,
	.param .u64 .ptr .align 1 _Z19LowPassBlock_kernelPfS_iii_param_1,
	.param .u32 _Z19LowPassBlock_kernelPfS_iii_param_2,
	.param .u32 _Z19LowPassBlock_kernelPfS_iii_param_3,
	.param .u32 _Z19LowPassBlock_kernelPfS_iii_param_4
)
{
	.reg .pred 	%p<121>;
	.reg .b32 	%r<288>;
	.reg .b32 	%f<330>;
	.reg .b64 	%rd<41>;
	// demoted variable
	.shared .align 4 .b8 _ZZ19LowPassBlock_kernelPfS_iiiE5xrows[2048];
	ld.param.u64 	%rd3, [_Z19LowPassBlock_kernelPfS_iii_param_0];
	ld.param.u64 	%rd4, [_Z19LowPassBlock_kernelPfS_iii_param_1];
	ld.param.u32 	%r39, [_Z19LowPassBlock_kernelPfS_iii_param_2];
	ld.param.u32 	%r40, [_Z19LowPassBlock_kernelPfS_iii_param_3];
	ld.param.u32 	%r41, [_Z19LowPassBlock_kernelPfS_iii_param_4];
	cvta.to.global.u64 	%rd1, %rd3;
	cvta.to.global.u64 	%rd2, %rd4;
	mov.u32 	%r1, %tid.x;
	mov.u32 	%r2, %tid.y;
	mov.u32 	%r42, %ctaid.x;
	mad.lo.s32 	%r3, %r42, 24, %r1;
	mov.u32 	%r43, %ctaid.y;
	shl.b32 	%r44, %r43, 5;
	add.s32 	%r4, %r44, %r2;
	add.s32 	%r45, %r3, -4;
	add.s32 	%r46, %r39, -1;
	min.s32 	%r47, %r45, %r46;
	max.s32 	%r5, %r47, 0;
	shl.b32 	%r48, %r1, 2;
	mov.u32 	%r49, _ZZ19LowPassBlock_kernelPfS_iiiE5xrows;
	add.s32 	%r6, %r49, %r48;
	ld.const.f32 	%f1, [d_LowPassKernel];
	ld.const.f32 	%f2, [d_LowPassKernel+4];
	ld.const.f32 	%f3, [d_LowPassKernel+8];
	ld.const.f32 	%f4, [d_LowPassKernel+12];
	ld.const.f32 	%f5, [d_LowPassKernel+16];
	add.s32 	%r7, %r41, -1;
	add.s32 	%r8, %r4, 4;
	add.s32 	%r50, %r4, -4;
	min.s32 	%r51, %r50, %r7;
	max.s32 	%r52, %r51, 0;
	mad.lo.s32 	%r53, %r52, %r40, %r5;
	mul.wide.s32 	%rd5, %r53, 4;
	add.s64 	%rd6, %rd1, %rd5;
	ld.global.f32 	%f6, [%rd6];
	mov.b32 	%r54, %f6;
	shfl.sync.down.b32	%r55|%p1, %r54, 4, 31, -1;
	mov.b32 	%f7, %r55;
	shfl.sync.down.b32	%r56|%p2, %r54, 5, 31, -1;
	mov.b32 	%f8, %r56;
	shfl.sync.down.b32	%r57|%p3, %r54, 3, 31, -1;
	mov.b32 	%f9, %r57;
	add.f32 	%f10, %f8, %f9;
	mul.f32 	%f11, %f4, %f10;
	fma.rn.f32 	%f12, %f5, %f7, %f11;
	shfl.sync.down.b32	%r58|%p4, %r54, 6, 31, -1;
	mov.b32 	%f13, %r58;
	shfl.sync.down.b32	%r59|%p5, %r54, 2, 31, -1;
	mov.b32 	%f14, %r59;
	add.f32 	%f15, %f13, %f14;
	fma.rn.f32 	%f16, %f3, %f15, %f12;
	shfl.sync.down.b32	%r60|%p6, %r54, 7, 31, -1;
	mov.b32 	%f17, %r60;
	shfl.sync.down.b32	%r61|%p7, %r54, 1, 31, -1;
	mov.b32 	%f18, %r61;
	add.f32 	%f19, %f17, %f18;
	fma.rn.f32 	%f20, %f2, %f19, %f16;
	shfl.sync.down.b32	%r62|%p8, %r54, 8, 31, -1;
	mov.b32 	%f21, %r62;
	add.f32 	%f22, %f6, %f21;
	fma.rn.f32 	%f23, %f1, %f22, %f20;
	shl.b32 	%r63, %r2, 7;
	add.s32 	%r64, %r6, %r63;
	st.shared.f32 	[%r64], %f23;
	min.s32 	%r65, %r4, %r7;
	max.s32 	%r66, %r65, 0;
	mad.lo.s32 	%r67, %r66, %r40, %r5;
	mul.wide.s32 	%rd7, %r67, 4;
	add.s64 	%rd8, %rd1, %rd7;
	ld.global.f32 	%f24, [%rd8];
	mov.b32 	%r68, %f24;
	shfl.sync.down.b32	%r69|%p9, %r68, 4, 31, -1;
	mov.b32 	%f25, %r69;
	shfl.sync.down.b32	%r70|%p10, %r68, 5, 31, -1;
	mov.b32 	%f26, %r70;
	shfl.sync.down.b32	%r71|%p11, %r68, 3, 31, -1;
	mov.b32 	%f27, %r71;
	add.f32 	%f28, %f26, %f27;
	mul.f32 	%f29, %f4, %f28;
	fma.rn.f32 	%f30, %f5, %f25, %f29;
	shfl.sync.down.b32	%r72|%p12, %r68, 6, 31, -1;
	mov.b32 	%f31, %r72;
	shfl.sync.down.b32	%r73|%p13, %r68, 2, 31, -1;
	mov.b32 	%f32, %r73;
	add.f32 	%f33, %f31, %f32;
	fma.rn.f32 	%f34, %f3, %f33, %f30;
	shfl.sync.down.b32	%r74|%p14, %r68, 7, 31, -1;
	mov.b32 	%f35, %r74;
	shfl.sync.down.b32	%r75|%p15, %r68, 1, 31, -1;
	mov.b32 	%f36, %r75;
	add.f32 	%f37, %f35, %f36;
	fma.rn.f32 	%f38, %f2, %f37, %f34;
	shfl.sync.down.b32	%r76|%p16, %r68, 8, 31, -1;
	mov.b32 	%f39, %r76;
	add.f32 	%f40, %f24, %f39;
	fma.rn.f32 	%f41, %f1, %f40, %f38;
	add.s32 	%r77, %r2, 4;
	st.shared.f32 	[%r64+512], %f41;
	min.s32 	%r78, %r8, %r7;
	max.s32 	%r79, %r78, 0;
	mad.lo.s32 	%r80, %r79, %r40, %r5;
	mul.wide.s32 	%rd9, %r80, 4;
	add.s64 	%rd10, %rd1, %rd9;
	ld.global.f32 	%f42, [%rd10];
	mov.b32 	%r81, %f42;
	shfl.sync.down.b32	%r82|%p17, %r81, 4, 31, -1;
	mov.b32 	%f43, %r82;
	shfl.sync.down.b32	%r83|%p18, %r81, 5, 31, -1;
	mov.b32 	%f44, %r83;
	shfl.sync.down.b32	%r84|%p19, %r81, 3, 31, -1;
	mov.b32 	%f45, %r84;
	add.f32 	%f46, %f44, %f45;
	mul.f32 	%f47, %f4, %f46;
	fma.rn.f32 	%f48, %f5, %f43, %f47;
	shfl.sync.down.b32	%r85|%p20, %r81, 6, 31, -1;
	mov.b32 	%f49, %r85;
	shfl.sync.down.b32	%r86|%p21, %r81, 2, 31, -1;
	mov.b32 	%f50, %r86;
	add.f32 	%f51, %f49, %f50;
	fma.rn.f32 	%f52, %f3, %f51, %f48;
	shfl.sync.down.b32	%r87|%p22, %r81, 7, 31, -1;
	mov.b32 	%f53, %r87;
	shfl.sync.down.b32	%r88|%p23, %r81, 1, 31, -1;
	mov.b32 	%f54, %r88;
	add.f32 	%f55, %f53, %f54;
	fma.rn.f32 	%f56, %f2, %f55, %f52;
	shfl.sync.down.b32	%r89|%p24, %r81, 8, 31, -1;
	mov.b32 	%f57, %r89;
	add.f32 	%f58, %f42, %f57;
	fma.rn.f32 	%f59, %f1, %f58, %f56;
	st.shared.f32 	[%r64+1024], %f59;
	bar.sync 	0;
	setp.ge.s32 	%p25, %r3, %r39;
	setp.gt.u32 	%p26, %r1, 23;
	add.s32 	%r9, %r4, 8;
	min.s32 	%r90, %r9, %r7;
	mad.lo.s32 	%r91, %r90, %r40, %r5;
	mul.wide.s32 	%rd11, %r91, 4;
	add.s64 	%rd12, %rd1, %rd11;
	ld.global.f32 	%f60, [%rd12];
	mov.b32 	%r92, %f60;
	shfl.sync.down.b32	%r93|%p27, %r92, 4, 31, -1;
	mov.b32 	%f61, %r93;
	shfl.sync.down.b32	%r94|%p28, %r92, 5, 31, -1;
	mov.b32 	%f62, %r94;
	shfl.sync.down.b32	%r95|%p29, %r92, 3, 31, -1;
	mov.b32 	%f63, %r95;
	add.f32 	%f64, %f62, %f63;
	mul.f32 	%f65, %f4, %f64;
	fma.rn.f32 	%f66, %f5, %f61, %f65;
	shfl.sync.down.b32	%r96|%p30, %r92, 6, 31, -1;
	mov.b32 	%f67, %r96;
	shfl.sync.down.b32	%r97|%p31, %r92, 2, 31, -1;
	mov.b32 	%f68, %r97;
	add.f32 	%f69, %f67, %f68;
	fma.rn.f32 	%f70, %f3, %f69, %f66;
	shfl.sync.down.b32	%r98|%p32, %r92, 7, 31, -1;
	mov.b32 	%f71, %r98;
	shfl.sync.down.b32	%r99|%p33, %r92, 1, 31, -1;
	mov.b32 	%f72, %r99;
	add.f32 	%f73, %f71, %f72;
	fma.rn.f32 	%f74, %f2, %f73, %f70;
	shfl.sync.down.b32	%r100|%p34, %r92, 8, 31, -1;
	mov.b32 	%f75, %r100;
	add.f32 	%f76, %f60, %f75;
	fma.rn.f32 	%f77, %f1, %f76, %f74;
	and.b32  	%r10, %r77, 15;
	shl.b32 	%r101, %r77, 7;
	and.b32  	%r102, %r101, 1920;
	xor.b32  	%r103, %r102, 1024;
	add.s32 	%r11, %r6, %r103;
	st.shared.f32 	[%r11], %f77;
	setp.ge.s32 	%p35, %r4, %r41;
	or.pred  	%p36, %p25, %p35;
	add.s32 	%r12, %r6, %r102;
	add.s32 	%r104, %r2, 3;
	and.b32  	%r13, %r104, 15;
	shl.b32 	%r105, %r104, 7;
	and.b32  	%r106, %r105, 1920;
	add.s32 	%r14, %r6, %r106;
	add.s32 	%r107, %r63, 640;
	and.b32  	%r108, %r107, 1920;
	add.s32 	%r15, %r6, %r108;
	add.s32 	%r109, %r2, 2;
	and.b32  	%r16, %r109, 15;
	shl.b32 	%r110, %r109, 7;
	and.b32  	%r111, %r110, 1920;
	add.s32 	%r17, %r6, %r111;
	add.s32 	%r112, %r63, 768;
	and.b32  	%r113, %r112, 1920;
	add.s32 	%r18, %r6, %r113;
	add.s32 	%r114, %r2, 1;
	and.b32  	%r19, %r114, 15;
	shl.b32 	%r115, %r114, 7;
	and.b32  	%r116, %r115, 1920;
	add.s32 	%r20, %r6, %r116;
	add.s32 	%r117, %r63, 896;
	and.b32  	%r118, %r117, 1920;
	add.s32 	%r21, %r6, %r118;
	or.pred  	%p37, %p26, %p36;
	@%p37 bra 	$L__BB0_2;
	ld.shared.f32 	%f78, [%r12];
	ld.shared.f32 	%f79, [%r14];
	ld.shared.f32 	%f80, [%r15];
	add.f32 	%f81, %f79, %f80;
	mul.f32 	%f82, %f4, %f81;
	fma.rn.f32 	%f83, %f5, %f78, %f82;
	ld.shared.f32 	%f84, [%r17];
	ld.shared.f32 	%f85, [%r18];
	add.f32 	%f86, %f84, %f85;
	fma.rn.f32 	%f87, %f3, %f86, %f83;
	ld.shared.f32 	%f88, [%r20];
	ld.shared.f32 	%f89, [%r21];
	add.f32 	%f90, %f88, %f89;
	fma.rn.f32 	%f91, %f2, %f90, %f87;
	and.b32  	%r120, %r63, 1920;
	add.s32 	%r121, %r6, %r120;
	ld.shared.f32 	%f92, [%r121];
	xor.b32  	%r122, %r120, 1024;
	add.s32 	%r123, %r6, %r122;
	ld.shared.f32 	%f93, [%r123];
	add.f32 	%f94, %f92, %f93;
	fma.rn.f32 	%f95, %f1, %f94, %f91;
	mad.lo.s32 	%r124, %r4, %r40, %r3;
	mul.wide.s32 	%rd13, %r124, 4;
	add.s64 	%rd14, %rd2, %rd13;
	st.global.f32 	[%rd14], %f95;
$L__BB0_2:
	setp.gt.u32 	%p38, %r1, 23;
	setp.ge.s32 	%p39, %r3, %r39;
	bar.sync 	0;
	add.s32 	%r22, %r4, 12;
	min.s32 	%r125, %r22, %r7;
	mad.lo.s32 	%r126, %r125, %r40, %r5;
	mul.wide.s32 	%rd15, %r126, 4;
	add.s64 	%rd16, %rd1, %rd15;
	ld.global.f32 	%f96, [%rd16];
	mov.b32 	%r127, %f96;
	shfl.sync.down.b32	%r128|%p40, %r127, 4, 31, -1;
	mov.b32 	%f97, %r128;
	shfl.sync.down.b32	%r129|%p41, %r127, 5, 31, -1;
	mov.b32 	%f98, %r129;
	shfl.sync.down.b32	%r130|%p42, %r127, 3, 31, -1;
	mov.b32 	%f99, %r130;
	add.f32 	%f100, %f98, %f99;
	mul.f32 	%f101, %f4, %f100;
	fma.rn.f32 	%f102, %f5, %f97, %f101;
	shfl.sync.down.b32	%r131|%p43, %r127, 6, 31, -1;
	mov.b32 	%f103, %r131;
	shfl.sync.down.b32	%r132|%p44, %r127, 2, 31, -1;
	mov.b32 	%f104, %r132;
	add.f32 	%f105, %f103, %f104;
	fma.rn.f32 	%f106, %f3, %f105, %f102;
	shfl.sync.down.b32	%r133|%p45, %r127, 7, 31, -1;
	mov.b32 	%f107, %r133;
	shfl.sync.down.b32	%r134|%p46, %r127, 1, 31, -1;
	mov.b32 	%f108, %r134;
	add.f32 	%f109, %f107, %f108;
	fma.rn.f32 	%f110, %f2, %f109, %f106;
	shfl.sync.down.b32	%r135|%p47, %r127, 8, 31, -1;
	mov.b32 	%f111, %r135;
	add.f32 	%f112, %f96, %f111;
	fma.rn.f32 	%f113, %f1, %f112, %f110;
	and.b32  	%r23, %r2, 15;
	shl.b32 	%r136, %r2, 7;
	and.b32  	%r137, %r136, 1920;
	add.s32 	%r24, %r6, %r137;
	st.shared.f32 	[%r24], %f113;
	setp.ge.s32 	%p48, %r8, %r41;
	or.pred  	%p49, %p39, %p48;
	add.s32 	%r139, %r136, 1152;
	and.b32  	%r140, %r139, 1920;
	add.s32 	%r25, %r6, %r140;
	add.s32 	%r141, %r136, 1280;
	and.b32  	%r142, %r141, 1920;
	add.s32 	%r26, %r6, %r142;
	add.s32 	%r143, %r136, 1408;
	and.b32  	%r144, %r143, 1920;
	add.s32 	%r27, %r6, %r144;
	add.s32 	%r145, %r2, 12;
	and.b32  	%r28, %r145, 15;
	shl.b32 	%r146, %r145, 7;
	and.b32  	%r147, %r146, 1920;
	add.s32 	%r29, %r6, %r147;
	or.pred  	%p50, %p38, %p49;
	@%p50 bra 	$L__BB0_4;
	shl.b32 	%r148, %r23, 7;
	xor.b32  	%r149, %r148, 1024;
	add.s32 	%r150, %r6, %r149;
	ld.shared.f32 	%f114, [%r150];
	ld.shared.f32 	%f115, [%r21];
	ld.shared.f32 	%f116, [%r25];
	add.f32 	%f117, %f115, %f116;
	mul.f32 	%f118, %f4, %f117;
	fma.rn.f32 	%f119, %f5, %f114, %f118;
	ld.shared.f32 	%f120, [%r18];
	ld.shared.f32 	%f121, [%r26];
	add.f32 	%f122, %f120, %f121;
	fma.rn.f32 	%f123, %f3, %f122, %f119;
	ld.shared.f32 	%f124, [%r15];
	ld.shared.f32 	%f125, [%r27];
	add.f32 	%f126, %f124, %f125;
	fma.rn.f32 	%f127, %f2, %f126, %f123;
	ld.shared.f32 	%f128, [%r12];
	ld.shared.f32 	%f129, [%r29];
	add.f32 	%f130, %f128, %f129;
	fma.rn.f32 	%f131, %f1, %f130, %f127;
	mad.lo.s32 	%r151, %r8, %r40, %r3;
	mul.wide.s32 	%rd17, %r151, 4;
	add.s64 	%rd18, %rd2, %rd17;
	st.global.f32 	[%rd18], %f131;
$L__BB0_4:
	setp.gt.u32 	%p51, %r1, 23;
	setp.ge.s32 	%p52, %r3, %r39;
	bar.sync 	0;
	add.s32 	%r30, %r4, 16;
	min.s32 	%r152, %r30, %r7;
	mad.lo.s32 	%r153, %r152, %r40, %r5;
	mul.wide.s32 	%rd19, %r153, 4;
	add.s64 	%rd20, %rd1, %rd19;
	ld.global.f32 	%f132, [%rd20];
	mov.b32 	%r154, %f132;
	shfl.sync.down.b32	%r155|%p53, %r154, 4, 31, -1;
	mov.b32 	%f133, %r155;
	shfl.sync.down.b32	%r156|%p54, %r154, 5, 31, -1;
	mov.b32 	%f134, %r156;
	shfl.sync.down.b32	%r157|%p55, %r154, 3, 31, -1;
	mov.b32 	%f135, %r157;
	add.f32 	%f136, %f134, %f135;
	mul.f32 	%f137, %f4, %f136;
	fma.rn.f32 	%f138, %f5, %f133, %f137;
	shfl.sync.down.b32	%r158|%p56, %r154, 6, 31, -1;
	mov.b32 	%f139, %r158;
	shfl.sync.down.b32	%r159|%p57, %r154, 2, 31, -1;
	mov.b32 	%f140, %r159;
	add.f32 	%f141, %f139, %f140;
	fma.rn.f32 	%f142, %f3, %f141, %f138;
	shfl.sync.down.b32	%r160|%p58, %r154, 7, 31, -1;
	mov.b32 	%f143, %r160;
	shfl.sync.down.b32	%r161|%p59, %r154, 1, 31, -1;
	mov.b32 	%f144, %r161;
	add.f32 	%f145, %f143, %f144;
	fma.rn.f32 	%f146, %f2, %f145, %f142;
	shfl.sync.down.b32	%r162|%p60, %r154, 8, 31, -1;
	mov.b32 	%f147, %r162;
	add.f32 	%f148, %f132, %f147;
	fma.rn.f32 	%f149, %f1, %f148, %f146;
	shl.b32 	%r163, %r28, 7;
	xor.b32  	%r164, %r163, 1024;
	add.s32 	%r31, %r6, %r164;
	st.shared.f32 	[%r31], %f149;
	setp.ge.s32 	%p61, %r9, %r41;
	or.pred  	%p62, %p52, %p61;
	add.s32 	%r165, %r2, 13;
	and.b32  	%r32, %r165, 15;
	add.s32 	%r166, %r2, 14;
	and.b32  	%r33, %r166, 15;
	add.s32 	%r167, %r2, -1;
	and.b32  	%r34, %r167, 15;
	or.pred  	%p63, %p51, %p62;
	@%p63 bra 	$L__BB0_6;
	ld.shared.f32 	%f150, [%r29];
	ld.shared.f32 	%f151, [%r27];
	shl.b32 	%r168, %r32, 7;
	add.s32 	%r169, %r6, %r168;
	ld.shared.f32 	%f152, [%r169];
	add.f32 	%f153, %f151, %f152;
	mul.f32 	%f154, %f4, %f153;
	fma.rn.f32 	%f155, %f5, %f150, %f154;
	ld.shared.f32 	%f156, [%r26];
	shl.b32 	%r170, %r33, 7;
	add.s32 	%r171, %r6, %r170;
	ld.shared.f32 	%f157, [%r171];
	add.f32 	%f158, %f156, %f157;
	fma.rn.f32 	%f159, %f3, %f158, %f155;
	ld.shared.f32 	%f160, [%r25];
	shl.b32 	%r172, %r34, 7;
	add.s32 	%r173, %r6, %r172;
	ld.shared.f32 	%f161, [%r173];
	add.f32 	%f162, %f160, %f161;
	fma.rn.f32 	%f163, %f2, %f162, %f159;
	shl.b32 	%r174, %r23, 7;
	xor.b32  	%r175, %r174, 1024;
	add.s32 	%r176, %r6, %r175;
	ld.shared.f32 	%f164, [%r176];
	ld.shared.f32 	%f165, [%r24];
	add.f32 	%f166, %f164, %f165;
	fma.rn.f32 	%f167, %f1, %f166, %f163;
	mad.lo.s32 	%r177, %r9, %r40, %r3;
	mul.wide.s32 	%rd21, %r177, 4;
	add.s64 	%rd22, %rd2, %rd21;
	st.global.f32 	[%rd22], %f167;
$L__BB0_6:
	setp.gt.u32 	%p64, %r1, 23;
	setp.ge.s32 	%p65, %r3, %r39;
	bar.sync 	0;
	add.s32 	%r35, %r4, 20;
	min.s32 	%r178, %r35, %r7;
	mad.lo.s32 	%r179, %r178, %r40, %r5;
	mul.wide.s32 	%rd23, %r179, 4;
	add.s64 	%rd24, %rd1, %rd23;
	ld.global.f32 	%f168, [%rd24];
	mov.b32 	%r180, %f168;
	shfl.sync.down.b32	%r181|%p66, %r180, 4, 31, -1;
	mov.b32 	%f169, %r181;
	shfl.sync.down.b32	%r182|%p67, %r180, 5, 31, -1;
	mov.b32 	%f170, %r182;
	shfl.sync.down.b32	%r183|%p68, %r180, 3, 31, -1;
	mov.b32 	%f171, %r183;
	add.f32 	%f172, %f170, %f171;
	mul.f32 	%f173, %f4, %f172;
	fma.rn.f32 	%f174, %f5, %f169, %f173;
	shfl.sync.down.b32	%r184|%p69, %r180, 6, 31, -1;
	mov.b32 	%f175, %r184;
	shfl.sync.down.b32	%r185|%p70, %r180, 2, 31, -1;
	mov.b32 	%f176, %r185;
	add.f32 	%f177, %f175, %f176;
	fma.rn.f32 	%f178, %f3, %f177, %f174;
	shfl.sync.down.b32	%r186|%p71, %r180, 7, 31, -1;
	mov.b32 	%f179, %r186;
	shfl.sync.down.b32	%r187|%p72, %r180, 1, 31, -1;
	mov.b32 	%f180, %r187;
	add.f32 	%f181, %f179, %f180;
	fma.rn.f32 	%f182, %f2, %f181, %f178;
	shfl.sync.down.b32	%r188|%p73, %r180, 8, 31, -1;
	mov.b32 	%f183, %r188;
	add.f32 	%f184, %f168, %f183;
	fma.rn.f32 	%f185, %f1, %f184, %f182;
	shl.b32 	%r189, %r23, 7;
	xor.b32  	%r190, %r189, 1024;
	add.s32 	%r36, %r6, %r190;
	st.shared.f32 	[%r36], %f185;
	setp.ge.s32 	%p74, %r22, %r41;
	or.pred  	%p75, %p65, %p74;
	or.pred  	%p76, %p64, %p75;
	@%p76 bra 	$L__BB0_8;
	ld.shared.f32 	%f186, [%r24];
	shl.b32 	%r191, %r1, 2;
	mov.u32 	%r192, _ZZ19LowPassBlock_kernelPfS_iiiE5xrows;
	add.s32 	%r193, %r192, %r191;
	shl.b32 	%r194, %r34, 7;
	add.s32 	%r195, %r193, %r194;
	ld.shared.f32 	%f187, [%r195];
	shl.b32 	%r196, %r19, 7;
	add.s32 	%r197, %r193, %r196;
	ld.shared.f32 	%f188, [%r197];
	add.f32 	%f189, %f187, %f188;
	mul.f32 	%f190, %f4, %f189;
	fma.rn.f32 	%f191, %f5, %f186, %f190;
	shl.b32 	%r198, %r33, 7;
	add.s32 	%r199, %r193, %r198;
	ld.shared.f32 	%f192, [%r199];
	ld.shared.f32 	%f193, [%r17];
	add.f32 	%f194, %f192, %f193;
	fma.rn.f32 	%f195, %f3, %f194, %f191;
	shl.b32 	%r200, %r32, 7;
	add.s32 	%r201, %r193, %r200;
	ld.shared.f32 	%f196, [%r201];
	shl.b32 	%r202, %r13, 7;
	add.s32 	%r203, %r193, %r202;
	ld.shared.f32 	%f197, [%r203];
	add.f32 	%f198, %f196, %f197;
	fma.rn.f32 	%f199, %f2, %f198, %f195;
	ld.shared.f32 	%f200, [%r29];
	ld.shared.f32 	%f201, [%r12];
	add.f32 	%f202, %f200, %f201;
	fma.rn.f32 	%f203, %f1, %f202, %f199;
	mad.lo.s32 	%r204, %r22, %r40, %r3;
	mul.wide.s32 	%rd25, %r204, 4;
	add.s64 	%rd26, %rd2, %rd25;
	st.global.f32 	[%rd26], %f203;
$L__BB0_8:
	setp.gt.u32 	%p77, %r1, 23;
	setp.ge.s32 	%p78, %r3, %r39;
	bar.sync 	0;
	add.s32 	%r37, %r4, 24;
	min.s32 	%r205, %r37, %r7;
	mad.lo.s32 	%r206, %r205, %r40, %r5;
	mul.wide.s32 	%rd27, %r206, 4;
	add.s64 	%rd28, %rd1, %rd27;
	ld.global.f32 	%f204, [%rd28];
	mov.b32 	%r207, %f204;
	shfl.sync.down.b32	%r208|%p79, %r207, 4, 31, -1;
	mov.b32 	%f205, %r208;
	shfl.sync.down.b32	%r209|%p80, %r207, 5, 31, -1;
	mov.b32 	%f206, %r209;
	shfl.sync.down.b32	%r210|%p81, %r207, 3, 31, -1;
	mov.b32 	%f207, %r210;
	add.f32 	%f208, %f206, %f207;
	mul.f32 	%f209, %f4, %f208;
	fma.rn.f32 	%f210, %f5, %f205, %f209;
	shfl.sync.down.b32	%r211|%p82, %r207, 6, 31, -1;
	mov.b32 	%f211, %r211;
	shfl.sync.down.b32	%r212|%p83, %r207, 2, 31, -1;
	mov.b32 	%f212, %r212;
	add.f32 	%f213, %f211, %f212;
	fma.rn.f32 	%f214, %f3, %f213, %f210;
	shfl.sync.down.b32	%r213|%p84, %r207, 7, 31, -1;
	mov.b32 	%f215, %r213;
	shfl.sync.down.b32	%r214|%p85, %r207, 1, 31, -1;
	mov.b32 	%f216, %r214;
	add.f32 	%f217, %f215, %f216;
	fma.rn.f32 	%f218, %f2, %f217, %f214;
	shfl.sync.down.b32	%r215|%p86, %r207, 8, 31, -1;
	mov.b32 	%f219, %r215;
	add.f32 	%f220, %f204, %f219;
	fma.rn.f32 	%f221, %f1, %f220, %f218;
	st.shared.f32 	[%r11], %f221;
	setp.ge.s32 	%p87, %r30, %r41;
	or.pred  	%p88, %p78, %p87;
	or.pred  	%p89, %p77, %p88;
	@%p89 bra 	$L__BB0_10;
	ld.shared.f32 	%f222, [%r12];
	shl.b32 	%r216, %r1, 2;
	mov.u32 	%r217, _ZZ19LowPassBlock_kernelPfS_iiiE5xrows;
	add.s32 	%r218, %r217, %r216;
	shl.b32 	%r219, %r13, 7;
	add.s32 	%r220, %r218, %r219;
	ld.shared.f32 	%f223, [%r220];
	ld.shared.f32 	%f224, [%r15];
	add.f32 	%f225, %f223, %f224;
	mul.f32 	%f226, %f4, %f225;
	fma.rn.f32 	%f227, %f5, %f222, %f226;
	ld.shared.f32 	%f228, [%r17];
	ld.shared.f32 	%f229, [%r18];
	add.f32 	%f230, %f228, %f229;
	fma.rn.f32 	%f231, %f3, %f230, %f227;
	shl.b32 	%r221, %r19, 7;
	add.s32 	%r222, %r218, %r221;
	ld.shared.f32 	%f232, [%r222];
	ld.shared.f32 	%f233, [%r21];
	add.f32 	%f234, %f232, %f233;
	fma.rn.f32 	%f235, %f2, %f234, %f231;
	ld.shared.f32 	%f236, [%r24];
	ld.shared.f32 	%f237, [%r36];
	add.f32 	%f238, %f236, %f237;
	fma.rn.f32 	%f239, %f1, %f238, %f235;
	mad.lo.s32 	%r223, %r30, %r40, %r3;
	mul.wide.s32 	%rd29, %r223, 4;
	add.s64 	%rd30, %rd2, %rd29;
	st.global.f32 	[%rd30], %f239;
$L__BB0_10:
	setp.gt.u32 	%p90, %r1, 23;
	setp.ge.s32 	%p91, %r3, %r39;
	bar.sync 	0;
	add.s32 	%r38, %r4, 28;
	min.s32 	%r224, %r38, %r7;
	mad.lo.s32 	%r225, %r224, %r40, %r5;
	mul.wide.s32 	%rd31, %r225, 4;
	add.s64 	%rd32, %rd1, %rd31;
	ld.global.f32 	%f240, [%rd32];
	mov.b32 	%r226, %f240;
	shfl.sync.down.b32	%r227|%p92, %r226, 4, 31, -1;
	mov.b32 	%f241, %r227;
	shfl.sync.down.b32	%r228|%p93, %r226, 5, 31, -1;
	mov.b32 	%f242, %r228;
	shfl.sync.down.b32	%r229|%p94, %r226, 3, 31, -1;
	mov.b32 	%f243, %r229;
	add.f32 	%f244, %f242, %f243;
	mul.f32 	%f245, %f4, %f244;
	fma.rn.f32 	%f246, %f5, %f241, %f245;
	shfl.sync.down.b32	%r230|%p95, %r226, 6, 31, -1;
	mov.b32 	%f247, %r230;
	shfl.sync.down.b32	%r231|%p96, %r226, 2, 31, -1;
	mov.b32 	%f248, %r231;
	add.f32 	%f249, %f247, %f248;
	fma.rn.f32 	%f250, %f3, %f249, %f246;
	shfl.sync.down.b32	%r232|%p97, %r226, 7, 31, -1;
	mov.b32 	%f251, %r232;
	shfl.sync.down.b32	%r233|%p98, %r226, 1, 31, -1;
	mov.b32 	%f252, %r233;
	add.f32 	%f253, %f251, %f252;
	fma.rn.f32 	%f254, %f2, %f253, %f250;
	shfl.sync.down.b32	%r234|%p99, %r226, 8, 31, -1;
	mov.b32 	%f255, %r234;
	add.f32 	%f256, %f240, %f255;
	fma.rn.f32 	%f257, %f1, %f256, %f254;
	st.shared.f32 	[%r24], %f257;
	setp.ge.s32 	%p100, %r35, %r41;
	or.pred  	%p101, %p91, %p100;
	or.pred  	%p102, %p90, %p101;
	@%p102 bra 	$L__BB0_12;
	ld.shared.f32 	%f258, [%r36];
	ld.shared.f32 	%f259, [%r21];
	ld.shared.f32 	%f260, [%r25];
	add.f32 	%f261, %f259, %f260;
	mul.f32 	%f262, %f4, %f261;
	fma.rn.f32 	%f263, %f5, %f258, %f262;
	ld.shared.f32 	%f264, [%r18];
	ld.shared.f32 	%f265, [%r26];
	add.f32 	%f266, %f264, %f265;
	fma.rn.f32 	%f267, %f3, %f266, %f263;
	ld.shared.f32 	%f268, [%r15];
	ld.shared.f32 	%f269, [%r27];
	add.f32 	%f270, %f268, %f269;
	fma.rn.f32 	%f271, %f2, %f270, %f267;
	ld.shared.f32 	%f272, [%r12];
	ld.shared.f32 	%f273, [%r29];
	add.f32 	%f274, %f272, %f273;
	fma.rn.f32 	%f275, %f1, %f274, %f271;
	mad.lo.s32 	%r235, %r35, %r40, %r3;
	mul.wide.s32 	%rd33, %r235, 4;
	add.s64 	%rd34, %rd2, %rd33;
	st.global.f32 	[%rd34], %f275;
$L__BB0_12:
	setp.gt.u32 	%p103, %r1, 23;
	setp.ge.s32 	%p104, %r3, %r39;
	bar.sync 	0;
	add.s32 	%r236, %r4, 32;
	min.s32 	%r237, %r236, %r7;
	mad.lo.s32 	%r238, %r237, %r40, %r5;
	mul.wide.s32 	%rd35, %r238, 4;
	add.s64 	%rd36, %rd1, %rd35;
	ld.global.f32 	%f276, [%rd36];
	mov.b32 	%r239, %f276;
	shfl.sync.down.b32	%r240|%p105, %r239, 4, 31, -1;
	mov.b32 	%f277, %r240;
	shfl.sync.down.b32	%r241|%p106, %r239, 5, 31, -1;
	mov.b32 	%f278, %r241;
	shfl.sync.down.b32	%r242|%p107, %r239, 3, 31, -1;
	mov.b32 	%f279, %r242;
	add.f32 	%f280, %f278, %f279;
	mul.f32 	%f281, %f4, %f280;
	fma.rn.f32 	%f282, %f5, %f277, %f281;
	shfl.sync.down.b32	%r243|%p108, %r239, 6, 31, -1;
	mov.b32 	%f283, %r243;
	shfl.sync.down.b32	%r244|%p109, %r239, 2, 31, -1;
	mov.b32 	%f284, %r244;
	add.f32 	%f285, %f283, %f284;
	fma.rn.f32 	%f286, %f3, %f285, %f282;
	shfl.sync.down.b32	%r245|%p110, %r239, 7, 31, -1;
	mov.b32 	%f287, %r245;
	shfl.sync.down.b32	%r246|%p111, %r239, 1, 31, -1;
	mov.b32 	%f288, %r246;
	add.f32 	%f289, %f287, %f288;
	fma.rn.f32 	%f290, %f2, %f289, %f286;
	shfl.sync.down.b32	%r247|%p112, %r239, 8, 31, -1;
	mov.b32 	%f291, %r247;
	add.f32 	%f292, %f276, %f291;
	fma.rn.f32 	%f293, %f1, %f292, %f290;
	st.shared.f32 	[%r31], %f293;
	setp.ge.s32 	%p113, %r37, %r41;
	or.pred  	%p114, %p104, %p113;
	or.pred  	%p115, %p103, %p114;
	@%p115 bra 	$L__BB0_14;
	ld.shared.f32 	%f294, [%r29];
	ld.shared.f32 	%f295, [%r27];
	shl.b32 	%r248, %r1, 2;
	mov.u32 	%r249, _ZZ19LowPassBlock_kernelPfS_iiiE5xrows;
	add.s32 	%r250, %r249, %r248;
	shl.b32 	%r251, %r32, 7;
	add.s32 	%r252, %r250, %r251;
	ld.shared.f32 	%f296, [%r252];
	add.f32 	%f297, %f295, %f296;
	mul.f32 	%f298, %f4, %f297;
	fma.rn.f32 	%f299, %f5, %f294, %f298;
	ld.shared.f32 	%f300, [%r26];
	shl.b32 	%r253, %r33, 7;
	add.s32 	%r254, %r250, %r253;
	ld.shared.f32 	%f301, [%r254];
	add.f32 	%f302, %f300, %f301;
	fma.rn.f32 	%f303, %f3, %f302, %f299;
	ld.shared.f32 	%f304, [%r25];
	shl.b32 	%r255, %r34, 7;
	add.s32 	%r256, %r250, %r255;
	ld.shared.f32 	%f305, [%r256];
	add.f32 	%f306, %f304, %f305;
	fma.rn.f32 	%f307, %f2, %f306, %f303;
	ld.shared.f32 	%f308, [%r36];
	ld.shared.f32 	%f309, [%r24];
	add.f32 	%f310, %f308, %f309;
	fma.rn.f32 	%f311, %f1, %f310, %f307;
	mad.lo.s32 	%r257, %r37, %r40, %r3;
	mul.wide.s32 	%rd37, %r257, 4;
	add.s64 	%rd38, %rd2, %rd37;
	st.global.f32 	[%rd38], %f311;
$L__BB0_14:
	setp.gt.u32 	%p116, %r1, 23;
	setp.ge.s32 	%p117, %r3, %r39;
	bar.sync 	0;
	setp.ge.s32 	%p118, %r38, %r41;
	or.pred  	%p119, %p117, %p118;
	or.pred  	%p120, %p116, %p119;
	@%p120 bra 	$L__BB0_16;
	mov.u32 	%r259, _ZZ19LowPassBlock_kernelPfS_iiiE5xrows;
	add.s32 	%r260, %r259, %r189;
	shl.b32 	%r261, %r1, 2;
	add.s32 	%r262, %r260, %r261;
	ld.shared.f32 	%f312, [%r262];
	shl.b32 	%r263, %r34, 7;
	add.s32 	%r264, %r259, %r263;
	add.s32 	%r265, %r264, %r261;
	ld.shared.f32 	%f313, [%r265];
	shl.b32 	%r266, %r19, 7;
	add.s32 	%r267, %r259, %r266;
	add.s32 	%r268, %r267, %r261;
	ld.shared.f32 	%f314, [%r268];
	add.f32 	%f315, %f313, %f314;
	mul.f32 	%f316, %f4, %f315;
	fma.rn.f32 	%f317, %f5, %f312, %f316;
	shl.b32 	%r269, %r33, 7;
	add.s32 	%r270, %r259, %r269;
	add.s32 	%r271, %r270, %r261;
	ld.shared.f32 	%f318, [%r271];
	shl.b32 	%r272, %r16, 7;
	add.s32 	%r273, %r259, %r272;
	add.s32 	%r274, %r273, %r261;
	ld.shared.f32 	%f319, [%r274];
	add.f32 	%f320, %f318, %f319;
	fma.rn.f32 	%f321, %f3, %f320, %f317;
	shl.b32 	%r275, %r32, 7;
	add.s32 	%r276, %r259, %r275;
	add.s32 	%r277, %r276, %r261;
	ld.shared.f32 	%f322, [%r277];
	shl.b32 	%r278, %r13, 7;
	add.s32 	%r279, %r259, %r278;
	add.s32 	%r280, %r279, %r261;
	ld.shared.f32 	%f323, [%r280];
	add.f32 	%f324, %f322, %f323;
	fma.rn.f32 	%f325, %f2, %f324, %f321;
	add.s32 	%r282, %r259, %r163;
	add.s32 	%r283, %r282, %r261;
	ld.shared.f32 	%f326, [%r283];
	shl.b32 	%r284, %r10, 7;
	add.s32 	%r285, %r259, %r284;
	add.s32 	%r286, %r285, %r261;
	ld.shared.f32 	%f327, [%r286];
	add.f32 	%f328, %f326, %f327;
	fma.rn.f32 	%f329, %f1, %f328, %f325;
	mad.lo.s32 	%r287, %r40, %r38, %r3;
	mul.wide.s32 	%rd39, %r287, 4;
	add.s64 	%rd40, %rd2, %rd39;
	st.global.f32 	[%rd40], %f329;
$L__BB0_16:
	ret;

}
	// .globl	_Z16ScaleDown_kernelPfS_iiii
.visible .entry _Z16ScaleDown_kernelPfS_iiii(
	.param .u64 .ptr .align 1 _Z16ScaleDown_kernelPfS_iiii_param_0,
	.param .u64 .ptr .align 1 _Z16ScaleDown_kernelPfS_iiii_param_1,
	.param .u32 _Z16ScaleDown_kernelPfS_iiii_param_2,
	.param .u32 _Z16ScaleDown_kernelPfS_iiii_param_3,
	.param .u32 _Z16ScaleDown_kernelPfS_iiii_param_4,
	.param .u32 _Z16ScaleDown_kernelPfS_iiii_param_5
)
{
	.reg .pred 	%p<26>;
	.reg .b32 	%r<78>;
	.reg .b32 	%f<104>;
	.reg .b64 	%rd<25>;
	// demoted variable
	.shared .align 4 .b8 _ZZ16ScaleDown_kernelPfS_iiiiE5inrow[272];
	// demoted variable
	.shared .align 4 .b8 _ZZ16ScaleDown_kernelPfS_iiiiE4brow[640];
	// demoted variable
	.shared .align 4 .b8 _ZZ16ScaleDown_kernelPfS_iiiiE5yRead[80];
	// demoted variable
	.shared .align 4 .b8 _ZZ16ScaleDown_kernelPfS_iiiiE6yWrite[80];
	ld.param.u64 	%rd3, [_Z16ScaleDown_kernelPfS_iiii_param_0];
	ld.param.u64 	%rd4, [_Z16ScaleDown_kernelPfS_iiii_param_1];
	ld.param.u32 	%r14, [_Z16ScaleDown_kernelPfS_iiii_param_2];
	ld.param.u32 	%r15, [_Z16ScaleDown_kernelPfS_iiii_param_3];
	ld.param.u32 	%r16, [_Z16ScaleDown_kernelPfS_iiii_param_4];
	ld.param.u32 	%r17, [_Z16ScaleDown_kernelPfS_iiii_param_5];
	cvta.to.global.u64 	%rd1, %rd3;
	cvta.to.global.u64 	%rd2, %rd4;
	mov.u32 	%r1, %tid.x;
	mov.u32 	%r18, %ctaid.x;
	shl.b32 	%r2, %r18, 6;
	shr.s32 	%r3, %r2, 1;
	add.s32 	%r4, %r3, %r1;
	ld.const.f32 	%f1, [d_ScaleDownKernel];
	ld.const.f32 	%f2, [d_ScaleDownKernel+4];
	ld.const.f32 	%f3, [d_ScaleDownKernel+8];
	setp.gt.u32 	%p2, %r1, 19;
	@%p2 bra 	$L__BB1_2;
	mov.u32 	%r19, %ctaid.y;
	shl.b32 	%r20, %r19, 4;
	add.s32 	%r21, %r20, %r1;
	max.u32 	%r22, %r21, 2;
	add.s32 	%r23, %r22, -2;
	setp.lt.s32 	%p3, %r23, %r16;
	add.s32 	%r24, %r16, -1;
	selp.b32 	%r25, %r23, %r24, %p3;
	mul.lo.s32 	%r26, %r25, %r15;
	shl.b32 	%r27, %r1, 2;
	mov.u32 	%r28, _ZZ16ScaleDown_kernelPfS_iiiiE5yRead;
	add.s32 	%r29, %r28, %r27;
	st.shared.u32 	[%r29], %r26;
	add.s32 	%r30, %r21, -4;
	shr.u32 	%r31, %r30, 31;
	add.s32 	%r32, %r30, %r31;
	shr.s32 	%r33, %r32, 1;
	mul.lo.s32 	%r34, %r17, %r33;
	mov.u32 	%r35, _ZZ16ScaleDown_kernelPfS_iiiiE6yWrite;
	add.s32 	%r36, %r35, %r27;
	st.shared.u32 	[%r36], %r34;
$L__BB1_2:
	bar.sync 	0;
	add.s32 	%r38, %r2, %r1;
	max.s32 	%r39, %r38, 2;
	add.s32 	%r40, %r39, -2;
	setp.lt.s32 	%p4, %r40, %r14;
	add.s32 	%r41, %r14, -1;
	selp.b32 	%r5, %r40, %r41, %p4;
	shr.u32 	%r42, %r14, 31;
	add.s32 	%r43, %r14, %r42;
	shr.s32 	%r44, %r43, 1;
	sub.s32 	%r45, %r44, %r3;
	min.s32 	%r6, %r45, 32;
	shl.b32 	%r46, %r1, 2;
	mov.u32 	%r47, _ZZ16ScaleDown_kernelPfS_iiiiE5inrow;
	add.s32 	%r7, %r47, %r46;
	add.s32 	%r8, %r7, %r46;
	mov.u32 	%r48, _ZZ16ScaleDown_kernelPfS_iiiiE4brow;
	add.s32 	%r9, %r48, %r46;
	setp.lt.u32 	%p5, %r1, 32;
	setp.lt.s32 	%p6, %r4, %r44;
	and.pred  	%p1, %p5, %p6;
	mov.b32 	%r77, 0;
	not.pred 	%p23, %p1;
$L__BB1_3:
	mov.u32 	%r10, %r77;
	setp.ge.s32 	%p7, %r1, %r6;
	shl.b32 	%r49, %r10, 2;
	mov.u32 	%r50, _ZZ16ScaleDown_kernelPfS_iiiiE5yRead;
	add.s32 	%r11, %r50, %r49;
	ld.shared.u32 	%r51, [%r11];
	add.s32 	%r52, %r51, %r5;
	mul.wide.s32 	%rd5, %r52, 4;
	add.s64 	%rd6, %rd2, %rd5;
	ld.global.f32 	%f9, [%rd6];
	st.shared.f32 	[%r7], %f9;
	bar.sync 	0;
	mov.u32 	%r53, _ZZ16ScaleDown_kernelPfS_iiiiE6yWrite;
	add.s32 	%r12, %r53, %r49;
	@%p7 bra 	$L__BB1_6;
	ld.shared.f32 	%f10, [%r8];
	ld.shared.f32 	%f11, [%r8+16];
	add.f32 	%f12, %f10, %f11;
	ld.shared.f32 	%f13, [%r8+4];
	ld.shared.f32 	%f14, [%r8+12];
	add.f32 	%f15, %f13, %f14;
	mul.f32 	%f16, %f2, %f15;
	fma.rn.f32 	%f17, %f1, %f12, %f16;
	ld.shared.f32 	%f18, [%r8+8];
	fma.rn.f32 	%f4, %f3, %f18, %f17;
	st.shared.f32 	[%r9+512], %f4;
	setp.lt.u32 	%p8, %r10, 4;
	and.b32  	%r54, %r10, 1;
	setp.eq.b32 	%p9, %r54, 1;
	or.pred  	%p10, %p8, %p9;
	@%p10 bra 	$L__BB1_6;
	ld.shared.f32 	%f19, [%r9+256];
	ld.shared.f32 	%f20, [%r9];
	add.f32 	%f21, %f20, %f4;
	mul.f32 	%f22, %f1, %f21;
	fma.rn.f32 	%f23, %f3, %f19, %f22;
	ld.shared.f32 	%f24, [%r9+128];
	ld.shared.f32 	%f25, [%r9+384];
	add.f32 	%f26, %f24, %f25;
	fma.rn.f32 	%f27, %f2, %f26, %f23;
	ld.shared.u32 	%r55, [%r12];
	add.s32 	%r56, %r55, %r4;
	mul.wide.s32 	%rd7, %r56, 4;
	add.s64 	%rd8, %rd1, %rd7;
	st.global.f32 	[%rd8], %f27;
$L__BB1_6:
	setp.ge.s32 	%p11, %r1, %r6;
	bar.sync 	0;
	ld.shared.u32 	%r57, [%r11+4];
	add.s32 	%r58, %r57, %r5;
	mul.wide.s32 	%rd9, %r58, 4;
	add.s64 	%rd10, %rd2, %rd9;
	ld.global.f32 	%f28, [%rd10];
	st.shared.f32 	[%r7], %f28;
	bar.sync 	0;
	@%p11 bra 	$L__BB1_9;
	ld.shared.f32 	%f29, [%r8];
	ld.shared.f32 	%f30, [%r8+16];
	add.f32 	%f31, %f29, %f30;
	ld.shared.f32 	%f32, [%r8+4];
	ld.shared.f32 	%f33, [%r8+12];
	add.f32 	%f34, %f32, %f33;
	mul.f32 	%f35, %f2, %f34;
	fma.rn.f32 	%f36, %f1, %f31, %f35;
	ld.shared.f32 	%f37, [%r8+8];
	fma.rn.f32 	%f5, %f3, %f37, %f36;
	st.shared.f32 	[%r9], %f5;
	setp.lt.u32 	%p12, %r10, 3;
	and.b32  	%r59, %r10, 1;
	setp.eq.b32 	%p13, %r59, 1;
	not.pred 	%p14, %p13;
	or.pred  	%p15, %p12, %p14;
	@%p15 bra 	$L__BB1_9;
	ld.shared.f32 	%f38, [%r9+384];
	ld.shared.f32 	%f39, [%r9+128];
	add.f32 	%f40, %f39, %f5;
	mul.f32 	%f41, %f1, %f40;
	fma.rn.f32 	%f42, %f3, %f38, %f41;
	ld.shared.f32 	%f43, [%r9+256];
	ld.shared.f32 	%f44, [%r9+512];
	add.f32 	%f45, %f43, %f44;
	fma.rn.f32 	%f46, %f2, %f45, %f42;
	ld.shared.u32 	%r60, [%r12+4];
	add.s32 	%r61, %r60, %r4;
	mul.wide.s32 	%rd11, %r61, 4;
	add.s64 	%rd12, %rd1, %rd11;
	st.global.f32 	[%rd12], %f46;
$L__BB1_9:
	setp.ge.s32 	%p16, %r1, %r6;
	bar.sync 	0;
	ld.shared.u32 	%r62, [%r11+8];
	add.s32 	%r63, %r62, %r5;
	mul.wide.s32 	%rd13, %r63, 4;
	add.s64 	%rd14, %rd2, %rd13;
	ld.global.f32 	%f47, [%rd14];
	st.shared.f32 	[%r7], %f47;
	bar.sync 	0;
	@%p16 bra 	$L__BB1_12;
	ld.shared.f32 	%f48, [%r8];
	ld.shared.f32 	%f49, [%r8+16];
	add.f32 	%f50, %f48, %f49;
	ld.shared.f32 	%f51, [%r8+4];
	ld.shared.f32 	%f52, [%r8+12];
	add.f32 	%f53, %f51, %f52;
	mul.f32 	%f54, %f2, %f53;
	fma.rn.f32 	%f55, %f1, %f50, %f54;
	ld.shared.f32 	%f56, [%r8+8];
	fma.rn.f32 	%f6, %f3, %f56, %f55;
	st.shared.f32 	[%r9+128], %f6;
	setp.lt.u32 	%p17, %r10, 2;
	and.b32  	%r64, %r10, 1;
	setp.eq.b32 	%p18, %r64, 1;
	or.pred  	%p19, %p17, %p18;
	@%p19 bra 	$L__BB1_12;
	ld.shared.f32 	%f57, [%r9+512];
	ld.shared.f32 	%f58, [%r9+256];
	add.f32 	%f59, %f58, %f6;
	mul.f32 	%f60, %f1, %f59;
	fma.rn.f32 	%f61, %f3, %f57, %f60;
	ld.shared.f32 	%f62, [%r9+384];
	ld.shared.f32 	%f63, [%r9];
	add.f32 	%f64, %f62, %f63;
	fma.rn.f32 	%f65, %f2, %f64, %f61;
	ld.shared.u32 	%r65, [%r12+8];
	add.s32 	%r66, %r65, %r4;
	mul.wide.s32 	%rd15, %r66, 4;
	add.s64 	%rd16, %rd1, %rd15;
	st.global.f32 	[%rd16], %f65;
$L__BB1_12:
	setp.ge.s32 	%p20, %r1, %r6;
	bar.sync 	0;
	ld.shared.u32 	%r67, [%r11+12];
	add.s32 	%r68, %r67, %r5;
	mul.wide.s32 	%rd17, %r68, 4;
	add.s64 	%rd18, %rd2, %rd17;
	ld.global.f32 	%f66, [%rd18];
	st.shared.f32 	[%r7], %f66;
	bar.sync 	0;
	@%p20 bra 	$L__BB1_15;
	ld.shared.f32 	%f67, [%r8];
	ld.shared.f32 	%f68, [%r8+16];
	add.f32 	%f69, %f67, %f68;
	ld.shared.f32 	%f70, [%r8+4];
	ld.shared.f32 	%f71, [%r8+12];
	add.f32 	%f72, %f70, %f71;
	mul.f32 	%f73, %f2, %f72;
	fma.rn.f32 	%f74, %f1, %f69, %f73;
	ld.shared.f32 	%f75, [%r8+8];
	fma.rn.f32 	%f7, %f3, %f75, %f74;
	st.shared.f32 	[%r9+256], %f7;
	and.b32  	%r69, %r10, 1;
	setp.eq.b32 	%p21, %r69, 1;
	not.pred 	%p22, %p21;
	@%p22 bra 	$L__BB1_15;
	ld.shared.f32 	%f76, [%r9];
	ld.shared.f32 	%f77, [%r9+384];
	add.f32 	%f78, %f77, %f7;
	mul.f32 	%f79, %f1, %f78;
	fma.rn.f32 	%f80, %f3, %f76, %f79;
	ld.shared.f32 	%f81, [%r9+512];
	ld.shared.f32 	%f82, [%r9+128];
	add.f32 	%f83, %f81, %f82;
	fma.rn.f32 	%f84, %f2, %f83, %f80;
	ld.shared.u32 	%r70, [%r12+12];
	add.s32 	%r71, %r70, %r4;
	mul.wide.s32 	%rd19, %r71, 4;
	add.s64 	%rd20, %rd1, %rd19;
	st.global.f32 	[%rd20], %f84;
$L__BB1_15:
	bar.sync 	0;
	ld.shared.u32 	%r72, [%r11+16];
	add.s32 	%r73, %r72, %r5;
	mul.wide.s32 	%rd21, %r73, 4;
	add.s64 	%rd22, %rd2, %rd21;
	ld.global.f32 	%f85, [%rd22];
	st.shared.f32 	[%r7], %f85;
	bar.sync 	0;
	@%p23 bra 	$L__BB1_18;
	ld.shared.f32 	%f86, [%r8];
	ld.shared.f32 	%f87, [%r8+16];
	add.f32 	%f88, %f86, %f87;
	ld.shared.f32 	%f89, [%r8+4];
	ld.shared.f32 	%f90, [%r8+12];
	add.f32 	%f91, %f89, %f90;
	mul.f32 	%f92, %f2, %f91;
	fma.rn.f32 	%f93, %f1, %f88, %f92;
	ld.shared.f32 	%f94, [%r8+8];
	fma.rn.f32 	%f8, %f3, %f94, %f93;
	st.shared.f32 	[%r9+384], %f8;
	and.b32  	%r74, %r10, 1;
	setp.eq.b32 	%p24, %r74, 1;
	@%p24 bra 	$L__BB1_18;
	ld.shared.f32 	%f95, [%r9+128];
	ld.shared.f32 	%f96, [%r9+512];
	add.f32 	%f97, %f96, %f8;
	mul.f32 	%f98, %f1, %f97;
	fma.rn.f32 	%f99, %f3, %f95, %f98;
	ld.shared.f32 	%f100, [%r9];
	ld.shared.f32 	%f101, [%r9+256];
	add.f32 	%f102, %f100, %f101;
	fma.rn.f32 	%f103, %f2, %f102, %f99;
	ld.shared.u32 	%r75, [%r12+16];
	add.s32 	%r76, %r75, %r4;
	mul.wide.s32 	%rd23, %r76, 4;
	add.s64 	%rd24, %rd1, %rd23;
	st.global.f32 	[%rd24], %f103;
$L__BB1_18:
	bar.sync 	0;
	add.s32 	%r77, %r10, 5;
	setp.lt.u32 	%p25, %r10, 15;
	@%p25 bra 	$L__BB1_3;
	ret;

}
	// .globl	_Z22LaplaceMultiMem_kernelPfS_iiii
.visible .entry _Z22LaplaceMultiMem_kernelPfS_iiii(
	.param .u64 .ptr .align 1 _Z22LaplaceMultiMem_kernelPfS_iiii_param_0,
	.param .u64 .ptr .align 1 _Z22LaplaceMultiMem_kernelPfS_iiii_param_1,
	.param .u32 _Z22LaplaceMultiMem_kernelPfS_iiii_param_2,
	.param .u32 _Z22LaplaceMultiMem_kernelPfS_iiii_param_3,
	.param .u32 _Z22LaplaceMultiMem_kernelPfS_iiii_param_4,
	.param .u32 _Z22LaplaceMultiMem_kernelPfS_iiii_param_5
)
{
	.reg .pred 	%p<5>;
	.reg .b32 	%r<91>;
	.reg .b32 	%f<326>;
	.reg .b64 	%rd<61>;
	// demoted variable
	.shared .align 4 .b8 _ZZ22LaplaceMultiMem_kernelPfS_iiiiE4buff[4352];
	ld.param.u32 	%r1, [_Z22LaplaceMultiMem_kernelPfS_iiii_param_2];
	mov.u32 	%r5, %tid.x;
	mov.u32 	%r6, %ctaid.x;
	shl.b32 	%r7, %r6, 7;
	add.s32 	%r8, %r7, %r5;
	add.s32 	%r9, %r1, 8;
	setp.ge.s32 	%p1, %r8, %r9;
	@%p1 bra 	$L__BB2_2;
	ld.param.u32 	%r90, [_Z22LaplaceMultiMem_kernelPfS_iiii_param_5];
	ld.param.u32 	%r88, [_Z22LaplaceMultiMem_kernelPfS_iiii_param_4];
	ld.param.u32 	%r86, [_Z22LaplaceMultiMem_kernelPfS_iiii_param_3];
	ld.param.u32 	%r84, [_Z22LaplaceMultiMem_kernelPfS_iiii_param_2];
	ld.param.u64 	%rd59, [_Z22LaplaceMultiMem_kernelPfS_iiii_param_0];
	add.s32 	%r10, %r84, -1;
	mov.u32 	%r11, %ctaid.x;
	shl.b32 	%r12, %r11, 7;
	mov.u32 	%r13, %tid.x;
	add.s32 	%r14, %r12, %r13;
	add.s32 	%r15, %r14, -4;
	min.s32 	%r16, %r15, %r10;
	max.s32 	%r17, %r16, 0;
	cvt.u64.u32 	%rd3, %r17;
	cvta.to.global.u64 	%rd4, %rd59;
	add.s32 	%r18, %r88, -1;
	mov.u32 	%r19, %ctaid.y;
	add.s32 	%r20, %r19, -4;
	min.s32 	%r21, %r20, %r18;
	max.s32 	%r22, %r21, 0;
	mul.lo.s32 	%r23, %r22, %r86;
	cvt.s64.s32 	%rd5, %r23;
	add.s64 	%rd6, %rd5, %rd3;
	shl.b64 	%rd7, %rd6, 2;
	add.s64 	%rd8, %rd4, %rd7;
	ld.global.f32 	%f82, [%rd8];
	add.s32 	%r24, %r19, -3;
	min.s32 	%r25, %r24, %r18;
	max.s32 	%r26, %r25, 0;
	mul.lo.s32 	%r27, %r26, %r86;
	cvt.s64.s32 	%rd9, %r27;
	add.s64 	%rd10, %rd9, %rd3;
	shl.b64 	%rd11, %rd10, 2;
	add.s64 	%rd12, %rd4, %rd11;
	ld.global.f32 	%f83, [%rd12];
	add.s32 	%r28, %r19, -2;
	min.s32 	%r29, %r28, %r18;
	max.s32 	%r30, %r29, 0;
	mul.lo.s32 	%r31, %r30, %r86;
	cvt.s64.s32 	%rd13, %r31;
	add.s64 	%rd14, %rd13, %rd3;
	shl.b64 	%rd15, %rd14, 2;
	add.s64 	%rd16, %rd4, %rd15;
	ld.global.f32 	%f84, [%rd16];
	add.s32 	%r32, %r19, -1;
	min.s32 	%r33, %r32, %r18;
	max.s32 	%r34, %r33, 0;
	mul.lo.s32 	%r35, %r34, %r86;
	cvt.s64.s32 	%rd17, %r35;
	add.s64 	%rd18, %rd17, %rd3;
	shl.b64 	%rd19, %rd18, 2;
	add.s64 	%rd20, %rd4, %rd19;
	ld.global.f32 	%f85, [%rd20];
	min.s32 	%r36, %r19, %r18;
	max.s32 	%r37, %r36, 0;
	mul.lo.s32 	%r38, %r37, %r86;
	cvt.s64.s32 	%rd21, %r38;
	add.s64 	%rd22, %rd21, %rd3;
	shl.b64 	%rd23, %rd22, 2;
	add.s64 	%rd24, %rd4, %rd23;
	ld.global.f32 	%f86, [%rd24];
	add.s32 	%r39, %r19, 1;
	min.s32 	%r40, %r39, %r18;
	max.s32 	%r41, %r40, 0;
	mul.lo.s32 	%r42, %r41, %r86;
	cvt.s64.s32 	%rd25, %r42;
	add.s64 	%rd26, %rd25, %rd3;
	shl.b64 	%rd27, %rd26, 2;
	add.s64 	%rd28, %rd4, %rd27;
	ld.global.f32 	%f87, [%rd28];
	add.s32 	%r43, %r19, 2;
	min.s32 	%r44, %r43, %r18;
	max.s32 	%r45, %r44, 0;
	mul.lo.s32 	%r46, %r45, %r86;
	cvt.s64.s32 	%rd29, %r46;
	add.s64 	%rd30, %rd29, %rd3;
	shl.b64 	%rd31, %rd30, 2;
	add.s64 	%rd32, %rd4, %rd31;
	ld.global.f32 	%f88, [%rd32];
	add.s32 	%r47, %r19, 3;
	min.s32 	%r48, %r47, %r18;
	max.s32 	%r49, %r48, 0;
	mul.lo.s32 	%r50, %r49, %r86;
	cvt.s64.s32 	%rd33, %r50;
	add.s64 	%rd34, %rd33, %rd3;
	shl.b64 	%rd35, %rd34, 2;
	add.s64 	%rd36, %rd4, %rd35;
	ld.global.f32 	%f89, [%rd36];
	add.s32 	%r51, %r19, 4;
	min.s32 	%r52, %r51, %r18;
	max.s32 	%r53, %r52, 0;
	mul.lo.s32 	%r54, %r53, %r86;
	cvt.s64.s32 	%rd37, %r54;
	add.s64 	%rd38, %rd37, %rd3;
	shl.b64 	%rd39, %rd38, 2;
	add.s64 	%rd40, %rd4, %rd39;
	ld.global.f32 	%f90, [%rd40];
	mul.lo.s32 	%r55, %r90, 192;
	mul.wide.s32 	%rd41, %r55, 4;
	mov.u64 	%rd42, d_LaplaceKernel;
	add.s64 	%rd43, %rd42, %rd41;
	ld.const.f32 	%f325, [%rd43];
	ld.const.f32 	%f324, [%rd43+4];
	ld.const.f32 	%f323, [%rd43+8];
	ld.const.f32 	%f322, [%rd43+12];
	ld.const.f32 	%f321, [%rd43+16];
	add.f32 	%f91, %f85, %f87;
	mul.f32 	%f92, %f324, %f91;
	fma.rn.f32 	%f93, %f325, %f86, %f92;
	add.f32 	%f94, %f84, %f88;
	fma.rn.f32 	%f95, %f323, %f94, %f93;
	add.f32 	%f96, %f83, %f89;
	fma.rn.f32 	%f97, %f322, %f96, %f95;
	add.f32 	%f98, %f82, %f90;
	fma.rn.f32 	%f99, %f321, %f98, %f97;
	shl.b32 	%r56, %r13, 2;
	mov.u32 	%r57, _ZZ22LaplaceMultiMem_kernelPfS_iiiiE4buff;
	add.s32 	%r58, %r57, %r56;
	st.shared.f32 	[%r58], %f99;
	ld.const.f32 	%f320, [%rd43+64];
	ld.const.f32 	%f319, [%rd43+68];
	ld.const.f32 	%f318, [%rd43+72];
	ld.const.f32 	%f317, [%rd43+76];
	ld.const.f32 	%f316, [%rd43+80];
	mul.f32 	%f100, %f319, %f91;
	fma.rn.f32 	%f101, %f320, %f86, %f100;
	fma.rn.f32 	%f102, %f318, %f94, %f101;
	fma.rn.f32 	%f103, %f317, %f96, %f102;
	fma.rn.f32 	%f104, %f316, %f98, %f103;
	st.shared.f32 	[%r58+544], %f104;
	ld.const.f32 	%f315, [%rd43+128];
	ld.const.f32 	%f314, [%rd43+132];
	ld.const.f32 	%f313, [%rd43+136];
	ld.const.f32 	%f312, [%rd43+140];
	ld.const.f32 	%f311, [%rd43+144];
	mul.f32 	%f105, %f314, %f91;
	fma.rn.f32 	%f106, %f315, %f86, %f105;
	fma.rn.f32 	%f107, %f313, %f94, %f106;
	fma.rn.f32 	%f108, %f312, %f96, %f107;
	fma.rn.f32 	%f109, %f311, %f98, %f108;
	st.shared.f32 	[%r58+1088], %f109;
	ld.const.f32 	%f310, [%rd43+192];
	ld.const.f32 	%f309, [%rd43+196];
	ld.const.f32 	%f308, [%rd43+200];
	ld.const.f32 	%f307, [%rd43+204];
	ld.const.f32 	%f306, [%rd43+208];
	mul.f32 	%f110, %f309, %f91;
	fma.rn.f32 	%f111, %f310, %f86, %f110;
	fma.rn.f32 	%f112, %f308, %f94, %f111;
	fma.rn.f32 	%f113, %f307, %f96, %f112;
	fma.rn.f32 	%f114, %f306, %f98, %f113;
	st.shared.f32 	[%r58+1632], %f114;
	ld.const.f32 	%f305, [%rd43+256];
	ld.const.f32 	%f304, [%rd43+260];
	ld.const.f32 	%f303, [%rd43+264];
	ld.const.f32 	%f302, [%rd43+268];
	ld.const.f32 	%f301, [%rd43+272];
	mul.f32 	%f115, %f304, %f91;
	fma.rn.f32 	%f116, %f305, %f86, %f115;
	fma.rn.f32 	%f117, %f303, %f94, %f116;
	fma.rn.f32 	%f118, %f302, %f96, %f117;
	fma.rn.f32 	%f119, %f301, %f98, %f118;
	st.shared.f32 	[%r58+2176], %f119;
	ld.const.f32 	%f300, [%rd43+320];
	ld.const.f32 	%f299, [%rd43+324];
	ld.const.f32 	%f298, [%rd43+328];
	ld.const.f32 	%f297, [%rd43+332];
	ld.const.f32 	%f296, [%rd43+336];
	mul.f32 	%f120, %f299, %f91;
	fma.rn.f32 	%f121, %f300, %f86, %f120;
	fma.rn.f32 	%f122, %f298, %f94, %f121;
	fma.rn.f32 	%f123, %f297, %f96, %f122;
	fma.rn.f32 	%f124, %f296, %f98, %f123;
	st.shared.f32 	[%r58+2720], %f124;
	ld.const.f32 	%f295, [%rd43+384];
	ld.const.f32 	%f294, [%rd43+388];
	ld.const.f32 	%f293, [%rd43+392];
	ld.const.f32 	%f292, [%rd43+396];
	ld.const.f32 	%f291, [%rd43+400];
	mul.f32 	%f125, %f294, %f91;
	fma.rn.f32 	%f126, %f295, %f86, %f125;
	fma.rn.f32 	%f127, %f293, %f94, %f126;
	fma.rn.f32 	%f128, %f292, %f96, %f127;
	fma.rn.f32 	%f129, %f291, %f98, %f128;
	st.shared.f32 	[%r58+3264], %f129;
	ld.const.f32 	%f290, [%rd43+448];
	ld.const.f32 	%f289, [%rd43+452];
	ld.const.f32 	%f288, [%rd43+456];
	ld.const.f32 	%f287, [%rd43+460];
	ld.const.f32 	%f286, [%rd43+464];
	mul.f32 	%f130, %f289, %f91;
	fma.rn.f32 	%f131, %f290, %f86, %f130;
	fma.rn.f32 	%f132, %f288, %f94, %f131;
	fma.rn.f32 	%f133, %f287, %f96, %f132;
	fma.rn.f32 	%f134, %f286, %f98, %f133;
	st.shared.f32 	[%r58+3808], %f134;
$L__BB2_2:
	ld.param.u32 	%r85, [_Z22LaplaceMultiMem_kernelPfS_iiii_param_2];
	bar.sync 	0;
	mov.u32 	%r59, %tid.x;
	setp.gt.u32 	%p2, %r59, 127;
	mov.u32 	%r60, %ctaid.x;
	shl.b32 	%r61, %r60, 7;
	add.s32 	%r62, %r61, %r59;
	setp.ge.s32 	%p3, %r62, %r85;
	or.pred  	%p4, %p2, %p3;
	@%p4 bra 	$L__BB2_4;
	ld.param.u32 	%r89, [_Z22LaplaceMultiMem_kernelPfS_iiii_param_4];
	ld.param.u32 	%r87, [_Z22LaplaceMultiMem_kernelPfS_iiii_param_3];
	ld.param.u64 	%rd60, [_Z22LaplaceMultiMem_kernelPfS_iiii_param_1];
	cvta.to.global.u64 	%rd44, %rd60;
	mov.u32 	%r63, %tid.x;
	shl.b32 	%r64, %r63, 2;
	mov.u32 	%r65, _ZZ22LaplaceMultiMem_kernelPfS_iiiiE4buff;
	add.s32 	%r66, %r65, %r64;
	ld.shared.f32 	%f135, [%r66+16];
	ld.shared.f32 	%f136, [%r66+12];
	ld.shared.f32 	%f137, [%r66+20];
	add.f32 	%f138, %f136, %f137;
	mul.f32 	%f139, %f324, %f138;
	fma.rn.f32 	%f140, %f325, %f135, %f139;
	ld.shared.f32 	%f141, [%r66+8];
	ld.shared.f32 	%f142, [%r66+24];
	add.f32 	%f143, %f141, %f142;
	fma.rn.f32 	%f144, %f323, %f143, %f140;
	ld.shared.f32 	%f145, [%r66+4];
	ld.shared.f32 	%f146, [%r66+28];
	add.f32 	%f147, %f145, %f146;
	fma.rn.f32 	%f148, %f322, %f147, %f144;
	ld.shared.f32 	%f149, [%r66];
	ld.shared.f32 	%f150, [%r66+32];
	add.f32 	%f151, %f149, %f150;
	fma.rn.f32 	%f152, %f321, %f151, %f148;
	ld.shared.f32 	%f153, [%r66+560];
	ld.shared.f32 	%f154, [%r66+556];
	ld.shared.f32 	%f155, [%r66+564];
	add.f32 	%f156, %f154, %f155;
	mul.f32 	%f157, %f319, %f156;
	fma.rn.f32 	%f158, %f320, %f153, %f157;
	ld.shared.f32 	%f159, [%r66+552];
	ld.shared.f32 	%f160, [%r66+568];
	add.f32 	%f161, %f159, %f160;
	fma.rn.f32 	%f162, %f318, %f161, %f158;
	ld.shared.f32 	%f163, [%r66+548];
	ld.shared.f32 	%f164, [%r66+572];
	add.f32 	%f165, %f163, %f164;
	fma.rn.f32 	%f166, %f317, %f165, %f162;
	ld.shared.f32 	%f167, [%r66+544];
	ld.shared.f32 	%f168, [%r66+576];
	add.f32 	%f169, %f167, %f168;
	fma.rn.f32 	%f170, %f316, %f169, %f166;
	sub.f32 	%f171, %f170, %f152;
	mov.u32 	%r67, %ctaid.y;
	mov.u32 	%r68, %ctaid.x;
	shl.b32 	%r69, %r68, 7;
	add.s32 	%r70, %r69, %r63;
	mad.lo.s32 	%r71, %r67, %r87, %r70;
	mul.wide.s32 	%rd45, %r71, 4;
	add.s64 	%rd46, %rd44, %rd45;
	st.global.f32 	[%rd46], %f171;
	ld.shared.f32 	%f172, [%r66+1104];
	ld.shared.f32 	%f173, [%r66+1100];
	ld.shared.f32 	%f174, [%r66+1108];
	add.f32 	%f175, %f173, %f174;
	mul.f32 	%f176, %f314, %f175;
	fma.rn.f32 	%f177, %f315, %f172, %f176;
	ld.shared.f32 	%f178, [%r66+1096];
	ld.shared.f32 	%f179, [%r66+1112];
	add.f32 	%f180, %f178, %f179;
	fma.rn.f32 	%f181, %f313, %f180, %f177;
	ld.shared.f32 	%f182, [%r66+1092];
	ld.shared.f32 	%f183, [%r66+1116];
	add.f32 	%f184, %f182, %f183;
	fma.rn.f32 	%f185, %f312, %f184, %f181;
	ld.shared.f32 	%f186, [%r66+1088];
	ld.shared.f32 	%f187, [%r66+1120];
	add.f32 	%f188, %f186, %f187;
	fma.rn.f32 	%f189, %f311, %f188, %f185;
	sub.f32 	%f190, %f189, %f170;
	add.s32 	%r72, %r89, %r67;
	mad.lo.s32 	%r73, %r72, %r87, %r70;
	mul.wide.s32 	%rd47, %r73, 4;
	add.s64 	%rd48, %rd44, %rd47;
	st.global.f32 	[%rd48], %f190;
	ld.shared.f32 	%f191, [%r66+1648];
	ld.shared.f32 	%f192, [%r66+1644];
	ld.shared.f32 	%f193, [%r66+1652];
	add.f32 	%f194, %f192, %f193;
	mul.f32 	%f195, %f309, %f194;
	fma.rn.f32 	%f196, %f310, %f191, %f195;
	ld.shared.f32 	%f197, [%r66+1640];
	ld.shared.f32 	%f198, [%r66+1656];
	add.f32 	%f199, %f197, %f198;
	fma.rn.f32 	%f200, %f308, %f199, %f196;
	ld.shared.f32 	%f201, [%r66+1636];
	ld.shared.f32 	%f202, [%r66+1660];
	add.f32 	%f203, %f201, %f202;
	fma.rn.f32 	%f204, %f307, %f203, %f200;
	ld.shared.f32 	%f205, [%r66+1632];
	ld.shared.f32 	%f206, [%r66+1664];
	add.f32 	%f207, %f205, %f206;
	fma.rn.f32 	%f208, %f306, %f207, %f204;
	sub.f32 	%f209, %f208, %f189;
	add.s32 	%r74, %r72, %r89;
	mad.lo.s32 	%r75, %r74, %r87, %r70;
	mul.wide.s32 	%rd49, %r75, 4;
	add.s64 	%rd50, %rd44, %rd49;
	st.global.f32 	[%rd50], %f209;
	ld.shared.f32 	%f210, [%r66+2192];
	ld.shared.f32 	%f211, [%r66+2188];
	ld.shared.f32 	%f212, [%r66+2196];
	add.f32 	%f213, %f211, %f212;
	mul.f32 	%f214, %f304, %f213;
	fma.rn.f32 	%f215, %f305, %f210, %f214;
	ld.shared.f32 	%f216, [%r66+2184];
	ld.shared.f32 	%f217, [%r66+2200];
	add.f32 	%f218, %f216, %f217;
	fma.rn.f32 	%f219, %f303, %f218, %f215;
	ld.shared.f32 	%f220, [%r66+2180];
	ld.shared.f32 	%f221, [%r66+2204];
	add.f32 	%f222, %f220, %f221;
	fma.rn.f32 	%f223, %f302, %f222, %f219;
	ld.shared.f32 	%f224, [%r66+2176];
	ld.shared.f32 	%f225, [%r66+2208];
	add.f32 	%f226, %f224, %f225;
	fma.rn.f32 	%f227, %f301, %f226, %f223;
	sub.f32 	%f228, %f227, %f208;
	add.s32 	%r76, %r74, %r89;
	mad.lo.s32 	%r77, %r76, %r87, %r70;
	mul.wide.s32 	%rd51, %r77, 4;
	add.s64 	%rd52, %rd44, %rd51;
	st.global.f32 	[%rd52], %f228;
	ld.shared.f32 	%f229, [%r66+2736];
	ld.shared.f32 	%f230, [%r66+2732];
	ld.shared.f32 	%f231, [%r66+2740];
	add.f32 	%f232, %f230, %f231;
	mul.f32 	%f233, %f299, %f232;
	fma.rn.f32 	%f234, %f300, %f229, %f233;
	ld.shared.f32 	%f235, [%r66+2728];
	ld.shared.f32 	%f236, [%r66+2744];
	add.f32 	%f237, %f235, %f236;
	fma.rn.f32 	%f238, %f298, %f237, %f234;
	ld.shared.f32 	%f239, [%r66+2724];
	ld.shared.f32 	%f240, [%r66+2748];
	add.f32 	%f241, %f239, %f240;
	fma.rn.f32 	%f242, %f297, %f241, %f238;
	ld.shared.f32 	%f243, [%r66+2720];
	ld.shared.f32 	%f244, [%r66+2752];
	add.f32 	%f245, %f243, %f244;
	fma.rn.f32 	%f246, %f296, %f245, %f242;
	sub.f32 	%f247, %f246, %f227;
	add.s32 	%r78, %r76, %r89;
	mad.lo.s32 	%r79, %r78, %r87, %r70;
	mul.wide.s32 	%rd53, %r79, 4;
	add.s64 	%rd54, %rd44, %rd53;
	st.global.f32 	[%rd54], %f247;
	ld.shared.f32 	%f248, [%r66+3280];
	ld.shared.f32 	%f249, [%r66+3276];
	ld.shared.f32 	%f250, [%r66+3284];
	add.f32 	%f251, %f249, %f250;
	mul.f32 	%f252, %f294, %f251;
	fma.rn.f32 	%f253, %f295, %f248, %f252;
	ld.shared.f32 	%f254, [%r66+3272];
	ld.shared.f32 	%f255, [%r66+3288];
	add.f32 	%f256, %f254, %f255;
	fma.rn.f32 	%f257, %f293, %f256, %f253;
	ld.shared.f32 	%f258, [%r66+3268];
	ld.shared.f32 	%f259, [%r66+3292];
	add.f32 	%f260, %f258, %f259;
	fma.rn.f32 	%f261, %f292, %f260, %f257;
	ld.shared.f32 	%f262, [%r66+3264];
	ld.shared.f32 	%f263, [%r66+3296];
	add.f32 	%f264, %f262, %f263;
	fma.rn.f32 	%f265, %f291, %f264, %f261;
	sub.f32 	%f266, %f265, %f246;
	add.s32 	%r80, %r78, %r89;
	mad.lo.s32 	%r81, %r80, %r87, %r70;
	mul.wide.s32 	%rd55, %r81, 4;
	add.s64 	%rd56, %rd44, %rd55;
	st.global.f32 	[%rd56], %f266;
	ld.shared.f32 	%f267, [%r66+3824];
	ld.shared.f32 	%f268, [%r66+3820];
	ld.shared.f32 	%f269, [%r66+3828];
	add.f32 	%f270, %f268, %f269;
	mul.f32 	%f271, %f289, %f270;
	fma.rn.f32 	%f272, %f290, %f267, %f271;
	ld.shared.f32 	%f273, [%r66+3816];
	ld.shared.f32 	%f274, [%r66+3832];
	add.f32 	%f275, %f273, %f274;
	fma.rn.f32 	%f276, %f288, %f275, %f272;
	ld.shared.f32 	%f277, [%r66+3812];
	ld.shared.f32 	%f278, [%r66+3836];
	add.f32 	%f279, %f277, %f278;
	fma.rn.f32 	%f280, %f287, %f279, %f276;
	ld.shared.f32 	%f281, [%r66+3808];
	ld.shared.f32 	%f282, [%r66+3840];
	add.f32 	%f283, %f281, %f282;
	fma.rn.f32 	%f284, %f286, %f283, %f280;
	sub.f32 	%f285, %f284, %f265;
	add.s32 	%r82, %r80, %r89;
	mad.lo.s32 	%r83, %r82, %r87, %r70;
	mul.wide.s32 	%rd57, %r83, 4;
	add.s64 	%rd58, %rd44, %rd57;
	st.global.f32 	[%rd58], %f285;
$L__BB2_4:
	ret;

}
	// .globl	_Z25FindPointsMultiNew_kernelPfP9SiftPointiiifffffi
.visible .entry _Z25FindPointsMultiNew_kernelPfP9SiftPointiiifffffi(
	.param .u64 .ptr .align 1 _Z25FindPointsMultiNew_kernelPfP9SiftPointiiifffffi_param_0,
	.param .u64 .ptr .align 1 _Z25FindPointsMultiNew_kernelPfP9SiftPointiiifffffi_param_1,
	.param .u32 _Z25FindPointsMultiNew_kernelPfP9SiftPointiiifffffi_param_2,
	.param .u32 _Z25FindPointsMultiNew_kernelPfP9SiftPointiiifffffi_param_3,
	.param .u32 _Z25FindPointsMultiNew_kernelPfP9SiftPointiiifffffi_param_4,
	.param .f32 _Z25FindPointsMultiNew_kernelPfP9SiftPointiiifffffi_param_5,
	.param .f32 _Z25FindPointsMultiNew_kernelPfP9SiftPointiiifffffi_param_6,
	.param .f32 _Z25FindPointsMultiNew_kernelPfP9SiftPointiiifffffi_param_7,
	.param .f32 _Z25FindPointsMultiNew_kernelPfP9SiftPointiiifffffi_param_8,
	.param .f32 _Z25FindPointsMultiNew_kernelPfP9SiftPointiiifffffi_param_9,
	.param .u32 _Z25FindPointsMultiNew_kernelPfP9SiftPointiiifffffi_param_10
)
{
	.reg .pred 	%p<50>;
	.reg .b16 	%rs<10>;
	.reg .b32 	%r<149>;
	.reg .b32 	%f<212>;
	.reg .b64 	%rd<61>;
	// demoted variable
	.shared .align 2 .b8 _ZZ25FindPointsMultiNew_kernelPfP9SiftPointiiifffffiE6points[128];
	ld.param.u64 	%rd7, [_Z25FindPointsMultiNew_kernelPfP9SiftPointiiifffffi_param_0];
	ld.param.u32 	%r46, [_Z25FindPointsMultiNew_kernelPfP9SiftPointiiifffffi_param_2];
	ld.param.u32 	%r47, [_Z25FindPointsMultiNew_kernelPfP9SiftPointiiifffffi_param_3];
	ld.param.u32 	%r48, [_Z25FindPointsMultiNew_kernelPfP9SiftPointiiifffffi_param_4];
	ld.param.f32 	%f39, [_Z25FindPointsMultiNew_kernelPfP9SiftPointiiifffffi_param_5];
	ld.param.f32 	%f40, [_Z25FindPointsMultiNew_kernelPfP9SiftPointiiifffffi_param_6];
	ld.param.f32 	%f41, [_Z25FindPointsMultiNew_kernelPfP9SiftPointiiifffffi_param_7];
	ld.param.f32 	%f42, [_Z25FindPointsMultiNew_kernelPfP9SiftPointiiifffffi_param_8];
	ld.param.f32 	%f43, [_Z25FindPointsMultiNew_kernelPfP9SiftPointiiifffffi_param_9];
	ld.param.u32 	%r49, [_Z25FindPointsMultiNew_kernelPfP9SiftPointiiifffffi_param_10];
	cvta.to.global.u64 	%rd1, %rd7;
	mov.u32 	%r1, %ctaid.x;
	mov.u32 	%r2, %ctaid.y;
	or.b32  	%r50, %r1, %r2;
	mov.u32 	%r3, %tid.x;
	or.b32  	%r51, %r50, %r3;
	setp.ne.s32 	%p2, %r51, 0;
	@%p2 bra 	$L__BB3_2;
	shl.b32 	%r52, %r49, 1;
	mul.wide.s32 	%rd8, %r52, 4;
	mov.u64 	%rd9, d_PointCounter;
	add.s64 	%rd10, %rd9, %rd8;
	ld.global.u32 	%r53, [%rd10+-4];
	atom.global.max.u32 	%r54, [%rd10], %r53;
	atom.global.max.u32 	%r55, [%rd10+4], %r53;
$L__BB3_2:
	mul.hi.u32 	%r56, %r1, 1717986919;
	shr.u32 	%r4, %r56, 1;
	mad.lo.s32 	%r5, %r4, -5, %r1;
	mul.lo.s32 	%r57, %r4, 30;
	add.s32 	%r58, %r57, 30;
	min.s32 	%r6, %r58, %r46;
	add.s32 	%r7, %r57, %r3;
	mul.lo.s32 	%r8, %r48, %r47;
	min.s32 	%r59, %r7, %r46;
	max.s32 	%r9, %r59, 1;
	shl.b32 	%r139, %r2, 3;
	sub.s32 	%r11, %r48, %r139;
	min.u32 	%r12, %r11, 8;
	setp.eq.s32 	%p3, %r11, 0;
	mov.f32 	%f207, 0f00000000;
	@%p3 bra 	$L__BB3_5;
	max.u32 	%r60, %r12, 1;
	neg.s32 	%r137, %r60;
	mul.lo.s32 	%r61, %r4, 5;
	sub.s32 	%r62, %r1, %r61;
	mad.lo.s32 	%r63, %r48, %r62, %r48;
	add.s32 	%r64, %r63, %r139;
	mad.lo.s32 	%r136, %r47, %r64, %r9;
	mov.f32 	%f207, 0f00000000;
$L__BB3_4:
	add.s32 	%r65, %r136, -1;
	mul.wide.s32 	%rd11, %r65, 4;
	add.s64 	%rd12, %rd1, %rd11;
	ld.global.f32 	%f46, [%rd12];
	abs.f32 	%f47, %f46;
	max.f32 	%f207, %f207, %f47;
	add.s32 	%r137, %r137, 1;
	setp.ne.s32 	%p4, %r137, 0;
	add.s32 	%r136, %r136, %r47;
	@%p4 bra 	$L__BB3_4;
$L__BB3_5:
	setp.gt.f32 	%p5, %f207, %f41;
	mov.b32 	%r66, -1;
	vote.sync.any.pred 	%p6, %p5, %r66;
	not.pred 	%p7, %p6;
	@%p7 bra 	$L__BB3_26;
	setp.eq.s32 	%p8, %r11, 0;
	mov.b32 	%r142, 0;
	@%p8 bra 	$L__BB3_12;
	add.s32 	%r19, %r48, -1;
	add.s32 	%r71, %r3, -1;
	setp.lt.u32 	%p9, %r71, 30;
	setp.le.s32 	%p10, %r7, %r6;
	and.pred  	%p1, %p9, %p10;
	neg.f32 	%f4, %f41;
	max.u32 	%r72, %r12, 1;
	neg.s32 	%r140, %r72;
	mul.lo.s32 	%r73, %r2, %r47;
	shl.b32 	%r138, %r73, 3;
	mov.b32 	%r142, 0;
	mov.b32 	%r141, 1;
	cvt.s64.s32 	%rd2, %r8;
	cvt.u64.u32 	%rd15, %r9;
	not.pred 	%p18, %p1;
$L__BB3_8:
	cvt.s64.s32 	%rd13, %r138;
	mul.lo.s32 	%r74, %r8, %r5;
	cvt.s64.s32 	%rd14, %r74;
	add.s64 	%rd3, %rd15, %rd14;
	add.s64 	%rd4, %rd3, %rd13;
	add.s64 	%rd16, %rd4, %rd2;
	shl.b64 	%rd17, %rd16, 2;
	add.s64 	%rd18, %rd1, %rd17;
	ld.global.f32 	%f5, [%rd18+-4];
	abs.f32 	%f48, %f5;
	setp.gt.f32 	%p11, %f48, %f41;
	mov.b32 	%r75, -1;
	vote.sync.any.pred 	%p12, %p11, %r75;
	not.pred 	%p13, %p12;
	@%p13 bra 	$L__BB3_11;
	max.s32 	%r77, %r139, 1;
	add.s32 	%r78, %r77, -1;
	mul.lo.s32 	%r79, %r78, %r47;
	add.s32 	%r80, %r139, 1;
	min.s32 	%r81, %r19, %r80;
	mul.lo.s32 	%r82, %r81, %r47;
	shl.b64 	%rd19, %rd4, 2;
	add.s64 	%rd20, %rd1, %rd19;
	ld.global.f32 	%f49, [%rd20+-4];
	cvt.s64.s32 	%rd21, %r79;
	add.s64 	%rd22, %rd3, %rd21;
	add.s64 	%rd23, %rd22, %rd2;
	shl.b64 	%rd24, %rd23, 2;
	add.s64 	%rd25, %rd1, %rd24;
	ld.global.f32 	%f50, [%rd25+-4];
	cvt.s64.s32 	%rd26, %r82;
	add.s64 	%rd27, %rd3, %rd26;
	add.s64 	%rd28, %rd27, %rd2;
	shl.b64 	%rd29, %rd28, 2;
	add.s64 	%rd30, %rd1, %rd29;
	ld.global.f32 	%f51, [%rd30+-4];
	shl.b32 	%r83, %r8, 1;
	mul.wide.s32 	%rd31, %r83, 4;
	add.s64 	%rd32, %rd20, %rd31;
	ld.global.f32 	%f52, [%rd32+-4];
	shl.b64 	%rd33, %rd22, 2;
	add.s64 	%rd34, %rd1, %rd33;
	ld.global.f32 	%f53, [%rd34+-4];
	shl.b64 	%rd35, %rd27, 2;
	add.s64 	%rd36, %rd1, %rd35;
	ld.global.f32 	%f54, [%rd36+-4];
	min.f32 	%f55, %f53, %f49;
	min.f32 	%f56, %f55, %f54;
	max.f32 	%f57, %f53, %f49;
	max.f32 	%f58, %f57, %f54;
	add.s64 	%rd37, %rd34, %rd31;
	ld.global.f32 	%f59, [%rd37+-4];
	add.s64 	%rd38, %rd36, %rd31;
	ld.global.f32 	%f60, [%rd38+-4];
	min.f32 	%f61, %f59, %f52;
	min.f32 	%f62, %f61, %f60;
	max.f32 	%f63, %f59, %f52;
	max.f32 	%f64, %f63, %f60;
	min.f32 	%f65, %f50, %f51;
	min.f32 	%f66, %f65, %f5;
	min.f32 	%f67, %f56, %f66;
	min.f32 	%f68, %f67, %f62;
	max.f32 	%f69, %f50, %f51;
	max.f32 	%f70, %f69, %f5;
	max.f32 	%f71, %f58, %f70;
	max.f32 	%f72, %f71, %f64;
	mov.b32 	%r84, %f68;
	shfl.sync.up.b32	%r85|%p14, %r84, 1, 0, -1;
	mov.b32 	%f73, %r85;
	shfl.sync.down.b32	%r86|%p15, %r84, 1, 31, -1;
	mov.b32 	%f74, %r86;
	min.f32 	%f75, %f73, %f74;
	mov.b32 	%r87, %f72;
	shfl.sync.up.b32	%r88|%p16, %r87, 1, 0, -1;
	mov.b32 	%f76, %r88;
	shfl.sync.down.b32	%r89|%p17, %r87, 1, 31, -1;
	mov.b32 	%f77, %r89;
	max.f32 	%f78, %f76, %f77;
	min.f32 	%f79, %f75, %f56;
	min.f32 	%f80, %f79, %f62;
	min.f32 	%f81, %f80, %f50;
	min.f32 	%f6, %f81, %f51;
	max.f32 	%f82, %f78, %f58;
	max.f32 	%f83, %f82, %f64;
	max.f32 	%f84, %f83, %f50;
	max.f32 	%f7, %f84, %f51;
	@%p18 bra 	$L__BB3_11;
	min.f32 	%f85, %f4, %f6;
	setp.lt.f32 	%p19, %f5, %f85;
	max.f32 	%f86, %f41, %f7;
	setp.gt.f32 	%p20, %f5, %f86;
	or.pred  	%p21, %p19, %p20;
	selp.u32 	%r90, 1, 0, %p21;
	add.s32 	%r91, %r141, -1;
	shl.b32 	%r92, %r90, %r91;
	or.b32  	%r142, %r92, %r142;
$L__BB3_11:
	add.s32 	%r141, %r141, 1;
	add.s32 	%r140, %r140, 1;
	setp.ne.s32 	%p22, %r140, 0;
	add.s32 	%r139, %r139, 1;
	add.s32 	%r138, %r138, %r47;
	@%p22 bra 	$L__BB3_8;
$L__BB3_12:
	setp.eq.s32 	%p23, %r11, 0;
	popc.b32 	%r34, %r142;
	shfl.sync.up.b32	%r93|%p24, %r34, 1, 0, -1;
	setp.eq.s32 	%p25, %r3, 0;
	selp.b32 	%r94, 0, %r93, %p25;
	add.s32 	%r95, %r94, %r34;
	shfl.sync.up.b32	%r96|%p26, %r95, 2, 0, -1;
	setp.lt.u32 	%p27, %r3, 2;
	selp.b32 	%r97, 0, %r96, %p27;
	add.s32 	%r98, %r97, %r95;
	shfl.sync.up.b32	%r99|%p28, %r98, 4, 0, -1;
	setp.lt.u32 	%p29, %r3, 4;
	selp.b32 	%r100, 0, %r99, %p29;
	add.s32 	%r101, %r100, %r98;
	shfl.sync.up.b32	%r102|%p30, %r101, 8, 0, -1;
	setp.lt.u32 	%p31, %r3, 8;
	selp.b32 	%r103, 0, %r102, %p31;
	add.s32 	%r104, %r103, %r101;
	shfl.sync.up.b32	%r105|%p32, %r104, 16, 0, -1;
	setp.lt.u32 	%p33, %r3, 16;
	selp.b32 	%r106, 0, %r105, %p33;
	add.s32 	%r35, %r106, %r104;
	@%p23 bra 	$L__BB3_17;
	cvt.u16.u32 	%rs7, %r7;
	add.s16 	%rs1, %rs7, -1;
	max.u32 	%r108, %r12, 1;
	neg.s32 	%r145, %r108;
	cvt.u16.u32 	%rs8, %r2;
	shl.b16 	%rs9, %rs8, 3;
	sub.s32 	%r148, %r35, %r34;
	mov.b32 	%r146, 0;
$L__BB3_14:
	shr.u32 	%r109, %r142, %r146;
	and.b32  	%r110, %r109, 1;
	setp.eq.b32 	%p34, %r110, 1;
	not.pred 	%p35, %p34;
	setp.gt.s32 	%p36, %r148, 31;
	or.pred  	%p37, %p35, %p36;
	@%p37 bra 	$L__BB3_16;
	shl.b32 	%r111, %r148, 2;
	mov.u32 	%r112, _ZZ25FindPointsMultiNew_kernelPfP9SiftPointiiifffffiE6points;
	add.s32 	%r113, %r112, %r111;
	st.shared.u16 	[%r113], %rs1;
	st.shared.u16 	[%r113+2], %rs9;
	add.s32 	%r148, %r148, 1;
$L__BB3_16:
	add.s32 	%r146, %r146, 1;
	add.s32 	%r145, %r145, 1;
	setp.ne.s32 	%p38, %r145, 0;
	add.s16 	%rs9, %rs9, 1;
	@%p38 bra 	$L__BB3_14;
$L__BB3_17:
	shfl.sync.idx.b32	%r114|%p39, %r35, 31, 31, -1;
	setp.ge.u32 	%p40, %r3, %r114;
	@%p40 bra 	$L__BB3_26;
	shl.b32 	%r115, %r3, 2;
	mov.u32 	%r116, _ZZ25FindPointsMultiNew_kernelPfP9SiftPointiiifffffiE6points;
	add.s32 	%r117, %r116, %r115;
	ld.shared.u16 	%rs5, [%r117];
	cvt.u32.u16 	%r118, %rs5;
	ld.shared.u16 	%rs6, [%r117+2];
	cvt.u32.u16 	%r119, %rs6;
	mad.lo.s32 	%r120, %r48, %r5, %r48;
	add.s32 	%r121, %r120, %r119;
	mad.lo.s32 	%r122, %r121, %r47, %r118;
	mul.wide.s32 	%rd39, %r122, 4;
	add.s64 	%rd5, %rd1, %rd39;
	ld.global.f32 	%f8, [%rd5];
	add.f32 	%f9, %f8, %f8;
	ld.global.f32 	%f10, [%rd5+-4];
	sub.f32 	%f87, %f9, %f10;
	ld.global.f32 	%f11, [%rd5+4];
	sub.f32 	%f12, %f87, %f11;
	neg.s32 	%r45, %r47;
	mul.wide.s32 	%rd40, %r45, 4;
	add.s64 	%rd41, %rd5, %rd40;
	ld.global.f32 	%f13, [%rd41];
	sub.f32 	%f88, %f9, %f13;
	mul.wide.s32 	%rd42, %r47, 4;
	add.s64 	%rd43, %rd5, %rd42;
	ld.global.f32 	%f14, [%rd43];
	sub.f32 	%f15, %f88, %f14;
	ld.global.f32 	%f89, [%rd43+4];
	ld.global.f32 	%f90, [%rd41+-4];
	add.f32 	%f91, %f89, %f90;
	ld.global.f32 	%f92, [%rd41+4];
	sub.f32 	%f93, %f91, %f92;
	ld.global.f32 	%f94, [%rd43+-4];
	sub.f32 	%f95, %f93, %f94;
	mul.f32 	%f16, %f95, 0f3E800000;
	add.f32 	%f96, %f12, %f15;
	mul.f32 	%f97, %f12, %f15;
	mul.f32 	%f98, %f16, %f16;
	sub.f32 	%f17, %f97, %f98;
	mul.f32 	%f18, %f96, %f96;
	mul.f32 	%f99, %f43, %f17;
	setp.geu.f32 	%p41, %f18, %f99;
	@%p41 bra 	$L__BB3_26;
	div.approx.f32 	%f19, %f18, %f17;
	sub.f32 	%f100, %f11, %f10;
	mul.f32 	%f20, %f100, 0f3F000000;
	sub.f32 	%f101, %f14, %f13;
	mul.f32 	%f21, %f101, 0f3F000000;
	neg.s32 	%r123, %r8;
	mul.wide.s32 	%rd44, %r123, 4;
	add.s64 	%rd45, %rd5, %rd44;
	mul.wide.s32 	%rd46, %r8, 4;
	add.s64 	%rd47, %rd5, %rd46;
	ld.global.f32 	%f102, [%rd45];
	ld.global.f32 	%f103, [%rd47];
	sub.f32 	%f104, %f102, %f103;
	mul.f32 	%f22, %f104, 0f3F000000;
	sub.f32 	%f105, %f9, %f103;
	sub.f32 	%f23, %f105, %f102;
	ld.global.f32 	%f106, [%rd47+4];
	ld.global.f32 	%f107, [%rd45+-4];
	add.f32 	%f108, %f106, %f107;
	ld.global.f32 	%f109, [%rd45+4];
	sub.f32 	%f110, %f108, %f109;
	ld.global.f32 	%f111, [%rd47+-4];
	sub.f32 	%f112, %f110, %f111;
	mul.f32 	%f113, %f112, 0f3E800000;
	add.s64 	%rd49, %rd47, %rd42;
	ld.global.f32 	%f114, [%rd49];
	add.s64 	%rd51, %rd45, %rd40;
	ld.global.f32 	%f115, [%rd51];
	add.f32 	%f116, %f114, %f115;
	add.s64 	%rd52, %rd47, %rd40;
	ld.global.f32 	%f117, [%rd52];
	sub.f32 	%f118, %f116, %f117;
	add.s64 	%rd53, %rd45, %rd42;
	ld.global.f32 	%f119, [%rd53];
	sub.f32 	%f120, %f118, %f119;
	mul.f32 	%f121, %f120, 0f3E800000;
	mul.f32 	%f122, %f15, %f23;
	mul.f32 	%f123, %f121, %f121;
	sub.f32 	%f124, %f122, %f123;
	mul.f32 	%f125, %f113, %f121;
	mul.f32 	%f126, %f16, %f23;
	sub.f32 	%f127, %f125, %f126;
	mul.f32 	%f128, %f16, %f121;
	mul.f32 	%f129, %f15, %f113;
	sub.f32 	%f130, %f128, %f129;
	mul.f32 	%f131, %f16, %f127;
	fma.rn.f32 	%f132, %f12, %f124, %f131;
	fma.rn.f32 	%f133, %f113, %f130, %f132;
	mov.f32 	%f134, 0f3F800000;
	div.approx.f32 	%f135, %f134, %f133;
	mul.f32 	%f136, %f12, %f23;
	mul.f32 	%f137, %f113, %f113;
	sub.f32 	%f138, %f136, %f137;
	mul.f32 	%f139, %f16, %f113;
	mul.f32 	%f140, %f12, %f121;
	sub.f32 	%f141, %f139, %f140;
	mul.f32 	%f142, %f21, %f127;
	fma.rn.f32 	%f143, %f20, %f124, %f142;
	fma.rn.f32 	%f144, %f22, %f130, %f143;
	mul.f32 	%f208, %f135, %f144;
	mul.f32 	%f145, %f20, %f127;
	fma.rn.f32 	%f146, %f21, %f138, %f145;
	fma.rn.f32 	%f147, %f22, %f141, %f146;
	mul.f32 	%f209, %f135, %f147;
	mul.f32 	%f148, %f21, %f141;
	fma.rn.f32 	%f149, %f20, %f130, %f148;
	fma.rn.f32 	%f150, %f17, %f22, %f149;
	mul.f32 	%f210, %f135, %f150;
	abs.f32 	%f151, %f208;
	abs.f32 	%f152, %f209;
	max.f32 	%f154, %f151, %f152;
	abs.f32 	%f155, %f210;
	max.f32 	%f157, %f154, %f155;
	setp.leu.f32 	%p42, %f157, 0f3F000000;
	@%p42 bra 	$L__BB3_21;
	div.approx.f32 	%f208, %f20, %f12;
	div.approx.f32 	%f209, %f21, %f15;
	div.approx.f32 	%f210, %f22, %f23;
$L__BB3_21:
	mul.f32 	%f159, %f21, %f209;
	fma.rn.f32 	%f160, %f20, %f208, %f159;
	fma.rn.f32 	%f33, %f22, %f210, %f160;
	cvt.rn.f32.s32 	%f161, %r5;
	div.rn.f32 	%f34, %f161, 0f40A00000;
	setp.eq.f32 	%p43, %f34, 0f00000000;
	mov.f32 	%f211, 0f3F800000;
	@%p43 bra 	$L__BB3_24;
	mov.f32 	%f162, 0f00000000;
	mov.f32 	%f163, 0f3F000000;
	mul.rn.f32 	%f164, %f163, %f162;
	mov.f32 	%f165, 0f3DF6384F;
	mul.rn.f32 	%f166, %f165, %f162;
	mul.f32 	%f167, %f166, 0f40400000;
	fma.rn.f32 	%f168, %f164, 0f3FB8AA3B, 0f00000000;
	add.f32 	%f169, %f168, 0f00000000;
	fma.rn.f32 	%f170, %f167, %f164, %f169;
	fma.rn.f32 	%f171, %f166, 0f00000000, %f170;
	mov.f32 	%f172, 0f3F800000;
	add.rn.f32 	%f173, %f172, %f171;
	mul.rn.f32 	%f174, %f173, %f34;
	cvt.rni.f32.f32 	%f175, %f174;
	sub.f32 	%f176, %f174, %f175;
	neg.f32 	%f177, %f174;
	fma.rn.f32 	%f178, %f173, %f34, %f177;
	mov.f32 	%f179, 0fBF800000;
	add.rn.f32 	%f180, %f173, %f179;
	neg.f32 	%f181, %f180;
	add.rn.f32 	%f182, %f171, %f181;
	fma.rn.f32 	%f183, %f182, %f34, %f178;
	add.f32 	%f184, %f176, %f183;
	setp.gt.f32 	%p44, %f175, 0f00000000;
	selp.b32 	%r124, 0, -2097152000, %p44;
	abs.f32 	%f185, %f34;
	setp.num.f32 	%p45, %f185, %f185;
	setp.lt.f32 	%p46, %f174, 0f00000000;
	selp.f32 	%f186, 0f00000000, 0f7F800000, %p46;
	abs.f32 	%f187, %f174;
	setp.gt.f32 	%p47, %f187, 0f43180000;
	cvt.rzi.s32.f32 	%r125, %f175;
	shl.b32 	%r126, %r125, 23;
	sub.s32 	%r127, %r126, %r124;
	mov.b32 	%f188, %r127;
	add.s32 	%r128, %r124, 2130706432;
	mov.b32 	%f189, %r128;
	fma.rn.f32 	%f190, %f184, 0f391FCB8E, 0f3AAF85ED;
	fma.rn.f32 	%f191, %f190, %f184, 0f3C1D9856;
	fma.rn.f32 	%f192, %f191, %f184, 0f3D6357BB;
	fma.rn.f32 	%f193, %f192, %f184, 0f3E75FDEC;
	fma.rn.f32 	%f194, %f193, %f184, 0f3F317218;
	fma.rn.f32 	%f195, %f194, %f184, 0f3F800000;
	mul.f32 	%f196, %f195, %f189;
	mul.f32 	%f197, %f196, %f188;
	selp.f32 	%f211, %f186, %f197, %p47;
	@%p45 bra 	$L__BB3_24;
	mov.f32 	%f198, 0f40000000;
	add.rn.f32 	%f211, %f198, %f34;
$L__BB3_24:
	mul.f32 	%f199, %f42, %f210;
	ex2.approx.f32 	%f200, %f199;
	mul.f32 	%f38, %f211, %f200;
	setp.ltu.f32 	%p48, %f38, %f40;
	@%p48 bra 	$L__BB3_26;
	ld.param.u64 	%rd60, [_Z25FindPointsMultiNew_kernelPfP9SiftPointiiifffffi_param_1];
	ld.const.u32 	%r129, [d_MaxNumPoints];
	shl.b32 	%r130, %r49, 1;
	mul.wide.s32 	%rd54, %r130, 4;
	mov.u64 	%rd55, d_PointCounter;
	add.s64 	%rd56, %rd55, %rd54;
	ld.global.u32 	%r131, [%rd56+-4];
	atom.global.max.u32 	%r132, [%rd56], %r131;
	atom.global.inc.u32 	%r133, [%rd56], 2147483647;
	setp.lt.u32 	%p49, %r133, %r129;
	add.s32 	%r134, %r129, -1;
	selp.b32 	%r135, %r133, %r134, %p49;
	cvt.rn.f32.u16 	%f201, %rs5;
	add.f32 	%f202, %f208, %f201;
	cvta.to.global.u64 	%rd57, %rd60;
	mul.wide.u32 	%rd58, %r135, 576;
	add.s64 	%rd59, %rd57, %rd58;
	st.global.f32 	[%rd59], %f202;
	cvt.rn.f32.u16 	%f203, %rs6;
	add.f32 	%f204, %f209, %f203;
	st.global.f32 	[%rd59+4], %f204;
	st.global.f32 	[%rd59+8], %f38;
	fma.rn.f32 	%f205, %f33, 0f3F000000, %f8;
	st.global.f32 	[%rd59+12], %f205;
	st.global.f32 	[%rd59+16], %f19;
	st.global.f32 	[%rd59+48], %f39;
$L__BB3_26:
	ret;

}
	// .globl	_Z31ComputeOrientationsCONST_kernelyP9SiftPointi
.visible .entry _Z31ComputeOrientationsCONST_kernelyP9SiftPointi(
	.param .u64 _Z31ComputeOrientationsCONST_kernelyP9SiftPointi_param_0,
	.param .u64 .ptr .align 1 _Z31ComputeOrientationsCONST_kernelyP9SiftPointi_param_1,
	.param .u32 _Z31ComputeOrientationsCONST_kernelyP9SiftPointi_param_2
)
{
	.reg .pred 	%p<88>;
	.reg .b16 	%rs<3>;
	.reg .b32 	%r<253>;
	.reg .b32 	%f<330>;
	.reg .b64 	%rd<12>;
	// demoted variable
	.shared .align 4 .b8 _ZZ31ComputeOrientationsCONST_kernelyP9SiftPointiE4hist[256];
	// demoted variable
	.shared .align 4 .b8 _ZZ31ComputeOrientationsCONST_kernelyP9SiftPointiE5gauss[44];
	ld.param.u64 	%rd4, [_Z31ComputeOrientationsCONST_kernelyP9SiftPointi_param_0];
	ld.param.u64 	%rd5, [_Z31ComputeOrientationsCONST_kernelyP9SiftPointi_param_1];
	ld.param.u32 	%r110, [_Z31ComputeOrientationsCONST_kernelyP9SiftPointi_param_2];
	cvta.to.global.u64 	%rd1, %rd5;
	shl.b32 	%r111, %r110, 1;
	mul.wide.s32 	%rd6, %r111, 4;
	mov.u64 	%rd7, d_PointCounter;
	add.s64 	%rd2, %rd7, %rd6;
	ld.global.u32 	%r112, [%rd2+-4];
	ld.const.u32 	%r1, [d_MaxNumPoints];
	min.u32 	%r113, %r112, %r1;
	ld.global.u32 	%r114, [%rd2];
	min.u32 	%r2, %r114, %r1;
	mov.u32 	%r115, %ctaid.x;
	add.s32 	%r190, %r113, %r115;
	setp.ge.s32 	%p1, %r190, %r2;
	@%p1 bra 	$L__BB4_81;
	mov.u32 	%r4, %tid.x;
	add.s32 	%r116, %r4, -5;
	cvt.rn.f32.s32 	%f1, %r116;
	shl.b32 	%r117, %r4, 2;
	mov.u32 	%r118, _ZZ31ComputeOrientationsCONST_kernelyP9SiftPointiE5gauss;
	add.s32 	%r5, %r118, %r117;
	mov.u32 	%r119, _ZZ31ComputeOrientationsCONST_kernelyP9SiftPointiE4hist;
	add.s32 	%r6, %r119, %r117;
	cvt.u16.u32 	%rs1, %r4;
	mul.hi.u16 	%rs2, %rs1, 5958;
	cvt.u32.u16 	%r120, %rs2;
	mul.lo.s32 	%r121, %r120, -11;
	add.s32 	%r122, %r121, %r4;
	cvt.rn.f32.s32 	%f2, %r122;
	cvt.rn.f32.u16 	%f3, %rs2;
	shl.b32 	%r123, %r121, 2;
	add.s32 	%r7, %r5, %r123;
	mul.wide.u16 	%r124, %rs2, 4;
	add.s32 	%r8, %r118, %r124;
	setp.eq.s32 	%p2, %r4, 0;
	add.s32 	%r125, %r4, -1;
	selp.b32 	%r126, 31, %r125, %p2;
	setp.lt.u32 	%p3, %r4, 31;
	setp.lt.u32 	%p4, %r4, 30;
	shl.b32 	%r127, %r126, 2;
	add.s32 	%r9, %r119, %r127;
	selp.b32 	%r128, 4, -124, %p3;
	add.s32 	%r10, %r6, %r128;
	selp.b32 	%r129, 8, -120, %p4;
	add.s32 	%r11, %r6, %r129;
	mov.u32 	%r12, %nctaid.x;
$L__BB4_2:
	setp.gt.u32 	%p5, %r4, 10;
	mul.wide.s32 	%rd8, %r190, 576;
	add.s64 	%rd9, %rd1, %rd8;
	add.s64 	%rd3, %rd9, 8;
	@%p5 bra 	$L__BB4_4;
	ld.global.f32 	%f133, [%rd3];
	mul.f32 	%f134, %f133, 0f40900000;
	mul.f32 	%f135, %f133, %f134;
	mov.f32 	%f136, 0fBF800000;
	div.rn.f32 	%f137, %f136, %f135;
	mul.f32 	%f138, %f137, %f1;
	mul.f32 	%f139, %f138, %f1;
	fma.rn.f32 	%f140, %f139, 0f3BBB989D, 0f3F000000;
	cvt.sat.f32.f32 	%f141, %f140;
	mov.f32 	%f142, 0f4B400001;
	mov.f32 	%f143, 0f437C0000;
	fma.rm.f32 	%f144, %f141, %f143, %f142;
	add.f32 	%f145, %f144, 0fCB40007F;
	neg.f32 	%f146, %f145;
	fma.rn.f32 	%f147, %f139, 0f3FB8AA3B, %f146;
	fma.rn.f32 	%f148, %f139, 0f32A57060, %f147;
	mov.b32 	%r130, %f144;
	shl.b32 	%r131, %r130, 23;
	mov.b32 	%f149, %r131;
	ex2.approx.ftz.f32 	%f150, %f148;
	mul.f32 	%f151, %f150, %f149;
	st.shared.f32 	[%r5], %f151;
	bra.uni 	$L__BB4_5;
$L__BB4_4:
	setp.gt.u32 	%p6, %r4, 63;
	@%p6 bra 	$L__BB4_6;
$L__BB4_5:
	mov.b32 	%r132, 0;
	st.shared.u32 	[%r6], %r132;
$L__BB4_6:
	setp.gt.u32 	%p7, %r4, 120;
	bar.sync 	0;
	@%p7 bra 	$L__BB4_8;
	ld.global.f32 	%f152, [%rd3+-8];
	ld.global.f32 	%f153, [%rd3+-4];
	add.f32 	%f154, %f152, 0fC0900000;
	add.f32 	%f155, %f154, %f2;
	add.f32 	%f156, %f153, 0fC0900000;
	add.f32 	%f157, %f156, %f3;
	add.f32 	%f158, %f155, 0f3F800000;
	tex.2d.v4.f32.f32 	{%f159, %f160, %f161, %f162}, [%rd4, {%f158, %f157}];
	add.f32 	%f163, %f155, 0fBF800000;
	tex.2d.v4.f32.f32 	{%f164, %f165, %f166, %f167}, [%rd4, {%f163, %f157}];
	sub.f32 	%f168, %f159, %f164;
	add.f32 	%f169, %f157, 0f3F800000;
	tex.2d.v4.f32.f32 	{%f170, %f171, %f172, %f173}, [%rd4, {%f155, %f169}];
	add.f32 	%f174, %f157, 0fBF800000;
	tex.2d.v4.f32.f32 	{%f175, %f176, %f177, %f178}, [%rd4, {%f155, %f174}];
	sub.f32 	%f179, %f170, %f175;
	abs.f32 	%f180, %f168;
	abs.f32 	%f181, %f179;
	setp.gt.f32 	%p8, %f181, %f180;
	selp.f32 	%f182, %f181, %f180, %p8;
	selp.f32 	%f183, %f180, %f181, %p8;
	div.rn.f32 	%f184, %f183, %f182;
	mul.f32 	%f185, %f184, %f184;
	fma.rn.f32 	%f186, %f185, 0f3B33710B, 0fBC807748;
	fma.rn.f32 	%f187, %f186, %f185, 0f3D2CDAB2;
	fma.rn.f32 	%f188, %f187, %f185, 0fBD992D10;
	fma.rn.f32 	%f189, %f188, %f185, 0f3DD9EA6C;
	fma.rn.f32 	%f190, %f189, %f185, 0fBE117CB1;
	fma.rn.f32 	%f191, %f190, %f185, 0f3E4CBCE0;
	fma.rn.f32 	%f192, %f191, %f185, 0fBEAAAA7D;
	mul.f32 	%f193, %f185, %f192;
	fma.rn.f32 	%f194, %f193, %f184, %f184;
	neg.f32 	%f195, %f194;
	fma.rn.f32 	%f196, 0f3F6EE581, 0f3FD774EB, %f195;
	selp.f32 	%f197, %f196, %f194, %p8;
	selp.f32 	%f198, 0f3F6EE581, 0f3FEEE581, %p8;
	selp.f32 	%f199, %f194, %f195, %p8;
	mov.b32 	%r133, %f168;
	fma.rn.f32 	%f200, %f198, 0f3FD774EB, %f199;
	setp.lt.s32 	%p9, %r133, 0;
	selp.f32 	%f201, %f200, %f197, %p9;
	add.f32 	%f202, %f180, %f181;
	setp.eq.f32 	%p10, %f182, 0f00000000;
	selp.f32 	%f203, 0f40490FDB, 0f00000000, %p9;
	setp.eq.f32 	%p11, %f180, %f181;
	selp.f32 	%f204, 0f4016CBE4, 0f3F490FDB, %p9;
	selp.f32 	%f205, %f204, %f201, %p11;
	selp.f32 	%f206, %f203, %f205, %p10;
	abs.f32 	%f207, %f202;
	setp.nan.f32 	%p12, %f207, %f207;
	copysign.f32 	%f208, %f179, %f206;
	selp.f32 	%f209, %f202, %f208, %p12;
	mul.f32 	%f210, %f209, 0f41800000;
	div.rn.f32 	%f211, %f210, 0f40490FF9;
	add.f32 	%f212, %f211, 0f41840000;
	cvt.rzi.s32.f32 	%r134, %f212;
	setp.gt.s32 	%p13, %r134, 31;
	selp.b32 	%r135, 0, %r134, %p13;
	mul.f32 	%f213, %f179, %f179;
	fma.rn.f32 	%f214, %f168, %f168, %f213;
	sqrt.rn.f32 	%f215, %f214;
	shl.b32 	%r136, %r135, 2;
	mov.u32 	%r137, _ZZ31ComputeOrientationsCONST_kernelyP9SiftPointiE4hist;
	add.s32 	%r138, %r137, %r136;
	ld.shared.f32 	%f216, [%r7];
	mul.f32 	%f217, %f215, %f216;
	ld.shared.f32 	%f218, [%r8];
	mul.f32 	%f219, %f217, %f218;
	atom.shared.add.f32 	%f220, [%r138], %f219;
$L__BB4_8:
	setp.gt.u32 	%p14, %r4, 31;
	bar.sync 	0;
	@%p14 bra 	$L__BB4_10;
	ld.shared.f32 	%f221, [%r6];
	ld.shared.f32 	%f222, [%r9];
	ld.shared.f32 	%f223, [%r10];
	add.f32 	%f224, %f222, %f223;
	mul.f32 	%f225, %f224, 0f40800000;
	fma.rn.f32 	%f226, %f221, 0f40C00000, %f225;
	setp.gt.u32 	%p15, %r4, 1;
	selp.b32 	%r139, -8, 120, %p15;
	add.s32 	%r140, %r6, %r139;
	ld.shared.f32 	%f227, [%r140];
	ld.shared.f32 	%f228, [%r11];
	add.f32 	%f229, %f227, %f228;
	add.f32 	%f230, %f226, %f229;
	st.shared.f32 	[%r6+128], %f230;
$L__BB4_10:
	setp.gt.u32 	%p16, %r4, 31;
	bar.sync 	0;
	@%p16 bra 	$L__BB4_14;
	ld.shared.f32 	%f4, [%r6+128];
	ld.shared.f32 	%f232, [%r9+128];
	setp.leu.f32 	%p17, %f4, %f232;
	mov.f32 	%f267, 0f00000000;
	@%p17 bra 	$L__BB4_13;
	ld.shared.f32 	%f233, [%r10+128];
	setp.ge.f32 	%p18, %f4, %f233;
	selp.f32 	%f267, %f4, 0f00000000, %p18;
$L__BB4_13:
	st.shared.f32 	[%r6], %f267;
$L__BB4_14:
	setp.ne.s32 	%p19, %r4, 0;
	bar.sync 	0;
	@%p19 bra 	$L__BB4_80;
	ld.shared.f32 	%f234, [_ZZ31ComputeOrientationsCONST_kernelyP9SiftPointiE4hist];
	setp.leu.f32 	%p20, %f234, 0f00000000;
	selp.f32 	%f269, 0f00000000, %f234, %p20;
	selp.s32 	%r192, -1, 0, %p20;
	ld.shared.f32 	%f271, [_ZZ31ComputeOrientationsCONST_kernelyP9SiftPointiE4hist+4];
	setp.gt.f32 	%p21, %f271, %f269;
	mov.b32 	%r194, 1;
	@%p21 bra 	$L__BB4_17;
	setp.gt.f32 	%p22, %f271, 0f00000000;
	max.f32 	%f9, %f271, 0f00000000;
	selp.b32 	%r15, 1, -1, %p22;
	mov.f32 	%f271, %f269;
	mov.f32 	%f269, %f9;
	mov.u32 	%r194, %r192;
	mov.u32 	%r192, %r15;
$L__BB4_17:
	ld.shared.f32 	%f273, [_ZZ31ComputeOrientationsCONST_kernelyP9SiftPointiE4hist+8];
	setp.gt.f32 	%p23, %f273, %f271;
	mov.b32 	%r196, 2;
	@%p23 bra 	$L__BB4_19;
	setp.gt.f32 	%p24, %f273, %f269;
	selp.f32 	%f13, %f273, %f269, %p24;
	selp.b32 	%r18, 2, %r192, %p24;
	mov.f32 	%f273, %f271;
	mov.f32 	%f271, %f13;
	mov.u32 	%r196, %r194;
	mov.u32 	%r194, %r18;
$L__BB4_19:
	ld.shared.f32 	%f275, [_ZZ31ComputeOrientationsCONST_kernelyP9SiftPointiE4hist+12];
	setp.gt.f32 	%p25, %f275, %f273;
	mov.b32 	%r198, 3;
	@%p25 bra 	$L__BB4_21;
	setp.gt.f32 	%p26, %f275, %f271;
	selp.f32 	%f17, %f275, %f271, %p26;
	selp.b32 	%r21, 3, %r194, %p26;
	mov.f32 	%f275, %f273;
	mov.f32 	%f273, %f17;
	mov.u32 	%r198, %r196;
	mov.u32 	%r196, %r21;
$L__BB4_21:
	ld.shared.f32 	%f277, [_ZZ31ComputeOrientationsCONST_kernelyP9SiftPointiE4hist+16];
	setp.gt.f32 	%p27, %f277, %f275;
	mov.b32 	%r200, 4;
	@%p27 bra 	$L__BB4_23;
	setp.gt.f32 	%p28, %f277, %f273;
	selp.f32 	%f21, %f277, %f273, %p28;
	selp.b32 	%r24, 4, %r196, %p28;
	mov.f32 	%f277, %f275;
	mov.f32 	%f275, %f21;
	mov.u32 	%r200, %r198;
	mov.u32 	%r198, %r24;
$L__BB4_23:
	ld.shared.f32 	%f279, [_ZZ31ComputeOrientationsCONST_kernelyP9SiftPointiE4hist+20];
	setp.gt.f32 	%p29, %f279, %f277;
	mov.b32 	%r202, 5;
	@%p29 bra 	$L__BB4_25;
	setp.gt.f32 	%p30, %f279, %f275;
	selp.f32 	%f25, %f279, %f275, %p30;
	selp.b32 	%r27, 5, %r198, %p30;
	mov.f32 	%f279, %f277;
	mov.f32 	%f277, %f25;
	mov.u32 	%r202, %r200;
	mov.u32 	%r200, %r27;
$L__BB4_25:
	ld.shared.f32 	%f281, [_ZZ31ComputeOrientationsCONST_kernelyP9SiftPointiE4hist+24];
	setp.gt.f32 	%p31, %f281, %f279;
	mov.b32 	%r204, 6;
	@%p31 bra 	$L__BB4_27;
	setp.gt.f32 	%p32, %f281, %f277;
	selp.f32 	%f29, %f281, %f277, %p32;
	selp.b32 	%r30, 6, %r200, %p32;
	mov.f32 	%f281, %f279;
	mov.f32 	%f279, %f29;
	mov.u32 	%r204, %r202;
	mov.u32 	%r202, %r30;
$L__BB4_27:
	ld.shared.f32 	%f283, [_ZZ31ComputeOrientationsCONST_kernelyP9SiftPointiE4hist+28];
	setp.gt.f32 	%p33, %f283, %f281;
	mov.b32 	%r206, 7;
	@%p33 bra 	$L__BB4_29;
	setp.gt.f32 	%p34, %f283, %f279;
	selp.f32 	%f33, %f283, %f279, %p34;
	selp.b32 	%r33, 7, %r202, %p34;
	mov.f32 	%f283, %f281;
	mov.f32 	%f281, %f33;
	mov.u32 	%r206, %r204;
	mov.u32 	%r204, %r33;
$L__BB4_29:
	ld.shared.f32 	%f285, [_ZZ31ComputeOrientationsCONST_kernelyP9SiftPointiE4hist+32];
	setp.gt.f32 	%p35, %f285, %f283;
	mov.b32 	%r208, 8;
	@%p35 bra 	$L__BB4_31;
	setp.gt.f32 	%p36, %f285, %f281;
	selp.f32 	%f37, %f285, %f281, %p36;
	selp.b32 	%r36, 8, %r204, %p36;
	mov.f32 	%f285, %f283;
	mov.f32 	%f283, %f37;
	mov.u32 	%r208, %r206;
	mov.u32 	%r206, %r36;
$L__BB4_31:
	ld.shared.f32 	%f287, [_ZZ31ComputeOrientationsCONST_kernelyP9SiftPointiE4hist+36];
	setp.gt.f32 	%p37, %f287, %f285;
	mov.b32 	%r210, 9;
	@%p37 bra 	$L__BB4_33;
	setp.gt.f32 	%p38, %f287, %f283;
	selp.f32 	%f41, %f287, %f283, %p38;
	selp.b32 	%r39, 9, %r206, %p38;
	mov.f32 	%f287, %f285;
	mov.f32 	%f285, %f41;
	mov.u32 	%r210, %r208;
	mov.u32 	%r208, %r39;
$L__BB4_33:
	ld.shared.f32 	%f289, [_ZZ31ComputeOrientationsCONST_kernelyP9SiftPointiE4hist+40];
	setp.gt.f32 	%p39, %f289, %f287;
	mov.b32 	%r212, 10;
	@%p39 bra 	$L__BB4_35;
	setp.gt.f32 	%p40, %f289, %f285;
	selp.f32 	%f45, %f289, %f285, %p40;
	selp.b32 	%r42, 10, %r208, %p40;
	mov.f32 	%f289, %f287;
	mov.f32 	%f287, %f45;
	mov.u32 	%r212, %r210;
	mov.u32 	%r210, %r42;
$L__BB4_35:
	ld.shared.f32 	%f291, [_ZZ31ComputeOrientationsCONST_kernelyP9SiftPointiE4hist+44];
	setp.gt.f32 	%p41, %f291, %f289;
	mov.b32 	%r214, 11;
	@%p41 bra 	$L__BB4_37;
	setp.gt.f32 	%p42, %f291, %f287;
	selp.f32 	%f49, %f291, %f287, %p42;
	selp.b32 	%r45, 11, %r210, %p42;
	mov.f32 	%f291, %f289;
	mov.f32 	%f289, %f49;
	mov.u32 	%r214, %r212;
	mov.u32 	%r212, %r45;
$L__BB4_37:
	ld.shared.f32 	%f293, [_ZZ31ComputeOrientationsCONST_kernelyP9SiftPointiE4hist+48];
	setp.gt.f32 	%p43, %f293, %f291;
	mov.b32 	%r216, 12;
	@%p43 bra 	$L__BB4_39;
	setp.gt.f32 	%p44, %f293, %f289;
	selp.f32 	%f53, %f293, %f289, %p44;
	selp.b32 	%r48, 12, %r212, %p44;
	mov.f32 	%f293, %f291;
	mov.f32 	%f291, %f53;
	mov.u32 	%r216, %r214;
	mov.u32 	%r214, %r48;
$L__BB4_39:
	ld.shared.f32 	%f295, [_ZZ31ComputeOrientationsCONST_kernelyP9SiftPointiE4hist+52];
	setp.gt.f32 	%p45, %f295, %f293;
	mov.b32 	%r218, 13;
	@%p45 bra 	$L__BB4_41;
	setp.gt.f32 	%p46, %f295, %f291;
	selp.f32 	%f57, %f295, %f291, %p46;
	selp.b32 	%r51, 13, %r214, %p46;
	mov.f32 	%f295, %f293;
	mov.f32 	%f293, %f57;
	mov.u32 	%r218, %r216;
	mov.u32 	%r216, %r51;
$L__BB4_41:
	ld.shared.f32 	%f297, [_ZZ31ComputeOrientationsCONST_kernelyP9SiftPointiE4hist+56];
	setp.gt.f32 	%p47, %f297, %f295;
	mov.b32 	%r220, 14;
	@%p47 bra 	$L__BB4_43;
	setp.gt.f32 	%p48, %f297, %f293;
	selp.f32 	%f61, %f297, %f293, %p48;
	selp.b32 	%r54, 14, %r216, %p48;
	mov.f32 	%f297, %f295;
	mov.f32 	%f295, %f61;
	mov.u32 	%r220, %r218;
	mov.u32 	%r218, %r54;
$L__BB4_43:
	ld.shared.f32 	%f299, [_ZZ31ComputeOrientationsCONST_kernelyP9SiftPointiE4hist+60];
	setp.gt.f32 	%p49, %f299, %f297;
	mov.b32 	%r222, 15;
	@%p49 bra 	$L__BB4_45;
	setp.gt.f32 	%p50, %f299, %f295;
	selp.f32 	%f65, %f299, %f295, %p50;
	selp.b32 	%r57, 15, %r218, %p50;
	mov.f32 	%f299, %f297;
	mov.f32 	%f297, %f65;
	mov.u32 	%r222, %r220;
	mov.u32 	%r220, %r57;
$L__BB4_45:
	ld.shared.f32 	%f301, [_ZZ31ComputeOrientationsCONST_kernelyP9SiftPointiE4hist+64];
	setp.gt.f32 	%p51, %f301, %f299;
	mov.b32 	%r224, 16;
	@%p51 bra 	$L__BB4_47;
	setp.gt.f32 	%p52, %f301, %f297;
	selp.f32 	%f69, %f301, %f297, %p52;
	selp.b32 	%r60, 16, %r220, %p52;
	mov.f32 	%f301, %f299;
	mov.f32 	%f299, %f69;
	mov.u32 	%r224, %r222;
	mov.u32 	%r222, %r60;
$L__BB4_47:
	ld.shared.f32 	%f303, [_ZZ31ComputeOrientationsCONST_kernelyP9SiftPointiE4hist+68];
	setp.gt.f32 	%p53, %f303, %f301;
	mov.b32 	%r226, 17;
	@%p53 bra 	$L__BB4_49;
	setp.gt.f32 	%p54, %f303, %f299;
	selp.f32 	%f73, %f303, %f299, %p54;
	selp.b32 	%r63, 17, %r222, %p54;
	mov.f32 	%f303, %f301;
	mov.f32 	%f301, %f73;
	mov.u32 	%r226, %r224;
	mov.u32 	%r224, %r63;
$L__BB4_49:
	ld.shared.f32 	%f305, [_ZZ31ComputeOrientationsCONST_kernelyP9SiftPointiE4hist+72];
	setp.gt.f32 	%p55, %f305, %f303;
	mov.b32 	%r228, 18;
	@%p55 bra 	$L__BB4_51;
	setp.gt.f32 	%p56, %f305, %f301;
	selp.f32 	%f77, %f305, %f301, %p56;
	selp.b32 	%r66, 18, %r224, %p56;
	mov.f32 	%f305, %f303;
	mov.f32 	%f303, %f77;
	mov.u32 	%r228, %r226;
	mov.u32 	%r226, %r66;
$L__BB4_51:
	ld.shared.f32 	%f307, [_ZZ31ComputeOrientationsCONST_kernelyP9SiftPointiE4hist+76];
	setp.gt.f32 	%p57, %f307, %f305;
	mov.b32 	%r230, 19;
	@%p57 bra 	$L__BB4_53;
	setp.gt.f32 	%p58, %f307, %f303;
	selp.f32 	%f81, %f307, %f303, %p58;
	selp.b32 	%r69, 19, %r226, %p58;
	mov.f32 	%f307, %f305;
	mov.f32 	%f305, %f81;
	mov.u32 	%r230, %r228;
	mov.u32 	%r228, %r69;
$L__BB4_53:
	ld.shared.f32 	%f309, [_ZZ31ComputeOrientationsCONST_kernelyP9SiftPointiE4hist+80];
	setp.gt.f32 	%p59, %f309, %f307;
	mov.b32 	%r232, 20;
	@%p59 bra 	$L__BB4_55;
	setp.gt.f32 	%p60, %f309, %f305;
	selp.f32 	%f85, %f309, %f305, %p60;
	selp.b32 	%r72, 20, %r228, %p60;
	mov.f32 	%f309, %f307;
	mov.f32 	%f307, %f85;
	mov.u32 	%r232, %r230;
	mov.u32 	%r230, %r72;
$L__BB4_55:
	ld.shared.f32 	%f311, [_ZZ31ComputeOrientationsCONST_kernelyP9SiftPointiE4hist+84];
	setp.gt.f32 	%p61, %f311, %f309;
	mov.b32 	%r234, 21;
	@%p61 bra 	$L__BB4_57;
	setp.gt.f32 	%p62, %f311, %f307;
	selp.f32 	%f89, %f311, %f307, %p62;
	selp.b32 	%r75, 21, %r230, %p62;
	mov.f32 	%f311, %f309;
	mov.f32 	%f309, %f89;
	mov.u32 	%r234, %r232;
	mov.u32 	%r232, %r75;
$L__BB4_57:
	ld.shared.f32 	%f313, [_ZZ31ComputeOrientationsCONST_kernelyP9SiftPointiE4hist+88];
	setp.gt.f32 	%p63, %f313, %f311;
	mov.b32 	%r236, 22;
	@%p63 bra 	$L__BB4_59;
	setp.gt.f32 	%p64, %f313, %f309;
	selp.f32 	%f93, %f313, %f309, %p64;
	selp.b32 	%r78, 22, %r232, %p64;
	mov.f32 	%f313, %f311;
	mov.f32 	%f311, %f93;
	mov.u32 	%r236, %r234;
	mov.u32 	%r234, %r78;
$L__BB4_59:
	ld.shared.f32 	%f315, [_ZZ31ComputeOrientationsCONST_kernelyP9SiftPointiE4hist+92];
	setp.gt.f32 	%p65, %f315, %f313;
	mov.b32 	%r238, 23;
	@%p65 bra 	$L__BB4_61;
	setp.gt.f32 	%p66, %f315, %f311;
	selp.f32 	%f97, %f315, %f311, %p66;
	selp.b32 	%r81, 23, %r234, %p66;
	mov.f32 	%f315, %f313;
	mov.f32 	%f313, %f97;
	mov.u32 	%r238, %r236;
	mov.u32 	%r236, %r81;
$L__BB4_61:
	ld.shared.f32 	%f317, [_ZZ31ComputeOrientationsCONST_kernelyP9SiftPointiE4hist+96];
	setp.gt.f32 	%p67, %f317, %f315;
	mov.b32 	%r240, 24;
	@%p67 bra 	$L__BB4_63;
	setp.gt.f32 	%p68, %f317, %f313;
	selp.f32 	%f101, %f317, %f313, %p68;
	selp.b32 	%r84, 24, %r236, %p68;
	mov.f32 	%f317, %f315;
	mov.f32 	%f315, %f101;
	mov.u32 	%r240, %r238;
	mov.u32 	%r238, %r84;
$L__BB4_63:
	ld.shared.f32 	%f319, [_ZZ31ComputeOrientationsCONST_kernelyP9SiftPointiE4hist+100];
	setp.gt.f32 	%p69, %f319, %f317;
	mov.b32 	%r242, 25;
	@%p69 bra 	$L__BB4_65;
	setp.gt.f32 	%p70, %f319, %f315;
	selp.f32 	%f105, %f319, %f315, %p70;
	selp.b32 	%r87, 25, %r238, %p70;
	mov.f32 	%f319, %f317;
	mov.f32 	%f317, %f105;
	mov.u32 	%r242, %r240;
	mov.u32 	%r240, %r87;
$L__BB4_65:
	ld.shared.f32 	%f321, [_ZZ31ComputeOrientationsCONST_kernelyP9SiftPointiE4hist+104];
	setp.gt.f32 	%p71, %f321, %f319;
	mov.b32 	%r244, 26;
	@%p71 bra 	$L__BB4_67;
	setp.gt.f32 	%p72, %f321, %f317;
	selp.f32 	%f109, %f321, %f317, %p72;
	selp.b32 	%r90, 26, %r240, %p72;
	mov.f32 	%f321, %f319;
	mov.f32 	%f319, %f109;
	mov.u32 	%r244, %r242;
	mov.u32 	%r242, %r90;
$L__BB4_67:
	ld.shared.f32 	%f323, [_ZZ31ComputeOrientationsCONST_kernelyP9SiftPointiE4hist+108];
	setp.gt.f32 	%p73, %f323, %f321;
	mov.b32 	%r246, 27;
	@%p73 bra 	$L__BB4_69;
	setp.gt.f32 	%p74, %f323, %f319;
	selp.f32 	%f113, %f323, %f319, %p74;
	selp.b32 	%r93, 27, %r242, %p74;
	mov.f32 	%f323, %f321;
	mov.f32 	%f321, %f113;
	mov.u32 	%r246, %r244;
	mov.u32 	%r244, %r93;
$L__BB4_69:
	ld.shared.f32 	%f325, [_ZZ31ComputeOrientationsCONST_kernelyP9SiftPointiE4hist+112];
	setp.gt.f32 	%p75, %f325, %f323;
	mov.b32 	%r248, 28;
	@%p75 bra 	$L__BB4_71;
	setp.gt.f32 	%p76, %f325, %f321;
	selp.f32 	%f117, %f325, %f321, %p76;
	selp.b32 	%r96, 28, %r244, %p76;
	mov.f32 	%f325, %f323;
	mov.f32 	%f323, %f117;
	mov.u32 	%r248, %r246;
	mov.u32 	%r246, %r96;
$L__BB4_71:
	ld.shared.f32 	%f327, [_ZZ31ComputeOrientationsCONST_kernelyP9SiftPointiE4hist+116];
	setp.gt.f32 	%p77, %f327, %f325;
	mov.b32 	%r250, 29;
	@%p77 bra 	$L__BB4_73;
	setp.gt.f32 	%p78, %f327, %f323;
	selp.f32 	%f121, %f327, %f323, %p78;
	selp.b32 	%r99, 29, %r246, %p78;
	mov.f32 	%f327, %f325;
	mov.f32 	%f325, %f121;
	mov.u32 	%r250, %r248;
	mov.u32 	%r248, %r99;
$L__BB4_73:
	ld.shared.f32 	%f329, [_ZZ31ComputeOrientationsCONST_kernelyP9SiftPointiE4hist+120];
	setp.gt.f32 	%p79, %f329, %f327;
	mov.b32 	%r252, 30;
	@%p79 bra 	$L__BB4_75;
	setp.gt.f32 	%p80, %f329, %f325;
	selp.f32 	%f125, %f329, %f325, %p80;
	selp.b32 	%r102, 30, %r248, %p80;
	mov.f32 	%f329, %f327;
	mov.f32 	%f327, %f125;
	mov.u32 	%r252, %r250;
	mov.u32 	%r250, %r102;
$L__BB4_75:
	ld.shared.f32 	%f328, [_ZZ31ComputeOrientationsCONST_kernelyP9SiftPointiE4hist+124];
	setp.gt.f32 	%p81, %f328, %f329;
	mov.b32 	%r251, 31;
	@%p81 bra 	$L__BB4_77;
	setp.gt.f32 	%p82, %f328, %f327;
	selp.f32 	%f129, %f328, %f327, %p82;
	selp.b32 	%r105, 31, %r250, %p82;
	mov.f32 	%f328, %f329;
	mov.f32 	%f329, %f129;
	mov.u32 	%r251, %r252;
	mov.u32 	%r252, %r105;
$L__BB4_77:
	shl.b32 	%r172, %r251, 2;
	add.s32 	%r173, %r172, 4;
	and.b32  	%r174, %r173, 124;
	mov.u32 	%r175, _ZZ31ComputeOrientationsCONST_kernelyP9SiftPointiE4hist;
	add.s32 	%r176, %r175, %r174;
	ld.shared.f32 	%f235, [%r176+128];
	add.s32 	%r177, %r172, -4;
	and.b32  	%r178, %r177, 124;
	add.s32 	%r179, %r175, %r178;
	ld.shared.f32 	%f236, [%r179+128];
	cvt.rn.f32.s32 	%f237, %r251;
	sub.f32 	%f238, %f235, %f236;
	mul.f32 	%f239, %f238, 0f3F000000;
	add.f32 	%f240, %f328, %f328;
	sub.f32 	%f241, %f240, %f235;
	sub.f32 	%f242, %f241, %f236;
	div.rn.f32 	%f243, %f239, %f242;
	add.f32 	%f244, %f243, %f237;
	setp.lt.f32 	%p83, %f244, 0f00000000;
	add.f32 	%f245, %f244, 0f42000000;
	selp.f32 	%f246, %f245, %f244, %p83;
	mul.f32 	%f247, %f246, 0f41340000;
	st.global.f32 	[%rd3+12], %f247;
	ld.global.u32 	%r180, [%rd2];
	atom.global.max.u32 	%r181, [%rd2+4], %r180;
	mul.f32 	%f248, %f328, 0f3F4CCCCD;
	setp.leu.f32 	%p84, %f329, %f248;
	@%p84 bra 	$L__BB4_80;
	shl.b32 	%r182, %r252, 2;
	add.s32 	%r183, %r182, 4;
	and.b32  	%r184, %r183, 124;
	add.s32 	%r186, %r175, %r184;
	ld.shared.f32 	%f249, [%r186+128];
	add.s32 	%r187, %r182, -4;
	and.b32  	%r188, %r187, 124;
	add.s32 	%r189, %r175, %r188;
	ld.shared.f32 	%f250, [%r189+128];
	cvt.rn.f32.s32 	%f251, %r252;
	sub.f32 	%f252, %f249, %f250;
	mul.f32 	%f253, %f252, 0f3F000000;
	add.f32 	%f254, %f329, %f329;
	sub.f32 	%f255, %f254, %f249;
	sub.f32 	%f256, %f255, %f250;
	div.rn.f32 	%f257, %f253, %f256;
	add.f32 	%f132, %f257, %f251;
	atom.global.inc.u32 	%r108, [%rd2+4], 2147483647;
	setp.ge.u32 	%p85, %r108, %r1;
	@%p85 bra 	$L__BB4_80;
	ld.global.f32 	%f258, [%rd3+-8];
	mul.wide.u32 	%rd10, %r108, 576;
	add.s64 	%rd11, %rd1, %rd10;
	st.global.f32 	[%rd11], %f258;
	ld.global.f32 	%f259, [%rd3+-4];
	st.global.f32 	[%rd11+4], %f259;
	ld.global.f32 	%f260, [%rd3];
	st.global.f32 	[%rd11+8], %f260;
	ld.global.f32 	%f261, [%rd3+4];
	st.global.f32 	[%rd11+12], %f261;
	ld.global.f32 	%f262, [%rd3+8];
	st.global.f32 	[%rd11+16], %f262;
	setp.lt.f32 	%p86, %f132, 0f00000000;
	add.f32 	%f263, %f132, 0f42000000;
	selp.f32 	%f264, %f263, %f132, %p86;
	mul.f32 	%f265, %f264, 0f41340000;
	st.global.f32 	[%rd11+20], %f265;
	ld.global.f32 	%f266, [%rd3+40];
	st.global.f32 	[%rd11+48], %f266;
$L__BB4_80:
	bar.sync 	0;
	add.s32 	%r190, %r190, %r12;
	setp.lt.s32 	%p87, %r190, %r2;
	@%p87 bra 	$L__BB4_2;
$L__BB4_81:
	ret;

}
	// .globl	_Z37ExtractSiftDescriptorsCONSTNew_kernelyP9SiftPointfi
.visible .entry _Z37ExtractSiftDescriptorsCONSTNew_kernelyP9SiftPointfi(
	.param .u64 _Z37ExtractSiftDescriptorsCONSTNew_kernelyP9SiftPointfi_param_0,
	.param .u64 .ptr .align 1 _Z37ExtractSiftDescriptorsCONSTNew_kernelyP9SiftPointfi_param_1,
	.param .f32 _Z37ExtractSiftDescriptorsCONSTNew_kernelyP9SiftPointfi_param_2,
	.param .u32 _Z37ExtractSiftDescriptorsCONSTNew_kernelyP9SiftPointfi_param_3
)
{
	.reg .pred 	%p<29>;
	.reg .b32 	%r<80>;
	.reg .b32 	%f<169>;
	.reg .b64 	%rd<14>;
	// demoted variable
	.shared .align 4 .b8 _ZZ37ExtractSiftDescriptorsCONSTNew_kernelyP9SiftPointfiE5gauss[64];
	// demoted variable
	.shared .align 4 .b8 _ZZ37ExtractSiftDescriptorsCONSTNew_kernelyP9SiftPointfiE6buffer[512];
	// demoted variable
	.shared .align 4 .b8 _ZZ37ExtractSiftDescriptorsCONSTNew_kernelyP9SiftPointfiE4sums[16];
	ld.param.u64 	%rd3, [_Z37ExtractSiftDescriptorsCONSTNew_kernelyP9SiftPointfi_param_0];
	ld.param.u64 	%rd4, [_Z37ExtractSiftDescriptorsCONSTNew_kernelyP9SiftPointfi_param_1];
	ld.param.f32 	%f19, [_Z37ExtractSiftDescriptorsCONSTNew_kernelyP9SiftPointfi_param_2];
	ld.param.u32 	%r22, [_Z37ExtractSiftDescriptorsCONSTNew_kernelyP9SiftPointfi_param_3];
	cvta.to.global.u64 	%rd1, %rd4;
	mov.u32 	%r1, %tid.x;
	mov.u32 	%r2, %tid.y;
	shl.b32 	%r23, %r2, 4;
	add.s32 	%r3, %r23, %r1;
	setp.ne.s32 	%p1, %r2, 0;
	shl.b32 	%r24, %r1, 2;
	mov.u32 	%r25, _ZZ37ExtractSiftDescriptorsCONSTNew_kernelyP9SiftPointfiE5gauss;
	add.s32 	%r4, %r25, %r24;
	@%p1 bra 	$L__BB5_2;
	cvt.rn.f32.u32 	%f20, %r1;
	add.f32 	%f21, %f20, 0fC0F00000;
	mul.f32 	%f22, %f21, %f21;
	mul.f32 	%f23, %f22, 0f3C000000;
	mul.f32 	%f24, %f23, 0fBFB8AA3B;
	ex2.approx.f32 	%f25, %f24;
	st.shared.f32 	[%r4], %f25;
$L__BB5_2:
	shl.b32 	%r26, %r22, 1;
	mul.wide.s32 	%rd5, %r26, 4;
	mov.u64 	%rd6, d_PointCounter;
	add.s64 	%rd7, %rd6, %rd5;
	ld.global.u32 	%r27, [%rd7+-4];
	ld.const.u32 	%r28, [d_MaxNumPoints];
	min.u32 	%r29, %r27, %r28;
	ld.global.u32 	%r30, [%rd7+4];
	min.u32 	%r5, %r30, %r28;
	mov.u32 	%r31, %ctaid.x;
	add.s32 	%r78, %r29, %r31;
	setp.ge.s32 	%p2, %r78, %r5;
	@%p2 bra 	$L__BB5_22;
	shl.b32 	%r32, %r3, 2;
	mov.u32 	%r33, _ZZ37ExtractSiftDescriptorsCONSTNew_kernelyP9SiftPointfiE6buffer;
	add.s32 	%r7, %r33, %r32;
	cvt.rn.f32.u32 	%f26, %r1;
	add.f32 	%f1, %f26, 0fC0F00000;
	add.s32 	%r34, %r1, 2;
	shr.u32 	%r35, %r34, 2;
	add.s32 	%r36, %r35, -1;
	add.f32 	%f27, %f26, 0fBFC00000;
	mul.f32 	%f28, %f27, 0f3E800000;
	cvt.rn.f32.s32 	%f29, %r36;
	sub.f32 	%f2, %f28, %f29;
	shl.b32 	%r8, %r36, 3;
	and.b32  	%r9, %r3, 31;
	shr.u32 	%r37, %r3, 3;
	mov.u32 	%r38, _ZZ37ExtractSiftDescriptorsCONSTNew_kernelyP9SiftPointfiE4sums;
	add.s32 	%r10, %r38, %r37;
	mov.u32 	%r11, %nctaid.x;
	mul.wide.u32 	%rd10, %r3, 4;
	add.s64 	%rd11, %rd1, %rd10;
$L__BB5_4:
	setp.gt.u32 	%p3, %r2, 15;
	mov.b32 	%r39, 0;
	st.shared.u32 	[%r7], %r39;
	bar.sync 	0;
	mul.wide.s32 	%rd8, %r78, 576;
	add.s64 	%rd9, %rd1, %rd8;
	add.s64 	%rd2, %rd9, 20;
	ld.global.f32 	%f30, [%rd9+20];
	mul.f32 	%f31, %f30, 0f3C8EF921;
	sin.approx.f32 	%f3, %f31;
	cos.approx.f32 	%f4, %f31;
	ld.global.f32 	%f32, [%rd9+8];
	mul.f32 	%f33, %f32, 0f3F400000;
	mul.f32 	%f5, %f3, %f33;
	mul.f32 	%f6, %f4, %f33;
	@%p3 bra 	$L__BB5_15;
	mul.f32 	%f7, %f1, %f6;
	mul.f32 	%f8, %f1, %f5;
	mov.u32 	%r79, %r2;
$L__BB5_6:
	mov.u32 	%r13, %r79;
	setp.lt.u32 	%p4, %r1, 2;
	ld.global.f32 	%f34, [%rd2+-20];
	add.f32 	%f35, %f7, %f34;
	cvt.rn.f32.u32 	%f36, %r13;
	add.f32 	%f37, %f36, 0fC0F00000;
	mul.f32 	%f38, %f5, %f37;
	sub.f32 	%f39, %f35, %f38;
	add.f32 	%f40, %f39, 0f3F000000;
	ld.global.f32 	%f41, [%rd2+-16];
	add.f32 	%f42, %f8, %f41;
	fma.rn.f32 	%f43, %f6, %f37, %f42;
	add.f32 	%f44, %f43, 0f3F000000;
	add.f32 	%f45, %f4, %f40;
	add.f32 	%f46, %f3, %f44;
	tex.2d.v4.f32.f32 	{%f47, %f48, %f49, %f50}, [%rd3, {%f45, %f46}];
	sub.f32 	%f51, %f40, %f4;
	sub.f32 	%f52, %f44, %f3;
	tex.2d.v4.f32.f32 	{%f53, %f54, %f55, %f56}, [%rd3, {%f51, %f52}];
	sub.f32 	%f57, %f47, %f53;
	sub.f32 	%f58, %f40, %f3;
	add.f32 	%f59, %f4, %f44;
	tex.2d.v4.f32.f32 	{%f60, %f61, %f62, %f63}, [%rd3, {%f58, %f59}];
	add.f32 	%f64, %f3, %f40;
	sub.f32 	%f65, %f44, %f4;
	tex.2d.v4.f32.f32 	{%f66, %f67, %f68, %f69}, [%rd3, {%f64, %f65}];
	sub.f32 	%f70, %f60, %f66;
	shl.b32 	%r40, %r13, 2;
	mov.u32 	%r41, _ZZ37ExtractSiftDescriptorsCONSTNew_kernelyP9SiftPointfiE5gauss;
	add.s32 	%r42, %r41, %r40;
	ld.shared.f32 	%f71, [%r42];
	ld.shared.f32 	%f72, [%r4];
	mul.f32 	%f73, %f71, %f72;
	mul.f32 	%f74, %f70, %f70;
	fma.rn.f32 	%f75, %f57, %f57, %f74;
	sqrt.rn.f32 	%f76, %f75;
	mul.f32 	%f9, %f73, %f76;
	abs.f32 	%f77, %f57;
	abs.f32 	%f78, %f70;
	min.f32 	%f79, %f77, %f78;
	max.f32 	%f80, %f77, %f78;
	div.rn.f32 	%f81, %f79, %f80;
	mul.f32 	%f82, %f81, %f81;
	fma.rn.f32 	%f83, %f82, 0fBD3E7316, 0f3E232344;
	fma.rn.f32 	%f84, %f82, %f83, 0fBEA7BE2C;
	mul.f32 	%f85, %f82, %f84;
	fma.rn.f32 	%f86, %f81, %f85, %f81;
	setp.gt.f32 	%p5, %f78, %f77;
	mov.f32 	%f87, 0f3FC90FDB;
	sub.f32 	%f88, %f87, %f86;
	selp.f32 	%f89, %f88, %f86, %p5;
	setp.lt.f32 	%p6, %f57, 0f00000000;
	mov.f32 	%f90, 0f40490FDB;
	sub.f32 	%f91, %f90, %f89;
	selp.f32 	%f92, %f91, %f89, %p6;
	setp.lt.f32 	%p7, %f70, 0f00000000;
	neg.f32 	%f93, %f92;
	selp.f32 	%f94, %f93, %f92, %p7;
	fma.rn.f32 	%f95, %f94, 0f3FA2FABE, 0f40800000;
	add.s32 	%r43, %r13, 2;
	shr.u32 	%r44, %r43, 2;
	add.s32 	%r45, %r44, -1;
	add.f32 	%f96, %f36, 0fBFC00000;
	mul.f32 	%f97, %f96, 0f3E800000;
	cvt.rn.f32.s32 	%f98, %r45;
	sub.f32 	%f10, %f97, %f98;
	mov.f32 	%f99, 0f3F800000;
	sub.f32 	%f11, %f99, %f10;
	cvt.rzi.s32.f32 	%r46, %f95;
	setp.lt.s32 	%p8, %r46, 7;
	add.s32 	%r47, %r46, 1;
	selp.b32 	%r48, %r47, 0, %p8;
	cvt.rn.f32.s32 	%f100, %r46;
	sub.f32 	%f12, %f95, %f100;
	sub.f32 	%f13, %f99, %f12;
	shl.b32 	%r49, %r45, 5;
	add.s32 	%r50, %r49, %r8;
	add.s32 	%r14, %r46, %r50;
	add.s32 	%r15, %r48, %r50;
	@%p4 bra 	$L__BB5_11;
	mov.f32 	%f101, 0f3F800000;
	sub.f32 	%f102, %f101, %f2;
	mul.f32 	%f14, %f102, %f9;
	setp.lt.u32 	%p9, %r13, 2;
	shl.b32 	%r51, %r14, 2;
	mov.u32 	%r52, _ZZ37ExtractSiftDescriptorsCONSTNew_kernelyP9SiftPointfiE6buffer;
	add.s32 	%r16, %r52, %r51;
	shl.b32 	%r53, %r15, 2;
	add.s32 	%r17, %r52, %r53;
	@%p9 bra 	$L__BB5_9;
	mul.f32 	%f103, %f11, %f14;
	mul.f32 	%f104, %f103, %f13;
	atom.shared.add.f32 	%f105, [%r16], %f104;
	mul.f32 	%f106, %f103, %f12;
	atom.shared.add.f32 	%f107, [%r17], %f106;
	setp.gt.u32 	%p10, %r13, 13;
	@%p10 bra 	$L__BB5_10;
$L__BB5_9:
	mul.f32 	%f108, %f10, %f14;
	mul.f32 	%f109, %f108, %f13;
	atom.shared.add.f32 	%f110, [%r16+128], %f109;
	mul.f32 	%f111, %f108, %f12;
	atom.shared.add.f32 	%f112, [%r17+128], %f111;
$L__BB5_10:
	setp.gt.u32 	%p11, %r1, 13;
	@%p11 bra 	$L__BB5_14;
$L__BB5_11:
	mul.f32 	%f15, %f2, %f9;
	setp.lt.u32 	%p12, %r13, 2;
	shl.b32 	%r54, %r14, 2;
	mov.u32 	%r55, _ZZ37ExtractSiftDescriptorsCONSTNew_kernelyP9SiftPointfiE6buffer;
	add.s32 	%r56, %r55, 32;
	add.s32 	%r18, %r56, %r54;
	shl.b32 	%r57, %r15, 2;
	add.s32 	%r19, %r56, %r57;
	@%p12 bra 	$L__BB5_13;
	mul.f32 	%f113, %f11, %f15;
	mul.f32 	%f114, %f113, %f13;
	atom.shared.add.f32 	%f115, [%r18], %f114;
	mul.f32 	%f116, %f113, %f12;
	atom.shared.add.f32 	%f117, [%r19], %f116;
	setp.gt.u32 	%p13, %r13, 13;
	@%p13 bra 	$L__BB5_14;
$L__BB5_13:
	mul.f32 	%f118, %f10, %f15;
	mul.f32 	%f119, %f118, %f13;
	atom.shared.add.f32 	%f120, [%r18+128], %f119;
	mul.f32 	%f121, %f118, %f12;
	atom.shared.add.f32 	%f122, [%r19+128], %f121;
$L__BB5_14:
	add.s32 	%r79, %r13, 8;
	setp.lt.u32 	%p14, %r13, 8;
	@%p14 bra 	$L__BB5_6;
$L__BB5_15:
	setp.ne.s32 	%p15, %r9, 0;
	bar.sync 	0;
	ld.shared.f32 	%f123, [%r7];
	mul.f32 	%f124, %f123, %f123;
	mov.b32 	%r58, %f124;
	shfl.sync.down.b32	%r59|%p16, %r58, 16, 31, -1;
	mov.b32 	%f125, %r59;
	add.f32 	%f126, %f124, %f125;
	mov.b32 	%r60, %f126;
	shfl.sync.down.b32	%r61|%p17, %r60, 8, 31, -1;
	mov.b32 	%f127, %r61;
	add.f32 	%f128, %f126, %f127;
	mov.b32 	%r62, %f128;
	shfl.sync.down.b32	%r63|%p18, %r62, 4, 31, -1;
	mov.b32 	%f129, %r63;
	add.f32 	%f130, %f128, %f129;
	mov.b32 	%r64, %f130;
	shfl.sync.down.b32	%r65|%p19, %r64, 2, 31, -1;
	mov.b32 	%f131, %r65;
	add.f32 	%f132, %f130, %f131;
	mov.b32 	%r66, %f132;
	shfl.sync.down.b32	%r67|%p20, %r66, 1, 31, -1;
	mov.b32 	%f133, %r67;
	add.f32 	%f16, %f132, %f133;
	@%p15 bra 	$L__BB5_17;
	st.shared.f32 	[%r10], %f16;
$L__BB5_17:
	setp.ne.s32 	%p21, %r9, 0;
	bar.sync 	0;
	ld.shared.f32 	%f134, [_ZZ37ExtractSiftDescriptorsCONSTNew_kernelyP9SiftPointfiE4sums];
	ld.shared.f32 	%f135, [_ZZ37ExtractSiftDescriptorsCONSTNew_kernelyP9SiftPointfiE4sums+4];
	add.f32 	%f136, %f134, %f135;
	ld.shared.f32 	%f137, [_ZZ37ExtractSiftDescriptorsCONSTNew_kernelyP9SiftPointfiE4sums+8];
	add.f32 	%f138, %f136, %f137;
	ld.shared.f32 	%f139, [_ZZ37ExtractSiftDescriptorsCONSTNew_kernelyP9SiftPointfiE4sums+12];
	add.f32 	%f140, %f138, %f139;
	ld.shared.f32 	%f141, [%r7];
	rsqrt.approx.f32 	%f142, %f140;
	mul.f32 	%f143, %f141, %f142;
	min.f32 	%f17, %f143, 0f3E4CCCCD;
	mul.f32 	%f144, %f17, %f17;
	mov.b32 	%r68, %f144;
	shfl.sync.down.b32	%r69|%p22, %r68, 16, 31, -1;
	mov.b32 	%f145, %r69;
	add.f32 	%f146, %f144, %f145;
	mov.b32 	%r70, %f146;
	shfl.sync.down.b32	%r71|%p23, %r70, 8, 31, -1;
	mov.b32 	%f147, %r71;
	add.f32 	%f148, %f146, %f147;
	mov.b32 	%r72, %f148;
	shfl.sync.down.b32	%r73|%p24, %r72, 4, 31, -1;
	mov.b32 	%f149, %r73;
	add.f32 	%f150, %f148, %f149;
	mov.b32 	%r74, %f150;
	shfl.sync.down.b32	%r75|%p25, %r74, 2, 31, -1;
	mov.b32 	%f151, %r75;
	add.f32 	%f152, %f150, %f151;
	mov.b32 	%r76, %f152;
	shfl.sync.down.b32	%r77|%p26, %r76, 1, 31, -1;
	mov.b32 	%f153, %r77;
	add.f32 	%f18, %f152, %f153;
	@%p21 bra 	$L__BB5_19;
	st.shared.f32 	[%r10], %f18;
$L__BB5_19:
	setp.ne.s32 	%p27, %r3, 0;
	bar.sync 	0;
	ld.shared.f32 	%f154, [_ZZ37ExtractSiftDescriptorsCONSTNew_kernelyP9SiftPointfiE4sums];
	ld.shared.f32 	%f155, [_ZZ37ExtractSiftDescriptorsCONSTNew_kernelyP9SiftPointfiE4sums+4];
	add.f32 	%f156, %f154, %f155;
	ld.shared.f32 	%f157, [_ZZ37ExtractSiftDescriptorsCONSTNew_kernelyP9SiftPointfiE4sums+8];
	add.f32 	%f158, %f156, %f157;
	ld.shared.f32 	%f159, [_ZZ37ExtractSiftDescriptorsCONSTNew_kernelyP9SiftPointfiE4sums+12];
	add.f32 	%f160, %f158, %f159;
	rsqrt.approx.f32 	%f161, %f160;
	mul.f32 	%f162, %f17, %f161;
	mul.wide.s32 	%rd12, %r78, 576;
	add.s64 	%rd13, %rd11, %rd12;
	st.global.f32 	[%rd13+64], %f162;
	@%p27 bra 	$L__BB5_21;
	ld.global.f32 	%f163, [%rd2+-20];
	mul.f32 	%f164, %f19, %f163;
	st.global.f32 	[%rd2+-20], %f164;
	ld.global.f32 	%f165, [%rd2+-16];
	mul.f32 	%f166, %f19, %f165;
	st.global.f32 	[%rd2+-16], %f166;
	ld.global.f32 	%f167, [%rd2+-12];
	mul.f32 	%f168, %f19, %f167;
	st.global.f32 	[%rd2+-12], %f168;
$L__BB5_21:
	bar.sync 	0;
	add.s32 	%r78, %r78, %r11;
	setp.lt.s32 	%p28, %r78, %r5;
	@%p28 bra 	$L__BB5_4;
$L__BB5_22:
	ret;

}
	// .globl	_Z19CleanMatches_kernelP9SiftPointi
.visible .entry _Z19CleanMatches_kernelP9SiftPointi(
	.param .u64 .ptr .align 1 _Z19CleanMatches_kernelP9SiftPointi_param_0,
	.param .u32 _Z19CleanMatches_kernelP9SiftPointi_param_1
)
{
	.reg .b32 	%r<9>;
	.reg .b64 	%rd<5>;

	ld.param.u64 	%rd1, [_Z19CleanMatches_kernelP9SiftPointi_param_0];
	ld.param.u32 	%r1, [_Z19CleanMatches_kernelP9SiftPointi_param_1];
	cvta.to.global.u64 	%rd2, %rd1;
	mov.u32 	%r2, %ctaid.x;
	shl.b32 	%r3, %r2, 6;
	mov.u32 	%r4, %tid.x;
	add.s32 	%r5, %r3, %r4;
	add.s32 	%r6, %r1, -1;
	min.u32 	%r7, %r5, %r6;
	mul.wide.s32 	%rd3, %r7, 576;
	add.s64 	%rd4, %rd2, %rd3;
	mov.b32 	%r8, 0;
	st.global.u32 	[%rd4+24], %r8;
	ret;

}
	// .globl	_Z20FindMaxCorr10_kernelP9SiftPointS0_ii
.visible .entry _Z20FindMaxCorr10_kernelP9SiftPointS0_ii(
	.param .u64 .ptr .align 1 _Z20FindMaxCorr10_kernelP9SiftPointS0_ii_param_0,
	.param .u64 .ptr .align 1 _Z20FindMaxCorr10_kernelP9SiftPointS0_ii_param_1,
	.param .u32 _Z20FindMaxCorr10_kernelP9SiftPointS0_ii_param_2,
	.param .u32 _Z20FindMaxCorr10_kernelP9SiftPointS0_ii_param_3
)
{
	.reg .pred 	%p<50>;
	.reg .b32 	%r<138>;
	.reg .b32 	%f<184>;
	.reg .b64 	%rd<17>;
	// demoted variable
	.shared .align 16 .b8 _ZZ20FindMaxCorr10_kernelP9SiftPointS0_iiE7buffer1[16384];
	// demoted variable
	.shared .align 16 .b8 _ZZ20FindMaxCorr10_kernelP9SiftPointS0_iiE7buffer2[16384];
	ld.param.u64 	%rd5, [_Z20FindMaxCorr10_kernelP9SiftPointS0_ii_param_0];
	ld.param.u64 	%rd6, [_Z20FindMaxCorr10_kernelP9SiftPointS0_ii_param_1];
	ld.param.u32 	%r60, [_Z20FindMaxCorr10_kernelP9SiftPointS0_ii_param_2];
	ld.param.u32 	%r61, [_Z20FindMaxCorr10_kernelP9SiftPointS0_ii_param_3];
	cvta.to.global.u64 	%rd1, %rd6;
	cvta.to.global.u64 	%rd2, %rd5;
	mov.u32 	%r1, %tid.x;
	mov.u32 	%r2, %tid.y;
	mov.u32 	%r62, %ctaid.x;
	shl.b32 	%r3, %r62, 5;
	setp.gt.u32 	%p1, %r2, 31;
	@%p1 bra 	$L__BB7_5;
	add.s32 	%r4, %r60, -1;
	mul.wide.u32 	%rd7, %r1, 16;
	add.s64 	%rd3, %rd2, %rd7;
	mov.u32 	%r112, %r2;
$L__BB7_2:
	setp.gt.u32 	%p2, %r1, 31;
	@%p2 bra 	$L__BB7_4;
	add.s32 	%r63, %r1, %r112;
	shl.b32 	%r64, %r63, 4;
	and.b32  	%r65, %r64, 496;
	shl.b32 	%r66, %r112, 9;
	or.b32  	%r67, %r66, %r65;
	mov.u32 	%r68, _ZZ20FindMaxCorr10_kernelP9SiftPointS0_iiE7buffer1;
	add.s32 	%r69, %r68, %r67;
	add.s32 	%r70, %r3, %r112;
	min.s32 	%r71, %r70, %r4;
	mul.wide.s32 	%rd8, %r71, 576;
	add.s64 	%rd9, %rd3, %rd8;
	ld.global.v4.f32 	{%f73, %f74, %f75, %f76}, [%rd9+64];
	st.shared.v4.f32 	[%r69], {%f73, %f74, %f75, %f76};
$L__BB7_4:
	add.s32 	%r6, %r112, 8;
	setp.lt.u32 	%p3, %r112, 24;
	mov.u32 	%r112, %r6;
	@%p3 bra 	$L__BB7_2;
$L__BB7_5:
	shl.b32 	%r73, %r2, 5;
	add.s32 	%r7, %r73, %r1;
	and.b32  	%r8, %r1, 15;
	shr.u32 	%r9, %r7, 4;
	setp.lt.s32 	%p4, %r61, 32;
	mov.f32 	%f162, 0f00000000;
	mov.b32 	%r127, -1;
	mov.u32 	%r128, %r127;
	mov.f32 	%f163, %f162;
	mov.f32 	%f164, %f162;
	mov.f32 	%f165, %f162;
	@%p4 bra 	$L__BB7_40;
	add.s32 	%r10, %r61, -1;
	mul.wide.u32 	%rd10, %r1, 16;
	add.s64 	%rd4, %rd1, %rd10;
	shl.b32 	%r11, %r9, 7;
	shl.b32 	%r76, %r8, 5;
	or.b32  	%r12, %r76, 512;
	shl.b32 	%r77, %r2, 9;
	shl.b32 	%r78, %r1, 4;
	add.s32 	%r79, %r77, %r78;
	mov.u32 	%r80, _ZZ20FindMaxCorr10_kernelP9SiftPointS0_iiE7buffer2;
	add.s32 	%r13, %r80, %r79;
	add.s32 	%r14, %r61, -31;
	mov.b32 	%r115, 0;
	mov.f32 	%f162, 0f00000000;
	mov.b32 	%r127, -1;
$L__BB7_7:
	setp.gt.u32 	%p5, %r2, 31;
	@%p5 bra 	$L__BB7_12;
	add.s32 	%r116, %r2, %r115;
	mov.u32 	%r117, %r13;
	mov.u32 	%r118, %r2;
$L__BB7_9:
	setp.gt.u32 	%p6, %r1, 31;
	@%p6 bra 	$L__BB7_11;
	min.s32 	%r81, %r116, %r10;
	mul.wide.s32 	%rd11, %r81, 576;
	add.s64 	%rd12, %rd4, %rd11;
	ld.global.v4.f32 	{%f79, %f80, %f81, %f82}, [%rd12+64];
	st.shared.v4.f32 	[%r117], {%f79, %f80, %f81, %f82};
$L__BB7_11:
	add.s32 	%r22, %r118, 8;
	add.s32 	%r117, %r117, 4096;
	add.s32 	%r116, %r116, 8;
	setp.lt.u32 	%p7, %r118, 24;
	mov.u32 	%r118, %r22;
	@%p7 bra 	$L__BB7_9;
$L__BB7_12:
	setp.gt.u32 	%p8, %r7, 127;
	bar.sync 	0;
	@%p8 bra 	$L__BB7_39;
	mov.b32 	%r119, 0;
	mov.f32 	%f140, 0f00000000;
	mov.f32 	%f141, %f140;
	mov.f32 	%f142, %f140;
	mov.f32 	%f143, %f140;
	mov.f32 	%f144, %f140;
	mov.f32 	%f145, %f140;
	mov.f32 	%f146, %f140;
	mov.f32 	%f147, %f140;
$L__BB7_14:
	add.s32 	%r83, %r119, %r8;
	and.b32  	%r84, %r83, 31;
	shl.b32 	%r85, %r83, 4;
	and.b32  	%r86, %r85, 496;
	shl.b32 	%r87, %r8, 9;
	or.b32  	%r88, %r87, %r86;
	mov.u32 	%r89, _ZZ20FindMaxCorr10_kernelP9SiftPointS0_iiE7buffer1;
	add.s32 	%r90, %r89, %r88;
	ld.shared.v4.f32 	{%f84, %f85, %f86, %f87}, [%r90];
	xor.b32  	%r91, %r84, 16;
	add.s32 	%r92, %r91, %r12;
	shl.b32 	%r93, %r92, 4;
	add.s32 	%r94, %r89, %r93;
	ld.shared.v4.f32 	{%f88, %f89, %f90, %f91}, [%r94];
	add.s32 	%r95, %r119, %r11;
	shl.b32 	%r96, %r95, 4;
	mov.u32 	%r97, _ZZ20FindMaxCorr10_kernelP9SiftPointS0_iiE7buffer2;
	add.s32 	%r98, %r97, %r96;
	ld.shared.v4.f32 	{%f92, %f93, %f94, %f95}, [%r98];
	fma.rn.f32 	%f96, %f92, %f84, %f145;
	fma.rn.f32 	%f97, %f93, %f85, %f96;
	fma.rn.f32 	%f98, %f94, %f86, %f97;
	fma.rn.f32 	%f145, %f95, %f87, %f98;
	fma.rn.f32 	%f99, %f92, %f88, %f144;
	fma.rn.f32 	%f100, %f93, %f89, %f99;
	fma.rn.f32 	%f101, %f94, %f90, %f100;
	fma.rn.f32 	%f144, %f95, %f91, %f101;
	ld.shared.v4.f32 	{%f102, %f103, %f104, %f105}, [%r98+512];
	fma.rn.f32 	%f106, %f102, %f84, %f143;
	fma.rn.f32 	%f107, %f103, %f85, %f106;
	fma.rn.f32 	%f108, %f104, %f86, %f107;
	fma.rn.f32 	%f143, %f105, %f87, %f108;
	fma.rn.f32 	%f109, %f102, %f88, %f142;
	fma.rn.f32 	%f110, %f103, %f89, %f109;
	fma.rn.f32 	%f111, %f104, %f90, %f110;
	fma.rn.f32 	%f142, %f105, %f91, %f111;
	ld.shared.v4.f32 	{%f112, %f113, %f114, %f115}, [%r98+1024];
	fma.rn.f32 	%f116, %f112, %f84, %f141;
	fma.rn.f32 	%f117, %f113, %f85, %f116;
	fma.rn.f32 	%f118, %f114, %f86, %f117;
	fma.rn.f32 	%f141, %f115, %f87, %f118;
	fma.rn.f32 	%f119, %f112, %f88, %f140;
	fma.rn.f32 	%f120, %f113, %f89, %f119;
	fma.rn.f32 	%f121, %f114, %f90, %f120;
	fma.rn.f32 	%f140, %f115, %f91, %f121;
	ld.shared.v4.f32 	{%f122, %f123, %f124, %f125}, [%r98+1536];
	fma.rn.f32 	%f126, %f122, %f84, %f146;
	fma.rn.f32 	%f127, %f123, %f85, %f126;
	fma.rn.f32 	%f128, %f124, %f86, %f127;
	fma.rn.f32 	%f146, %f125, %f87, %f128;
	fma.rn.f32 	%f129, %f122, %f88, %f147;
	fma.rn.f32 	%f130, %f123, %f89, %f129;
	fma.rn.f32 	%f131, %f124, %f90, %f130;
	fma.rn.f32 	%f147, %f125, %f91, %f131;
	add.s32 	%r119, %r119, 1;
	setp.ne.s32 	%p9, %r119, 32;
	@%p9 bra 	$L__BB7_14;
	shl.b32 	%r99, %r9, 2;
	add.s32 	%r27, %r115, %r99;
	min.s32 	%r121, %r27, %r10;
	setp.gt.f32 	%p10, %f145, %f164;
	mov.u32 	%r120, %r121;
	mov.f32 	%f148, %f164;
	mov.f32 	%f149, %f145;
	@%p10 bra 	$L__BB7_18;
	setp.leu.f32 	%p11, %f145, %f162;
	mov.u32 	%r120, %r127;
	mov.f32 	%f148, %f162;
	mov.f32 	%f149, %f164;
	@%p11 bra 	$L__BB7_18;
	mov.f32 	%f148, %f145;
$L__BB7_18:
	setp.gt.f32 	%p12, %f144, %f165;
	mov.f32 	%f150, %f165;
	mov.f32 	%f151, %f144;
	@%p12 bra 	$L__BB7_21;
	setp.leu.f32 	%p13, %f144, %f163;
	mov.u32 	%r121, %r128;
	mov.f32 	%f150, %f163;
	mov.f32 	%f151, %f165;
	@%p13 bra 	$L__BB7_21;
	mov.f32 	%f150, %f144;
$L__BB7_21:
	add.s32 	%r100, %r27, 1;
	min.s32 	%r123, %r100, %r10;
	setp.gt.f32 	%p14, %f143, %f149;
	mov.u32 	%r122, %r123;
	mov.f32 	%f152, %f149;
	mov.f32 	%f153, %f143;
	@%p14 bra 	$L__BB7_24;
	setp.leu.f32 	%p15, %f143, %f148;
	mov.u32 	%r122, %r120;
	mov.f32 	%f152, %f148;
	mov.f32 	%f153, %f149;
	@%p15 bra 	$L__BB7_24;
	mov.f32 	%f152, %f143;
$L__BB7_24:
	setp.gt.f32 	%p16, %f142, %f151;
	mov.f32 	%f154, %f151;
	mov.f32 	%f155, %f142;
	@%p16 bra 	$L__BB7_27;
	setp.leu.f32 	%p17, %f142, %f150;
	mov.u32 	%r123, %r121;
	mov.f32 	%f154, %f150;
	mov.f32 	%f155, %f151;
	@%p17 bra 	$L__BB7_27;
	mov.f32 	%f154, %f142;
$L__BB7_27:
	add.s32 	%r101, %r27, 2;
	min.s32 	%r125, %r101, %r10;
	setp.gt.f32 	%p18, %f141, %f153;
	mov.u32 	%r124, %r125;
	mov.f32 	%f156, %f153;
	mov.f32 	%f157, %f141;
	@%p18 bra 	$L__BB7_30;
	setp.leu.f32 	%p19, %f141, %f152;
	mov.u32 	%r124, %r122;
	mov.f32 	%f156, %f152;
	mov.f32 	%f157, %f153;
	@%p19 bra 	$L__BB7_30;
	mov.f32 	%f156, %f141;
$L__BB7_30:
	setp.gt.f32 	%p20, %f140, %f155;
	mov.f32 	%f158, %f155;
	mov.f32 	%f159, %f140;
	@%p20 bra 	$L__BB7_33;
	setp.leu.f32 	%p21, %f140, %f154;
	mov.u32 	%r125, %r123;
	mov.f32 	%f158, %f154;
	mov.f32 	%f159, %f155;
	@%p21 bra 	$L__BB7_33;
	mov.f32 	%f158, %f140;
$L__BB7_33:
	add.s32 	%r102, %r27, 3;
	min.s32 	%r128, %r102, %r10;
	setp.gt.f32 	%p22, %f146, %f157;
	mov.u32 	%r127, %r128;
	mov.f32 	%f162, %f157;
	mov.f32 	%f164, %f146;
	@%p22 bra 	$L__BB7_36;
	setp.leu.f32 	%p23, %f146, %f156;
	mov.u32 	%r127, %r124;
	mov.f32 	%f162, %f156;
	mov.f32 	%f164, %f157;
	@%p23 bra 	$L__BB7_36;
	mov.f32 	%f162, %f146;
$L__BB7_36:
	setp.gt.f32 	%p24, %f147, %f159;
	mov.f32 	%f163, %f159;
	mov.f32 	%f165, %f147;
	@%p24 bra 	$L__BB7_39;
	setp.leu.f32 	%p25, %f147, %f158;
	mov.u32 	%r128, %r125;
	mov.f32 	%f163, %f158;
	mov.f32 	%f165, %f159;
	@%p25 bra 	$L__BB7_39;
	mov.u32 	%r128, %r125;
	mov.f32 	%f163, %f147;
	mov.f32 	%f165, %f159;
$L__BB7_39:
	bar.sync 	0;
	add.s32 	%r115, %r115, 32;
	setp.lt.s32 	%p26, %r115, %r14;
	@%p26 bra 	$L__BB7_7;
$L__BB7_40:
	setp.gt.u32 	%p27, %r7, 127;
	@%p27 bra 	$L__BB7_42;
	shl.b32 	%r103, %r8, 2;
	shl.b32 	%r104, %r9, 7;
	or.b32  	%r105, %r104, %r103;
	mov.u32 	%r106, _ZZ20FindMaxCorr10_kernelP9SiftPointS0_iiE7buffer1;
	add.s32 	%r107, %r106, %r105;
	st.shared.f32 	[%r107], %f164;
	st.shared.f32 	[%r107+1024], %f162;
	st.shared.u32 	[%r107+2048], %r127;
	st.shared.f32 	[%r107+64], %f165;
	st.shared.f32 	[%r107+1088], %f163;
	st.shared.u32 	[%r107+2112], %r128;
$L__BB7_42:
	bar.sync 	0;
	setp.ne.s32 	%p28, %r2, 0;
	@%p28 bra 	$L__BB7_79;
	shl.b32 	%r108, %r1, 2;
	mov.u32 	%r109, _ZZ20FindMaxCorr10_kernelP9SiftPointS0_iiE7buffer1;
	add.s32 	%r110, %r109, %r108;
	add.s32 	%r44, %r110, 2048;
	ld.shared.u32 	%r132, [%r110+2048];
	ld.shared.f32 	%f171, [%r110+1024];
	ld.shared.f32 	%f170, [%r110];
	ld.shared.u32 	%r46, [%r110+2176];
	setp.eq.s32 	%p29, %r132, %r46;
	@%p29 bra 	$L__BB7_48;
	ld.shared.f32 	%f45, [%r44+-1920];
	setp.gt.f32 	%p30, %f45, %f170;
	@%p30 bra 	$L__BB7_47;
	setp.leu.f32 	%p31, %f45, %f171;
	@%p31 bra 	$L__BB7_48;
	mov.f32 	%f171, %f45;
	bra.uni 	$L__BB7_48;
$L__BB7_47:
	max.f32 	%f171, %f170, %f171;
	mov.f32 	%f170, %f45;
	mov.u32 	%r132, %r46;
$L__BB7_48:
	ld.shared.u32 	%r48, [%r44+256];
	setp.eq.s32 	%p32, %r132, %r48;
	@%p32 bra 	$L__BB7_53;
	ld.shared.f32 	%f49, [%r44+-1792];
	setp.gt.f32 	%p33, %f49, %f170;
	@%p33 bra 	$L__BB7_52;
	setp.leu.f32 	%p34, %f49, %f171;
	@%p34 bra 	$L__BB7_53;
	mov.f32 	%f171, %f49;
	bra.uni 	$L__BB7_53;
$L__BB7_52:
	max.f32 	%f171, %f170, %f171;
	mov.f32 	%f170, %f49;
	mov.u32 	%r132, %r48;
$L__BB7_53:
	ld.shared.u32 	%r50, [%r44+384];
	setp.eq.s32 	%p35, %r132, %r50;
	@%p35 bra 	$L__BB7_58;
	ld.shared.f32 	%f53, [%r44+-1664];
	setp.gt.f32 	%p36, %f53, %f170;
	@%p36 bra 	$L__BB7_57;
	setp.leu.f32 	%p37, %f53, %f171;
	@%p37 bra 	$L__BB7_58;
	mov.f32 	%f171, %f53;
	bra.uni 	$L__BB7_58;
$L__BB7_57:
	max.f32 	%f171, %f170, %f171;
	mov.f32 	%f170, %f53;
	mov.u32 	%r132, %r50;
$L__BB7_58:
	ld.shared.u32 	%r52, [%r44+512];
	setp.eq.s32 	%p38, %r132, %r52;
	@%p38 bra 	$L__BB7_63;
	ld.shared.f32 	%f57, [%r44+-1536];
	setp.gt.f32 	%p39, %f57, %f170;
	@%p39 bra 	$L__BB7_62;
	setp.leu.f32 	%p40, %f57, %f171;
	@%p40 bra 	$L__BB7_63;
	mov.f32 	%f171, %f57;
	bra.uni 	$L__BB7_63;
$L__BB7_62:
	max.f32 	%f171, %f170, %f171;
	mov.f32 	%f170, %f57;
	mov.u32 	%r132, %r52;
$L__BB7_63:
	ld.shared.u32 	%r54, [%r44+640];
	setp.eq.s32 	%p41, %r132, %r54;
	@%p41 bra 	$L__BB7_68;
	ld.shared.f32 	%f61, [%r44+-1408];
	setp.gt.f32 	%p42, %f61, %f170;
	@%p42 bra 	$L__BB7_67;
	setp.leu.f32 	%p43, %f61, %f171;
	@%p43 bra 	$L__BB7_68;
	mov.f32 	%f171, %f61;
	bra.uni 	$L__BB7_68;
$L__BB7_67:
	max.f32 	%f171, %f170, %f171;
	mov.f32 	%f170, %f61;
	mov.u32 	%r132, %r54;
$L__BB7_68:
	ld.shared.u32 	%r56, [%r44+768];
	setp.eq.s32 	%p44, %r132, %r56;
	@%p44 bra 	$L__BB7_73;
	ld.shared.f32 	%f65, [%r44+-1280];
	setp.gt.f32 	%p45, %f65, %f170;
	@%p45 bra 	$L__BB7_72;
	setp.leu.f32 	%p46, %f65, %f171;
	@%p46 bra 	$L__BB7_73;
	mov.f32 	%f171, %f65;
	bra.uni 	$L__BB7_73;
$L__BB7_72:
	max.f32 	%f171, %f170, %f171;
	mov.f32 	%f170, %f65;
	mov.u32 	%r132, %r56;
$L__BB7_73:
	ld.shared.u32 	%r58, [%r44+896];
	setp.eq.s32 	%p47, %r132, %r58;
	@%p47 bra 	$L__BB7_78;
	ld.shared.f32 	%f69, [%r44+-1152];
	setp.gt.f32 	%p48, %f69, %f170;
	@%p48 bra 	$L__BB7_77;
	setp.leu.f32 	%p49, %f69, %f171;
	@%p49 bra 	$L__BB7_78;
	mov.f32 	%f171, %f69;
	bra.uni 	$L__BB7_78;
$L__BB7_77:
	max.f32 	%f171, %f170, %f171;
	mov.f32 	%f170, %f69;
	mov.u32 	%r132, %r58;
$L__BB7_78:
	add.s32 	%r111, %r3, %r1;
	mul.wide.s32 	%rd13, %r111, 576;
	add.s64 	%rd14, %rd2, %rd13;
	st.global.f32 	[%rd14+24], %f170;
	st.global.u32 	[%rd14+32], %r132;
	mul.wide.s32 	%rd15, %r132, 576;
	add.s64 	%rd16, %rd1, %rd15;
	ld.global.f32 	%f132, [%rd16];
	st.global.f32 	[%rd14+36], %f132;
	ld.global.f32 	%f133, [%rd16+4];
	st.global.f32 	[%rd14+40], %f133;
	add.f32 	%f134, %f170, 0f358637BD;
	div.rn.f32 	%f135, %f171, %f134;
	st.global.f32 	[%rd14+28], %f135;
$L__BB7_79:
	ret;

}


// ===== COMPILED SASS (sm_100) =====

	.target	sm_100

	.elftype	@"ET_EXEC"


//--------------------- .note.nv.tkinfo           --------------------------
	.section	.note.nv.tkinfo,"",@"SHT_NOTE"
	.sectionflags	@"SHF_NOTE_NV_TKINFO"
	.tkinfo
        /*0018*/ 	.word	0x00000002
        /*0030*/ 	.string	""
        /*0030*/ 	.string	"ptxas"
        /*0030*/ 	.string	"Cuda compilation tools, release 13.0, V13.0.88"
        /*0030*/ 	.string	"Build cuda_13.0.r13.0/compiler.36424714_0"
        /*0030*/ 	.string	"-arch sm_100 -m 64 "



//--------------------- .note.nv.cuinfo           --------------------------
	.section	.note.nv.cuinfo,"",@"SHT_NOTE"
	.sectionflags	@"SHF_NOTE_NV_CUINFO"
        /*0018*/ 	.short	0x0002
        /*001a*/ 	.short	0x0064
        /*001c*/ 	.short	0x0082
	.zero		2


//--------------------- .nv.info                  --------------------------
	.section	.nv.info,"",@"SHT_CUDA_INFO"
	.align	4


	//----- nvinfo : EIATTR_REGCOUNT
	.align		4
        /*0000*/ 	.byte	0x04, 0x2f
        /*0002*/ 	.short	(.L_6 - .L_5)
	.align		4
.L_5:
        /*0004*/ 	.word	index@(_Z19LowPassBlock_kernelPfS_iii)
        /*0008*/ 	.word	0x00000028


	//----- nvinfo : EIATTR_FRAME_SIZE
	.align		4
.L_6:
        /*000c*/ 	.byte	0x04, 0x11
        /*000e*/ 	.short	(.L_8 - .L_7)
	.align		4
.L_7:
        /*0010*/ 	.word	index@(_Z19LowPassBlock_kernelPfS_iii)
        /*0014*/ 	.word	0x00000000


	//----- nvinfo : EIATTR_REGCOUNT
	.align		4
.L_8:
        /*0018*/ 	.byte	0x04, 0x2f
        /*001a*/ 	.short	(.L_10 - .L_9)
	.align		4
.L_9:
        /*001c*/ 	.word	index@(_Z16ScaleDown_kernelPfS_iiii)
        /*0020*/ 	.word	0x00000016


	//----- nvinfo : EIATTR_FRAME_SIZE
	.align		4
.L_10:
        /*0024*/ 	.byte	0x04, 0x11
        /*0026*/ 	.short	(.L_12 - .L_11)
	.align		4
.L_11:
        /*0028*/ 	.word	index@(_Z16ScaleDown_kernelPfS_iiii)
        /*002c*/ 	.word	0x00000000


	//----- nvinfo : EIATTR_REGCOUNT
	.align		4
.L_12:
        /*0030*/ 	.byte	0x04, 0x2f
        /*0032*/ 	.short	(.L_14 - .L_13)
	.align		4
.L_13:
        /*0034*/ 	.word	index@(_Z22LaplaceMultiMem_kernelPfS_iiii)
        /*0038*/ 	.word	0x00000038


	//----- nvinfo : EIATTR_FRAME_SIZE
	.align		4
.L_14:
        /*003c*/ 	.byte	0x04, 0x11
        /*003e*/ 	.short	(.L_16 - .L_15)
	.align		4
.L_15:
        /*0040*/ 	.word	index@(_Z22LaplaceMultiMem_kernelPfS_iiii)
        /*0044*/ 	.word	0x00000000


	//----- nvinfo : EIATTR_REGCOUNT
	.align		4
.L_16:
        /*0048*/ 	.byte	0x04, 0x2f
        /*004a*/ 	.short	(.L_18 - .L_17)
	.align		4
.L_17:
        /*004c*/ 	.word	index@(_Z25FindPointsMultiNew_kernelPfP9SiftPointiiifffffi)
        /*0050*/ 	.word	0x00000020


	//----- nvinfo : EIATTR_FRAME_SIZE
	.align		4
.L_18:
        /*0054*/ 	.byte	0x04, 0x11
        /*0056*/ 	.short	(.L_20 - .L_19)
	.align		4
.L_19:
        /*0058*/ 	.word	index@($__internal_5_$__cuda_sm3x_div_rn_noftz_f32_slowpath)
        /*005c*/ 	.word	0x00000000


	//----- nvinfo : EIATTR_FRAME_SIZE
	.align		4
.L_20:
        /*0060*/ 	.byte	0x04, 0x11
        /*0062*/ 	.short	(.L_22 - .L_21)
	.align		4
.L_21:
        /*0064*/ 	.word	index@(_Z25FindPointsMultiNew_kernelPfP9SiftPointiiifffffi)
        /*0068*/ 	.word	0x00000000


	//----- nvinfo : EIATTR_REGCOUNT
	.align		4
.L_22:
        /*006c*/ 	.byte	0x04, 0x2f
        /*006e*/ 	.short	(.L_24 - .L_23)
	.align		4
.L_23:
        /*0070*/ 	.word	index@(_Z31ComputeOrientationsCONST_kernelyP9SiftPointi)
        /*0074*/ 	.word	0x0000001f


	//----- nvinfo : EIATTR_FRAME_SIZE
	.align		4
.L_24:
        /*0078*/ 	.byte	0x04, 0x11
        /*007a*/ 	.short	(.L_26 - .L_25)
	.align		4
.L_25:
        /*007c*/ 	.word	index@($__internal_4_$__cuda_sm3x_div_rn_noftz_f32_slowpath)
        /*0080*/ 	.word	0x00000000


	//----- nvinfo : EIATTR_FRAME_SIZE
	.align		4
.L_26:
        /*0084*/ 	.byte	0x04, 0x11
        /*0086*/ 	.short	(.L_28 - .L_27)
	.align		4
.L_27:
        /*0088*/ 	.word	index@($__internal_3_$__cuda_sm20_sqrt_rn_f32_slowpath)
        /*008c*/ 	.word	0x00000000


	//----- nvinfo : EIATTR_FRAME_SIZE
	.align		4
.L_28:
        /*0090*/ 	.byte	0x04, 0x11
        /*0092*/ 	.short	(.L_30 - .L_29)
	.align		4
.L_29:
        /*0094*/ 	.word	index@(_Z31ComputeOrientationsCONST_kernelyP9SiftPointi)
        /*0098*/ 	.word	0x00000000


	//----- nvinfo : EIATTR_REGCOUNT
	.align		4
.L_30:
        /*009c*/ 	.byte	0x04, 0x2f
        /*009e*/ 	.short	(.L_32 - .L_31)
	.align		4
.L_31:
        /*00a0*/ 	.word	index@(_Z37ExtractSiftDescriptorsCONSTNew_kernelyP9SiftPointfi)
        /*00a4*/ 	.word	0x0000002a


	//----- nvinfo : EIATTR_FRAME_SIZE
	.align		4
.L_32:
        /*00a8*/ 	.byte	0x04, 0x11
        /*00aa*/ 	.short	(.L_34 - .L_33)
	.align		4
.L_33:
        /*00ac*/ 	.word	index@($__internal_2_$__cuda_sm3x_div_rn_noftz_f32_slowpath)
        /*00b0*/ 	.word	0x00000000


	//----- nvinfo : EIATTR_FRAME_SIZE
	.align		4
.L_34:
        /*00b4*/ 	.byte	0x04, 0x11
        /*00b6*/ 	.short	(.L_36 - .L_35)
	.align		4
.L_35:
        /*00b8*/ 	.word	index@($__internal_1_$__cuda_sm20_sqrt_rn_f32_slowpath)
        /*00bc*/ 	.word	0x00000000


	//----- nvinfo : EIATTR_FRAME_SIZE
	.align		4
.L_36:
        /*00c0*/ 	.byte	0x04, 0x11
        /*00c2*/ 	.short	(.L_38 - .L_37)
	.align		4
.L_37:
        /*00c4*/ 	.word	index@(_Z37ExtractSiftDescriptorsCONSTNew_kernelyP9SiftPointfi)
        /*00c8*/ 	.word	0x00000000


	//----- nvinfo : EIATTR_REGCOUNT
	.align		4
.L_38:
        /*00cc*/ 	.byte	0x04, 0x2f
        /*00ce*/ 	.short	(.L_40 - .L_39)
	.align		4
.L_39:
        /*00d0*/ 	.word	index@(_Z19CleanMatches_kernelP9SiftPointi)
        /*00d4*/ 	.word	0x0000000a


	//----- nvinfo : EIATTR_FRAME_SIZE
	.align		4
.L_40:
        /*00d8*/ 	.byte	0x04, 0x11
        /*00da*/ 	.short	(.L_42 - .L_41)
	.align		4
.L_41:
        /*00dc*/ 	.word	index@(_Z19CleanMatches_kernelP9SiftPointi)
        /*00e0*/ 	.word	0x00000000


	//----- nvinfo : EIATTR_REGCOUNT
	.align		4
.L_42:
        /*00e4*/ 	.byte	0x04, 0x2f
        /*00e6*/ 	.short	(.L_44 - .L_43)
	.align		4
.L_43:
        /*00e8*/ 	.word	index@(_Z20FindMaxCorr10_kernelP9SiftPointS0_ii)
        /*00ec*/ 	.word	0x00000040


	//----- nvinfo : EIATTR_FRAME_SIZE
	.align		4
.L_44:
        /*00f0*/ 	.byte	0x04, 0x11
        /*00f2*/ 	.short	(.L_46 - .L_45)
	.align		4
.L_45:
        /*00f4*/ 	.word	index@($__internal_0_$__cuda_sm3x_div_rn_noftz_f32_slowpath)
        /*00f8*/ 	.word	0x00000000


	//----- nvinfo : EIATTR_FRAME_SIZE
	.align		4
.L_46:
        /*00fc*/ 	.byte	0x04, 0x11
        /*00fe*/ 	.short	(.L_48 - .L_47)
	.align		4
.L_47:
        /*0100*/ 	.word	index@(_Z20FindMaxCorr10_kernelP9SiftPointS0_ii)
        /*0104*/ 	.word	0x00000000


	//----- nvinfo : EIATTR_MIN_STACK_SIZE
	.align		4
.L_48:
        /*0108*/ 	.byte	0x04, 0x12
        /*010a*/ 	.short	(.L_50 - .L_49)
	.align		4
.L_49:
        /*010c*/ 	.word	index@(_Z20FindMaxCorr10_kernelP9SiftPointS0_ii)
        /*0110*/ 	.word	0x00000000


	//----- nvinfo : EIATTR_MIN_STACK_SIZE
	.align		4
.L_50:
        /*0114*/ 	.byte	0x04, 0x12
        /*0116*/ 	.short	(.L_52 - .L_51)
	.align		4
.L_51:
        /*0118*/ 	.word	index@(_Z19CleanMatches_kernelP9SiftPointi)
        /*011c*/ 	.word	0x00000000


	//----- nvinfo : EIATTR_MIN_STACK_SIZE
	.align		4
.L_52:
        /*0120*/ 	.byte	0x04, 0x12
        /*0122*/ 	.short	(.L_54 - .L_53)
	.align		4
.L_53:
        /*0124*/ 	.word	index@(_Z37ExtractSiftDescriptorsCONSTNew_kernelyP9SiftPointfi)
        /*0128*/ 	.word	0x00000000


	//----- nvinfo : EIATTR_MIN_STACK_SIZE
	.align		4
.L_54:
        /*012c*/ 	.byte	0x04, 0x12
        /*012e*/ 	.short	(.L_56 - .L_55)
	.align		4
.L_55:
        /*0130*/ 	.word	index@(_Z31ComputeOrientationsCONST_kernelyP9SiftPointi)
        /*0134*/ 	.word	0x00000000


	//----- nvinfo : EIATTR_MIN_STACK_SIZE
	.align		4
.L_56:
        /*0138*/ 	.byte	0x04, 0x12
        /*013a*/ 	.short	(.L_58 - .L_57)
	.align		4
.L_57:
        /*013c*/ 	.word	index@(_Z25FindPointsMultiNew_kernelPfP9SiftPointiiifffffi)
        /*0140*/ 	.word	0x00000000


	//----- nvinfo : EIATTR_MIN_STACK_SIZE
	.align		4
.L_58:
        /*0144*/ 	.byte	0x04, 0x12
        /*0146*/ 	.short	(.L_60 - .L_59)
	.align		4
.L_59:
        /*0148*/ 	.word	index@(_Z22LaplaceMultiMem_kernelPfS_iiii)
        /*014c*/ 	.word	0x00000000


	//----- nvinfo : EIATTR_MIN_STACK_SIZE
	.align		4
.L_60:
        /*0150*/ 	.byte	0x04, 0x12
        /*0152*/ 	.short	(.L_62 - .L_61)
	.align		4
.L_61:
        /*0154*/ 	.word	index@(_Z16ScaleDown_kernelPfS_iiii)
        /*0158*/ 	.word	0x00000000


	//----- nvinfo : EIATTR_MIN_STACK_SIZE
	.align		4
.L_62:
        /*015c*/ 	.byte	0x04, 0x12
        /*015e*/ 	.short	(.L_64 - .L_63)
	.align		4
.L_63:
        /*0160*/ 	.word	index@(_Z19LowPassBlock_kernelPfS_iii)
        /*0164*/ 	.word	0x00000000
.L_64:


//--------------------- .nv.compat                --------------------------
	.section	.nv.compat,"",@"SHT_CUDA_COMPAT_INFO"
	.align	4
        /*0000*/ 	.byte	0x02, 0x09, 0x00, 0x00, 0x02, 0x02, 0x02, 0x00, 0x02, 0x05, 0x05, 0x00, 0x03, 0x07, 0x01, 0x01
        /*0010*/ 	.byte	0x02, 0x03, 0x00, 0x00, 0x02, 0x06, 0x01, 0x00, 0x04, 0x0b, 0x08, 0x00, 0x01, 0x00, 0x00, 0x00
        /*0020*/ 	.byte	0x00, 0x00, 0x00, 0x00


//--------------------- .nv.info._Z20FindMaxCorr10_kernelP9SiftPointS0_ii --------------------------
	.section	.nv.info._Z20FindMaxCorr10_kernelP9SiftPointS0_ii,"",@"SHT_CUDA_INFO"
	.sectionflags	@""
	.align	4


	//----- nvinfo : EIATTR_CUDA_API_VERSION
	.align		4
        /*0000*/ 	.byte	0x04, 0x37
        /*0002*/ 	.short	(.L_66 - .L_65)
.L_65:
        /*0004*/ 	.word	0x00000082


	//----- nvinfo : EIATTR_KPARAM_INFO
	.align		4
.L_66:
        /*0008*/ 	.byte	0x04, 0x17
        /*000a*/ 	.short	(.L_68 - .L_67)
.L_67:
        /*000c*/ 	.word	0x00000000
        /*0010*/ 	.short	0x0003
        /*0012*/ 	.short	0x0014
        /*0014*/ 	.byte	0x00, 0xf0, 0x11, 0x00


	//----- nvinfo : EIATTR_KPARAM_INFO
	.align		4
.L_68:
        /*0018*/ 	.byte	0x04, 0x17
        /*001a*/ 	.short	(.L_70 - .L_69)
.L_69:
        /*001c*/ 	.word	0x00000000
        /*0020*/ 	.short	0x0002
        /*0022*/ 	.short	0x0010
        /*0024*/ 	.byte	0x00, 0xf0, 0x11, 0x00


	//----- nvinfo : EIATTR_KPARAM_INFO
	.align		4
.L_70:
        /*0028*/ 	.byte	0x04, 0x17
        /*002a*/ 	.short	(.L_72 - .L_71)
.L_71:
        /*002c*/ 	.word	0x00000000
        /*0030*/ 	.short	0x0001
        /*0032*/ 	.short	0x0008
        /*0034*/ 	.byte	0x00, 0xf5, 0x21, 0x00


	//----- nvinfo : EIATTR_KPARAM_INFO
	.align		4
.L_72:
        /*0038*/ 	.byte	0x04, 0x17
        /*003a*/ 	.short	(.L_74 - .L_73)
.L_73:
        /*003c*/ 	.word	0x00000000
        /*0040*/ 	.short	0x0000
        /*0042*/ 	.short	0x0000
        /*0044*/ 	.byte	0x00, 0xf5, 0x21, 0x00


	//----- nvinfo : EIATTR_SPARSE_MMA_MASK
	.align		4
.L_74:
        /*0048*/ 	.byte	0x03, 0x50
        /*004a*/ 	.short	0x0000


	//----- nvinfo : EIATTR_MAXREG_COUNT
	.align		4
        /*004c*/ 	.byte	0x03, 0x1b
        /*004e*/ 	.short	0x00ff


	//----- nvinfo : EIATTR_NUM_BARRIERS
	.align		4
        /*0050*/ 	.byte	0x02, 0x4c
        /*0052*/ 	.byte	0x01
	.zero		1


	//----- nvinfo : EIATTR_MERCURY_ISA_VERSION
	.align		4
        /*0054*/ 	.byte	0x03, 0x5f
        /*0056*/ 	.short	0x0101


	//----- nvinfo : EIATTR_VRC_CTA_INIT_COUNT
	.align		4
        /*0058*/ 	.byte	0x02, 0x4a
	.zero		1
	.zero		1


	//----- nvinfo : EIATTR_EXIT_INSTR_OFFSETS
	.align		4
        /*005c*/ 	.byte	0x04, 0x1c
        /*005e*/ 	.short	(.L_76 - .L_75)


	//   ....[0]....
.L_75:
        /*0060*/ 	.word	0x00001910


	//   ....[1]....
        /*0064*/ 	.word	0x000021d0


	//----- nvinfo : EIATTR_CRS_STACK_SIZE
	.align		4
.L_76:
        /*0068*/ 	.byte	0x04, 0x1e
        /*006a*/ 	.short	(.L_78 - .L_77)
.L_77:
        /*006c*/ 	.word	0x00000000


	//----- nvinfo : EIATTR_CBANK_PARAM_SIZE
	.align		4
.L_78:
        /*0070*/ 	.byte	0x03, 0x19
        /*0072*/ 	.short	0x0018


	//----- nvinfo : EIATTR_PARAM_CBANK
	.align		4
        /*0074*/ 	.byte	0x04, 0x0a
        /*0076*/ 	.short	(.L_80 - .L_79)
	.align		4
.L_79:
        /*0078*/ 	.word	index@(.nv.constant0._Z20FindMaxCorr10_kernelP9SiftPointS0_ii)
        /*007c*/ 	.short	0x0380
        /*007e*/ 	.short	0x0018


	//----- nvinfo : EIATTR_SW_WAR
	.align		4
.L_80:
        /*0080*/ 	.byte	0x04, 0x36
        /*0082*/ 	.short	(.L_82 - .L_81)
.L_81:
        /*0084*/ 	.word	0x00000008
.L_82:


//--------------------- .nv.info._Z19CleanMatches_kernelP9SiftPointi --------------------------
	.section	.nv.info._Z19CleanMatches_kernelP9SiftPointi,"",@"SHT_CUDA_INFO"
	.sectionflags	@""
	.align	4


	//----- nvinfo : EIATTR_CUDA_API_VERSION
	.align		4
        /*0000*/ 	.byte	0x04, 0x37
        /*0002*/ 	.short	(.L_84 - .L_83)
.L_83:
        /*0004*/ 	.word	0x00000082


	//----- nvinfo : EIATTR_KPARAM_INFO
	.align		4
.L_84:
        /*0008*/ 	.byte	0x04, 0x17
        /*000a*/ 	.short	(.L_86 - .L_85)
.L_85:
        /*000c*/ 	.word	0x00000000
        /*0010*/ 	.short	0x0001
        /*0012*/ 	.short	0x0008
        /*0014*/ 	.byte	0x00, 0xf0, 0x11, 0x00


	//----- nvinfo : EIATTR_KPARAM_INFO
	.align		4
.L_86:
        /*0018*/ 	.byte	0x04, 0x17
        /*001a*/ 	.short	(.L_88 - .L_87)
.L_87:
        /*001c*/ 	.word	0x00000000
        /*0020*/ 	.short	0x0000
        /*0022*/ 	.short	0x0000
        /*0024*/ 	.byte	0x00, 0xf5, 0x21, 0x00


	//----- nvinfo : EIATTR_SPARSE_MMA_MASK
	.align		4
.L_88:
        /*0028*/ 	.byte	0x03, 0x50
        /*002a*/ 	.short	0x0000


	//----- nvinfo : EIATTR_MAXREG_COUNT
	.align		4
        /*002c*/ 	.byte	0x03, 0x1b
        /*002e*/ 	.short	0x00ff


	//----- nvinfo : EIATTR_MERCURY_ISA_VERSION
	.align		4
        /*0030*/ 	.byte	0x03, 0x5f
        /*0032*/ 	.short	0x0101


	//----- nvinfo : EIATTR_VRC_CTA_INIT_COUNT
	.align		4
        /*0034*/ 	.byte	0x02, 0x4a
	.zero		1
	.zero		1


	//----- nvinfo : EIATTR_EXIT_INSTR_OFFSETS
	.align		4
        /*0038*/ 	.byte	0x04, 0x1c
        /*003a*/ 	.short	(.L_90 - .L_89)


	//   ....[0]....
.L_89:
        /*003c*/ 	.word	0x000000a0


	//----- nvinfo : EIATTR_CBANK_PARAM_SIZE
	.align		4
.L_90:
        /*0040*/ 	.byte	0x03, 0x19
        /*0042*/ 	.short	0x000c


	//----- nvinfo : EIATTR_PARAM_CBANK
	.align		4
        /*0044*/ 	.byte	0x04, 0x0a
        /*0046*/ 	.short	(.L_92 - .L_91)
	.align		4
.L_91:
        /*0048*/ 	.word	index@(.nv.constant0._Z19CleanMatches_kernelP9SiftPointi)
        /*004c*/ 	.short	0x0380
        /*004e*/ 	.short	0x000c


	//----- nvinfo : EIATTR_SW_WAR
	.align		4
.L_92:
        /*0050*/ 	.byte	0x04, 0x36
        /*0052*/ 	.short	(.L_94 - .L_93)
.L_93:
        /*0054*/ 	.word	0x00000008
.L_94:


//--------------------- .nv.info._Z37ExtractSiftDescriptorsCONSTNew_kernelyP9SiftPointfi --------------------------
	.section	.nv.info._Z37ExtractSiftDescriptorsCONSTNew_kernelyP9SiftPointfi,"",@"SHT_CUDA_INFO"
	.sectionflags	@""
	.align	4


	//----- nvinfo : EIATTR_CUDA_API_VERSION
	.align		4
        /*0000*/ 	.byte	0x04, 0x37
        /*0002*/ 	.short	(.L_96 - .L_95)
.L_95:
        /*0004*/ 	.word	0x00000082


	//----- nvinfo : EIATTR_KPARAM_INFO
	.align		4
.L_96:
        /*0008*/ 	.byte	0x04, 0x17
        /*000a*/ 	.short	(.L_98 - .L_97)
.L_97:
        /*000c*/ 	.word	0x00000000
        /*0010*/ 	.short	0x0003
        /*0012*/ 	.short	0x0014
        /*0014*/ 	.byte	0x00, 0xf0, 0x11, 0x00


	//----- nvinfo : EIATTR_KPARAM_INFO
	.align		4
.L_98:
        /*0018*/ 	.byte	0x04, 0x17
        /*001a*/ 	.short	(.L_100 - .L_99)
.L_99:
        /*001c*/ 	.word	0x00000000
        /*0020*/ 	.short	0x0002
        /*0022*/ 	.short	0x0010
        /*0024*/ 	.byte	0x00, 0xf0, 0x11, 0x00


	//----- nvinfo : EIATTR_KPARAM_INFO
	.align		4
.L_100:
        /*0028*/ 	.byte	0x04, 0x17
        /*002a*/ 	.short	(.L_102 - .L_101)
.L_101:
        /*002c*/ 	.word	0x00000000
        /*0030*/ 	.short	0x0001
        /*0032*/ 	.short	0x0008
        /*0034*/ 	.byte	0x00, 0xf5, 0x21, 0x00


	//----- nvinfo : EIATTR_KPARAM_INFO
	.align		4
.L_102:
        /*0038*/ 	.byte	0x04, 0x17
        /*003a*/ 	.short	(.L_104 - .L_103)
.L_103:
        /*003c*/ 	.word	0x00000000
        /*0040*/ 	.short	0x0000
        /*0042*/ 	.short	0x0000
        /*0044*/ 	.byte	0x00, 0xf0, 0x21, 0x00


	//----- nvinfo : EIATTR_SPARSE_MMA_MASK
	.align		4
.L_104:
        /*0048*/ 	.byte	0x03, 0x50
        /*004a*/ 	.short	0x0000


	//----- nvinfo : EIATTR_MAXREG_COUNT
	.align		4
        /*004c*/ 	.byte	0x03, 0x1b
        /*004e*/ 	.short	0x00ff


	//----- nvinfo : EIATTR_NUM_BARRIERS
	.align		4
        /*0050*/ 	.byte	0x02, 0x4c
        /*0052*/ 	.byte	0x01
	.zero		1


	//----- nvinfo : EIATTR_MERCURY_ISA_VERSION
	.align		4
        /*0054*/ 	.byte	0x03, 0x5f
        /*0056*/ 	.short	0x0101


	//----- nvinfo : EIATTR_COOP_GROUP_MASK_REGIDS
	.align		4
        /*0058*/ 	.byte	0x04, 0x29
        /*005a*/ 	.short	(.L_106 - .L_105)


	//   ....[0]....
.L_105:
        /*005c*/ 	.word	0xffffffff


	//   ....[1]....
        /*0060*/ 	.word	0xffffffff


	//   ....[2]....
        /*0064*/ 	.word	0xffffffff


	//   ....[3]....
        /*0068*/ 	.word	0xffffffff


	//   ....[4]....
        /*006c*/ 	.word	0xffffffff


	//   ....[5]....
        /*0070*/ 	.word	0xffffffff


	//   ....[6]....
        /*0074*/ 	.word	0xffffffff


	//   ....[7]....
        /*0078*/ 	.word	0xffffffff


	//   ....[8]....
        /*007c*/ 	.word	0xffffffff


	//   ....[9]....
        /*0080*/ 	.word	0xffffffff


	//----- nvinfo : EIATTR_COOP_GROUP_INSTR_OFFSETS
	.align		4
.L_106:
        /*0084*/ 	.byte	0x04, 0x28
        /*0086*/ 	.short	(.L_108 - .L_107)


	//   ....[0]....
.L_107:
        /*0088*/ 	.word	0x00001160


	//   ....[1]....
        /*008c*/ 	.word	0x00001180


	//   ....[2]....
        /*0090*/ 	.word	0x000011a0


	//   ....[3]....
        /*0094*/ 	.word	0x000011c0


	//   ....[4]....
        /*0098*/ 	.word	0x000011f0


	//   ....[5]....
        /*009c*/ 	.word	0x00001300


	//   ....[6]....
        /*00a0*/ 	.word	0x00001320


	//   ....[7]....
        /*00a4*/ 	.word	0x00001350


	//   ....[8]....
        /*00a8*/ 	.word	0x00001370


	//   ....[9]....
        /*00ac*/ 	.word	0x00001390


	//----- nvinfo : EIATTR_VRC_CTA_INIT_COUNT
	.align		4
.L_108:
        /*00b0*/ 	.byte	0x02, 0x4a
	.zero		1
	.zero		1


	//----- nvinfo : EIATTR_EXIT_INSTR_OFFSETS
	.align		4
        /*00b4*/ 	.byte	0x04, 0x1c
        /*00b6*/ 	.short	(.L_110 - .L_109)


	//   ....[0]....
.L_109:
        /*00b8*/ 	.word	0x00000210


	//   ....[1]....
        /*00bc*/ 	.word	0x00001580


	//----- nvinfo : EIATTR_CRS_STACK_SIZE
	.align		4
.L_110:
        /*00c0*/ 	.byte	0x04, 0x1e
        /*00c2*/ 	.short	(.L_112 - .L_111)
.L_111:
        /*00c4*/ 	.word	0x00000000


	//----- nvinfo : EIATTR_CBANK_PARAM_SIZE
	.align		4
.L_112:
        /*00c8*/ 	.byte	0x03, 0x19
        /*00ca*/ 	.short	0x0018


	//----- nvinfo : EIATTR_PARAM_CBANK
	.align		4
        /*00cc*/ 	.byte	0x04, 0x0a
        /*00ce*/ 	.short	(.L_114 - .L_113)
	.align		4
.L_113:
        /*00d0*/ 	.word	index@(.nv.constant0._Z37ExtractSiftDescriptorsCONSTNew_kernelyP9SiftPointfi)
        /*00d4*/ 	.short	0x0380
        /*00d6*/ 	.short	0x0018


	//----- nvinfo : EIATTR_SW_WAR
	.align		4
.L_114:
        /*00d8*/ 	.byte	0x04, 0x36
        /*00da*/ 	.short	(.L_116 - .L_115)
.L_115:
        /*00dc*/ 	.word	0x00000008
.L_116:


//--------------------- .nv.info._Z31ComputeOrientationsCONST_kernelyP9SiftPointi --------------------------
	.section	.nv.info._Z31ComputeOrientationsCONST_kernelyP9SiftPointi,"",@"SHT_CUDA_INFO"
	.sectionflags	@""
	.align	4


	//----- nvinfo : EIATTR_CUDA_API_VERSION
	.align		4
        /*0000*/ 	.byte	0x04, 0x37
        /*0002*/ 	.short	(.L_118 - .L_117)
.L_117:
        /*0004*/ 	.word	0x00000082


	//----- nvinfo : EIATTR_KPARAM_INFO
	.align		4
.L_118:
        /*0008*/ 	.byte	0x04, 0x17
        /*000a*/ 	.short	(.L_120 - .L_119)
.L_119:
        /*000c*/ 	.word	0x00000000
        /*0010*/ 	.short	0x0002
        /*0012*/ 	.short	0x0010
        /*0014*/ 	.byte	0x00, 0xf0, 0x11, 0x00


	//----- nvinfo : EIATTR_KPARAM_INFO
	.align		4
.L_120:
        /*0018*/ 	.byte	0x04, 0x17
        /*001a*/ 	.short	(.L_122 - .L_121)
.L_121:
        /*001c*/ 	.word	0x00000000
        /*0020*/ 	.short	0x0001
        /*0022*/ 	.short	0x0008
        /*0024*/ 	.byte	0x00, 0xf5, 0x21, 0x00


	//----- nvinfo : EIATTR_KPARAM_INFO
	.align		4
.L_122:
        /*0028*/ 	.byte	0x04, 0x17
        /*002a*/ 	.short	(.L_124 - .L_123)
.L_123:
        /*002c*/ 	.word	0x00000000
        /*0030*/ 	.short	0x0000
        /*0032*/ 	.short	0x0000
        /*0034*/ 	.byte	0x00, 0xf0, 0x21, 0x00


	//----- nvinfo : EIATTR_SPARSE_MMA_MASK
	.align		4
.L_124:
        /*0038*/ 	.byte	0x03, 0x50
        /*003a*/ 	.short	0x0000


	//----- nvinfo : EIATTR_MAXREG_COUNT
	.align		4
        /*003c*/ 	.byte	0x03, 0x1b
        /*003e*/ 	.short	0x00ff


	//----- nvinfo : EIATTR_NUM_BARRIERS
	.align		4
        /*0040*/ 	.byte	0x02, 0x4c
        /*0042*/ 	.byte	0x01
	.zero		1


	//----- nvinfo : EIATTR_MERCURY_ISA_VERSION
	.align		4
        /*0044*/ 	.byte	0x03, 0x5f
        /*0046*/ 	.short	0x0101


	//----- nvinfo : EIATTR_VRC_CTA_INIT_COUNT
	.align		4
        /*0048*/ 	.byte	0x02, 0x4a
	.zero		1
	.zero		1


	//----- nvinfo : EIATTR_EXIT_INSTR_OFFSETS
	.align		4
        /*004c*/ 	.byte	0x04, 0x1c
        /*004e*/ 	.short	(.L_126 - .L_125)


	//   ....[0]....
.L_125:
        /*0050*/ 	.word	0x00000140


	//   ....[1]....
        /*0054*/ 	.word	0x000028f0


	//----- nvinfo : EIATTR_CRS_STACK_SIZE
	.align		4
.L_126:
        /*0058*/ 	.byte	0x04, 0x1e
        /*005a*/ 	.short	(.L_128 - .L_127)
.L_127:
        /*005c*/ 	.word	0x00000000


	//----- nvinfo : EIATTR_CBANK_PARAM_SIZE
	.align		4
.L_128:
        /*0060*/ 	.byte	0x03, 0x19
        /*0062*/ 	.short	0x0014


	//----- nvinfo : EIATTR_PARAM_CBANK
	.align		4
        /*0064*/ 	.byte	0x04, 0x0a
        /*0066*/ 	.short	(.L_130 - .L_129)
	.align		4
.L_129:
        /*0068*/ 	.word	index@(.nv.constant0._Z31ComputeOrientationsCONST_kernelyP9SiftPointi)
        /*006c*/ 	.short	0x0380
        /*006e*/ 	.short	0x0014


	//----- nvinfo : EIATTR_SW_WAR
	.align		4
.L_130:
        /*0070*/ 	.byte	0x04, 0x36
        /*0072*/ 	.short	(.L_132 - .L_131)
.L_131:
        /*0074*/ 	.word	0x00000008
.L_132:


//--------------------- .nv.info._Z25FindPointsMultiNew_kernelPfP9SiftPointiiifffffi --------------------------
	.section	.nv.info._Z25FindPointsMultiNew_kernelPfP9SiftPointiiifffffi,"",@"SHT_CUDA_INFO"
	.sectionflags	@""
	.align	4


	//----- nvinfo : EIATTR_CUDA_API_VERSION
	.align		4
        /*0000*/ 	.byte	0x04, 0x37
        /*0002*/ 	.short	(.L_134 - .L_133)
.L_133:
        /*0004*/ 	.word	0x00000082


	//----- nvinfo : EIATTR_KPARAM_INFO
	.align		4
.L_134:
        /*0008*/ 	.byte	0x04, 0x17
        /*000a*/ 	.short	(.L_136 - .L_135)
.L_135:
        /*000c*/ 	.word	0x00000000
        /*0010*/ 	.short	0x000a
        /*0012*/ 	.short	0x0030
        /*0014*/ 	.byte	0x00, 0xf0, 0x11, 0x00


	//----- nvinfo : EIATTR_KPARAM_INFO
	.align		4
.L_136:
        /*0018*/ 	.byte	0x04, 0x17
        /*001a*/ 	.short	(.L_138 - .L_137)
.L_137:
        /*001c*/ 	.word	0x00000000
        /*0020*/ 	.short	0x0009
        /*0022*/ 	.short	0x002c
        /*0024*/ 	.byte	0x00, 0xf0, 0x11, 0x00


	//----- nvinfo : EIATTR_KPARAM_INFO
	.align		4
.L_138:
        /*0028*/ 	.byte	0x04, 0x17
        /*002a*/ 	.short	(.L_140 - .L_139)
.L_139:
        /*002c*/ 	.word	0x00000000
        /*0030*/ 	.short	0x0008
        /*0032*/ 	.short	0x0028
        /*0034*/ 	.byte	0x00, 0xf0, 0x11, 0x00


	//----- nvinfo : EIATTR_KPARAM_INFO
	.align		4
.L_140:
        /*0038*/ 	.byte	0x04, 0x17
        /*003a*/ 	.short	(.L_142 - .L_141)
.L_141:
        /*003c*/ 	.word	0x00000000
        /*0040*/ 	.short	0x0007
        /*0042*/ 	.short	0x0024
        /*0044*/ 	.byte	0x00, 0xf0, 0x11, 0x00


	//----- nvinfo : EIATTR_KPARAM_INFO
	.align		4
.L_142:
        /*0048*/ 	.byte	0x04, 0x17
        /*004a*/ 	.short	(.L_144 - .L_143)
.L_143:
        /*004c*/ 	.word	0x00000000
        /*0050*/ 	.short	0x0006
        /*0052*/ 	.short	0x0020
        /*0054*/ 	.byte	0x00, 0xf0, 0x11, 0x00


	//----- nvinfo : EIATTR_KPARAM_INFO
	.align		4
.L_144:
        /*0058*/ 	.byte	0x04, 0x17
        /*005a*/ 	.short	(.L_146 - .L_145)
.L_145:
        /*005c*/ 	.word	0x00000000
        /*0060*/ 	.short	0x0005
        /*0062*/ 	.short	0x001c
        /*0064*/ 	.byte	0x00, 0xf0, 0x11, 0x00


	//----- nvinfo : EIATTR_KPARAM_INFO
	.align		4
.L_146:
        /*0068*/ 	.byte	0x04, 0x17
        /*006a*/ 	.short	(.L_148 - .L_147)
.L_147:
        /*006c*/ 	.word	0x00000000
        /*0070*/ 	.short	0x0004
        /*0072*/ 	.short	0x0018
        /*0074*/ 	.byte	0x00, 0xf0, 0x11, 0x00


	//----- nvinfo : EIATTR_KPARAM_INFO
	.align		4
.L_148:
        /*0078*/ 	.byte	0x04, 0x17
        /*007a*/ 	.short	(.L_150 - .L_149)
.L_149:
        /*007c*/ 	.word	0x00000000
        /*0080*/ 	.short	0x0003
        /*0082*/ 	.short	0x0014
        /*0084*/ 	.byte	0x00, 0xf0, 0x11, 0x00


	//----- nvinfo : EIATTR_KPARAM_INFO
	.align		4
.L_150:
        /*0088*/ 	.byte	0x04, 0x17
        /*008a*/ 	.short	(.L_152 - .L_151)
.L_151:
        /*008c*/ 	.word	0x00000000
        /*0090*/ 	.short	0x0002
        /*0092*/ 	.short	0x0010
        /*0094*/ 	.byte	0x00, 0xf0, 0x11, 0x00


	//----- nvinfo : EIATTR_KPARAM_INFO
	.align		4
.L_152:
        /*0098*/ 	.byte	0x04, 0x17
        /*009a*/ 	.short	(.L_154 - .L_153)
.L_153:
        /*009c*/ 	.word	0x00000000
        /*00a0*/ 	.short	0x0001
        /*00a2*/ 	.short	0x0008
        /*00a4*/ 	.byte	0x00, 0xf5, 0x21, 0x00


	//----- nvinfo : EIATTR_KPARAM_INFO
	.align		4
.L_154:
        /*00a8*/ 	.byte	0x04, 0x17
        /*00aa*/ 	.short	(.L_156 - .L_155)
.L_155:
        /*00ac*/ 	.word	0x00000000
        /*00b0*/ 	.short	0x0000
        /*00b2*/ 	.short	0x0000
        /*00b4*/ 	.byte	0x00, 0xf5, 0x21, 0x00


	//----- nvinfo : EIATTR_SPARSE_MMA_MASK
	.align		4
.L_156:
        /*00b8*/ 	.byte	0x03, 0x50
        /*00ba*/ 	.short	0x0000


	//----- nvinfo : EIATTR_MAXREG_COUNT
	.align		4
        /*00bc*/ 	.byte	0x03, 0x1b
        /*00be*/ 	.short	0x00ff


	//----- nvinfo : EIATTR_MERCURY_ISA_VERSION
	.align		4
        /*00c0*/ 	.byte	0x03, 0x5f
        /*00c2*/ 	.short	0x0101


	//----- nvinfo : EIATTR_INT_WARP_WIDE_INSTR_OFFSETS
	.align		4
        /*00c4*/ 	.byte	0x04, 0x31
        /*00c6*/ 	.short	(.L_158 - .L_157)


	//   ....[0]....
.L_157:
        /*00c8*/ 	.word	0x00000110


	//   ....[1]....
        /*00cc*/ 	.word	0x00000150


	//   ....[2]....
        /*00d0*/ 	.word	0x000022d0


	//   ....[3]....
        /*00d4*/ 	.word	0x00002380


	//----- nvinfo : EIATTR_COOP_GROUP_MASK_REGIDS
	.align		4
.L_158:
        /*00d8*/ 	.byte	0x04, 0x29
        /*00da*/ 	.short	(.L_160 - .L_159)


	//   ....[0]....
.L_159:
        /*00dc*/ 	.word	0xffffffff


	//   ....[1]....
        /*00e0*/ 	.word	0xffffffff


	//   ....[2]....
        /*00e4*/ 	.word	0xffffffff


	//   ....[3]....
        /*00e8*/ 	.word	0xffffffff


	//   ....[4]....
        /*00ec*/ 	.word	0xffffffff


	//   ....[5]....
        /*00f0*/ 	.word	0xffffffff


	//   ....[6]....
        /*00f4*/ 	.word	0xffffffff


	//   ....[7]....
        /*00f8*/ 	.word	0xffffffff


	//   ....[8]....
        /*00fc*/ 	.word	0xffffffff


	//   ....[9]....
        /*0100*/ 	.word	0xffffffff


	//   ....[10]....
        /*0104*/ 	.word	0xffffffff


	//   ....[11]....
        /*0108*/ 	.word	0xffffffff


	//----- nvinfo : EIATTR_COOP_GROUP_INSTR_OFFSETS
	.align		4
.L_160:
        /*010c*/ 	.byte	0x04, 0x28
        /*010e*/ 	.short	(.L_162 - .L_161)


	//   ....[0]....
.L_161:
        /*0110*/ 	.word	0x00000670


	//   ....[1]....
        /*0114*/ 	.word	0x000008b0


	//   ....[2]....
        /*0118*/ 	.word	0x00000b80


	//   ....[3]....
        /*011c*/ 	.word	0x00000b90


	//   ....[4]....
        /*0120*/ 	.word	0x00000ba0


	//   ....[5]....
        /*0124*/ 	.word	0x00000bb0


	//   ....[6]....
        /*0128*/ 	.word	0x00000d10


	//   ....[7]....
        /*012c*/ 	.word	0x00000d80


	//   ....[8]....
        /*0130*/ 	.word	0x00000dc0


	//   ....[9]....
        /*0134*/ 	.word	0x00000e00


	//   ....[10]....
        /*0138*/ 	.word	0x00000e40


	//   ....[11]....
        /*013c*/ 	.word	0x00001640


	//----- nvinfo : EIATTR_VRC_CTA_INIT_COUNT
	.align		4
.L_162:
        /*0140*/ 	.byte	0x02, 0x4a
	.zero		1
	.zero		1


	//----- nvinfo : EIATTR_EXIT_INSTR_OFFSETS
	.align		4
        /*0144*/ 	.byte	0x04, 0x1c
        /*0146*/ 	.short	(.L_164 - .L_163)


	//   ....[0]....
.L_163:
        /*0148*/ 	.word	0x00000680


	//   ....[1]....
        /*014c*/ 	.word	0x00001660


	//   ....[2]....
        /*0150*/ 	.word	0x00001900


	//   ....[3]....
        /*0154*/ 	.word	0x000022a0


	//   ....[4]....
        /*0158*/ 	.word	0x000024a0


	//----- nvinfo : EIATTR_CRS_STACK_SIZE
	.align		4
.L_164:
        /*015c*/ 	.byte	0x04, 0x1e
        /*015e*/ 	.short	(.L_166 - .L_165)
.L_165:
        /*0160*/ 	.word	0x00000000


	//----- nvinfo : EIATTR_CBANK_PARAM_SIZE
	.align		4
.L_166:
        /*0164*/ 	.byte	0x03, 0x19
        /*0166*/ 	.short	0x0034


	//----- nvinfo : EIATTR_PARAM_CBANK
	.align		4
        /*0168*/ 	.byte	0x04, 0x0a
        /*016a*/ 	.short	(.L_168 - .L_167)
	.align		4
.L_167:
        /*016c*/ 	.word	index@(.nv.constant0._Z25FindPointsMultiNew_kernelPfP9SiftPointiiifffffi)
        /*0170*/ 	.short	0x0380
        /*0172*/ 	.short	0x0034


	//----- nvinfo : EIATTR_SW_WAR
	.align		4
.L_168:
        /*0174*/ 	.byte	0x04, 0x36
        /*0176*/ 	.short	(.L_170 - .L_169)
.L_169:
        /*0178*/ 	.word	0x00000008
.L_170:


//--------------------- .nv.info._Z22LaplaceMultiMem_kernelPfS_iiii --------------------------
	.section	.nv.info._Z22LaplaceMultiMem_kernelPfS_iiii,"",@"SHT_CUDA_INFO"
	.sectionflags	@""
	.align	4


	//----- nvinfo : EIATTR_CUDA_API_VERSION
	.align		4
        /*0000*/ 	.byte	0x04, 0x37
        /*0002*/ 	.short	(.L_172 - .L_171)
.L_171:
        /*0004*/ 	.word	0x00000082


	//----- nvinfo : EIATTR_KPARAM_INFO
	.align		4
.L_172:
        /*0008*/ 	.byte	0x04, 0x17
        /*000a*/ 	.short	(.L_174 - .L_173)
.L_173:
        /*000c*/ 	.word	0x00000000
        /*0010*/ 	.short	0x0005
        /*0012*/ 	.short	0x001c
        /*0014*/ 	.byte	0x00, 0xf0, 0x11, 0x00


	//----- nvinfo : EIATTR_KPARAM_INFO
	.align		4
.L_174:
        /*0018*/ 	.byte	0x04, 0x17
        /*001a*/ 	.short	(.L_176 - .L_175)
.L_175:
        /*001c*/ 	.word	0x00000000
        /*0020*/ 	.short	0x0004
        /*0022*/ 	.short	0x0018
        /*0024*/ 	.byte	0x00, 0xf0, 0x11, 0x00


	//----- nvinfo : EIATTR_KPARAM_INFO
	.align		4
.L_176:
        /*0028*/ 	.byte	0x04, 0x17
        /*002a*/ 	.short	(.L_178 - .L_177)
.L_177:
        /*002c*/ 	.word	0x00000000
        /*0030*/ 	.short	0x0003
        /*0032*/ 	.short	0x0014
        /*0034*/ 	.byte	0x00, 0xf0, 0x11, 0x00


	//----- nvinfo : EIATTR_KPARAM_INFO
	.align		4
.L_178:
        /*0038*/ 	.byte	0x04, 0x17
        /*003a*/ 	.short	(.L_180 - .L_179)
.L_179:
        /*003c*/ 	.word	0x00000000
        /*0040*/ 	.short	0x0002
        /*0042*/ 	.short	0x0010
        /*0044*/ 	.byte	0x00, 0xf0, 0x11, 0x00


	//----- nvinfo : EIATTR_KPARAM_INFO
	.align		4
.L_180:
        /*0048*/ 	.byte	0x04, 0x17
        /*004a*/ 	.short	(.L_182 - .L_181)
.L_181:
        /*004c*/ 	.word	0x00000000
        /*0050*/ 	.short	0x0001
        /*0052*/ 	.short	0x0008
        /*0054*/ 	.byte	0x00, 0xf5, 0x21, 0x00


	//----- nvinfo : EIATTR_KPARAM_INFO
	.align		4
.L_182:
        /*0058*/ 	.byte	0x04, 0x17
        /*005a*/ 	.short	(.L_184 - .L_183)
.L_183:
        /*005c*/ 	.word	0x00000000
        /*0060*/ 	.short	0x0000
        /*0062*/ 	.short	0x0000
        /*0064*/ 	.byte	0x00, 0xf5, 0x21, 0x00


	//----- nvinfo : EIATTR_SPARSE_MMA_MASK
	.align		4
.L_184:
        /*0068*/ 	.byte	0x03, 0x50
        /*006a*/ 	.short	0x0000


	//----- nvinfo : EIATTR_MAXREG_COUNT
	.align		4
        /*006c*/ 	.byte	0x03, 0x1b
        /*006e*/ 	.short	0x00ff


	//----- nvinfo : EIATTR_NUM_BARRIERS
	.align		4
        /*0070*/ 	.byte	0x02, 0x4c
        /*0072*/ 	.byte	0x01
	.zero		1


	//----- nvinfo : EIATTR_MERCURY_ISA_VERSION
	.align		4
        /*0074*/ 	.byte	0x03, 0x5f
        /*0076*/ 	.short	0x0101


	//----- nvinfo : EIATTR_VRC_CTA_INIT_COUNT
	.align		4
        /*0078*/ 	.byte	0x02, 0x4a
	.zero		1
	.zero		1


	//----- nvinfo : EIATTR_EXIT_INSTR_OFFSETS
	.align		4
        /*007c*/ 	.byte	0x04, 0x1c
        /*007e*/ 	.short	(.L_186 - .L_185)


	//   ....[0]....
.L_185:
        /*0080*/ 	.word	0x00000b80


	//   ....[1]....
        /*0084*/ 	.word	0x00001730


	//----- nvinfo : EIATTR_CRS_STACK_SIZE
	.align		4
.L_186:
        /*0088*/ 	.byte	0x04, 0x1e
        /*008a*/ 	.short	(.L_188 - .L_187)
.L_187:
        /*008c*/ 	.word	0x00000000


	//----- nvinfo : EIATTR_CBANK_PARAM_SIZE
	.align		4
.L_188:
        /*0090*/ 	.byte	0x03, 0x19
        /*0092*/ 	.short	0x0020


	//----- nvinfo : EIATTR_PARAM_CBANK
	.align		4
        /*0094*/ 	.byte	0x04, 0x0a
        /*0096*/ 	.short	(.L_190 - .L_189)
	.align		4
.L_189:
        /*0098*/ 	.word	index@(.nv.constant0._Z22LaplaceMultiMem_kernelPfS_iiii)
        /*009c*/ 	.short	0x0380
        /*009e*/ 	.short	0x0020


	//----- nvinfo : EIATTR_SW_WAR
	.align		4
.L_190:
        /*00a0*/ 	.byte	0x04, 0x36
        /*00a2*/ 	.short	(.L_192 - .L_191)
.L_191:
        /*00a4*/ 	.word	0x00000008
.L_192:


//--------------------- .nv.info._Z16ScaleDown_kernelPfS_iiii --------------------------
	.section	.nv.info._Z16ScaleDown_kernelPfS_iiii,"",@"SHT_CUDA_INFO"
	.sectionflags	@""
	.align	4


	//----- nvinfo : EIATTR_CUDA_API_VERSION
	.align		4
        /*0000*/ 	.byte	0x04, 0x37
        /*0002*/ 	.short	(.L_194 - .L_193)
.L_193:
        /*0004*/ 	.word	0x00000082


	//----- nvinfo : EIATTR_KPARAM_INFO
	.align		4
.L_194:
        /*0008*/ 	.byte	0x04, 0x17
        /*000a*/ 	.short	(.L_196 - .L_195)
.L_195:
        /*000c*/ 	.word	0x00000000
        /*0010*/ 	.short	0x0005
        /*0012*/ 	.short	0x001c
        /*0014*/ 	.byte	0x00, 0xf0, 0x11, 0x00


	//----- nvinfo : EIATTR_KPARAM_INFO
	.align		4
.L_196:
        /*0018*/ 	.byte	0x04, 0x17
        /*001a*/ 	.short	(.L_198 - .L_197)
.L_197:
        /*001c*/ 	.word	0x00000000
        /*0020*/ 	.short	0x0004
        /*0022*/ 	.short	0x0018
        /*0024*/ 	.byte	0x00, 0xf0, 0x11, 0x00


	//----- nvinfo : EIATTR_KPARAM_INFO
	.align		4
.L_198:
        /*0028*/ 	.byte	0x04, 0x17
        /*002a*/ 	.short	(.L_200 - .L_199)
.L_199:
        /*002c*/ 	.word	0x00000000
        /*0030*/ 	.short	0x0003
        /*0032*/ 	.short	0x0014
        /*0034*/ 	.byte	0x00, 0xf0, 0x11, 0x00


	//----- nvinfo : EIATTR_KPARAM_INFO
	.align		4
.L_200:
        /*0038*/ 	.byte	0x04, 0x17
        /*003a*/ 	.short	(.L_202 - .L_201)
.L_201:
        /*003c*/ 	.word	0x00000000
        /*0040*/ 	.short	0x0002
        /*0042*/ 	.short	0x0010
        /*0044*/ 	.byte	0x00, 0xf0, 0x11, 0x00


	//----- nvinfo : EIATTR_KPARAM_INFO
	.align		4
.L_202:
        /*0048*/ 	.byte	0x04, 0x17
        /*004a*/ 	.short	(.L_204 - .L_203)
.L_203:
        /*004c*/ 	.word	0x00000000
        /*0050*/ 	.short	0x0001
        /*0052*/ 	.short	0x0008
        /*0054*/ 	.byte	0x00, 0xf5, 0x21, 0x00


	//----- nvinfo : EIATTR_KPARAM_INFO
	.align		4
.L_204:
        /*0058*/ 	.byte	0x04, 0x17
        /*005a*/ 	.short	(.L_206 - .L_205)
.L_205:
        /*005c*/ 	.word	0x00000000
        /*0060*/ 	.short	0x0000
        /*0062*/ 	.short	0x0000
        /*0064*/ 	.byte	0x00, 0xf5, 0x21, 0x00


	//----- nvinfo : EIATTR_SPARSE_MMA_MASK
	.align		4
.L_206:
        /*0068*/ 	.byte	0x03, 0x50
        /*006a*/ 	.short	0x0000


	//----- nvinfo : EIATTR_MAXREG_COUNT
	.align		4
        /*006c*/ 	.byte	0x03, 0x1b
        /*006e*/ 	.short	0x00ff


	//----- nvinfo : EIATTR_NUM_BARRIERS
	.align		4
        /*0070*/ 	.byte	0x02, 0x4c
        /*0072*/ 	.byte	0x01
	.zero		1


	//----- nvinfo : EIATTR_MERCURY_ISA_VERSION
	.align		4
        /*0074*/ 	.byte	0x03, 0x5f
        /*0076*/ 	.short	0x0101


	//----- nvinfo : EIATTR_VRC_CTA_INIT_COUNT
	.align		4
        /*0078*/ 	.byte	0x02, 0x4a
	.zero		1
	.zero		1


	//----- nvinfo : EIATTR_EXIT_INSTR_OFFSETS
	.align		4
        /*007c*/ 	.byte	0x04, 0x1c
        /*007e*/ 	.short	(.L_208 - .L_207)


	//   ....[0]....
.L_207:
        /*0080*/ 	.word	0x00002520


	//----- nvinfo : EIATTR_CRS_STACK_SIZE
	.align		4
.L_208:
        /*0084*/ 	.byte	0x04, 0x1e
        /*0086*/ 	.short	(.L_210 - .L_209)
.L_209:
        /*0088*/ 	.word	0x00000000


	//----- nvinfo : EIATTR_CBANK_PARAM_SIZE
	.align		4
.L_210:
        /*008c*/ 	.byte	0x03, 0x19
        /*008e*/ 	.short	0x0020


	//----- nvinfo : EIATTR_PARAM_CBANK
	.align		4
        /*0090*/ 	.byte	0x04, 0x0a
        /*0092*/ 	.short	(.L_212 - .L_211)
	.align		4
.L_211:
        /*0094*/ 	.word	index@(.nv.constant0._Z16ScaleDown_kernelPfS_iiii)
        /*0098*/ 	.short	0x0380
        /*009a*/ 	.short	0x0020


	//----- nvinfo : EIATTR_SW_WAR
	.align		4
.L_212:
        /*009c*/ 	.byte	0x04, 0x36
        /*009e*/ 	.short	(.L_214 - .L_213)
.L_213:
        /*00a0*/ 	.word	0x00000008
.L_214:


//--------------------- .nv.info._Z19LowPassBlock_kernelPfS_iii --------------------------
	.section	.nv.info._Z19LowPassBlock_kernelPfS_iii,"",@"SHT_CUDA_INFO"
	.sectionflags	@""
	.align	4


	//----- nvinfo : EIATTR_CUDA_API_VERSION
	.align		4
        /*0000*/ 	.byte	0x04, 0x37
        /*0002*/ 	.short	(.L_216 - .L_215)
.L_215:
        /*0004*/ 	.word	0x00000082


	//----- nvinfo : EIATTR_KPARAM_INFO
	.align		4
.L_216:
        /*0008*/ 	.byte	0x04, 0x17
        /*000a*/ 	.short	(.L_218 - .L_217)
.L_217:
        /*000c*/ 	.word	0x00000000
        /*0010*/ 	.short	0x0004
        /*0012*/ 	.short	0x0018
        /*0014*/ 	.byte	0x00, 0xf0, 0x11, 0x00


	//----- nvinfo : EIATTR_KPARAM_INFO
	.align		4
.L_218:
        /*0018*/ 	.byte	0x04, 0x17
        /*001a*/ 	.short	(.L_220 - .L_219)
.L_219:
        /*001c*/ 	.word	0x00000000
        /*0020*/ 	.short	0x0003
        /*0022*/ 	.short	0x0014
        /*0024*/ 	.byte	0x00, 0xf0, 0x11, 0x00


	//----- nvinfo : EIATTR_KPARAM_INFO
	.align		4
.L_220:
        /*0028*/ 	.byte	0x04, 0x17
        /*002a*/ 	.short	(.L_222 - .L_221)
.L_221:
        /*002c*/ 	.word	0x00000000
        /*0030*/ 	.short	0x0002
        /*0032*/ 	.short	0x0010
        /*0034*/ 	.byte	0x00, 0xf0, 0x11, 0x00


	//----- nvinfo : EIATTR_KPARAM_INFO
	.align		4
.L_222:
        /*0038*/ 	.byte	0x04, 0x17
        /*003a*/ 	.short	(.L_224 - .L_223)
.L_223:
        /*003c*/ 	.word	0x00000000
        /*0040*/ 	.short	0x0001
        /*0042*/ 	.short	0x0008
        /*0044*/ 	.byte	0x00, 0xf5, 0x21, 0x00


	//----- nvinfo : EIATTR_KPARAM_INFO
	.align		4
.L_224:
        /*0048*/ 	.byte	0x04, 0x17
        /*004a*/ 	.short	(.L_226 - .L_225)
.L_225:
        /*004c*/ 	.word	0x00000000
        /*0050*/ 	.short	0x0000
        /*0052*/ 	.short	0x0000
        /*0054*/ 	.byte	0x00, 0xf5, 0x21, 0x00


	//----- nvinfo : EIATTR_SPARSE_MMA_MASK
	.align		4
.L_226:
        /*0058*/ 	.byte	0x03, 0x50
        /*005a*/ 	.short	0x0000


	//----- nvinfo : EIATTR_MAXREG_COUNT
	.align		4
        /*005c*/ 	.byte	0x03, 0x1b
        /*005e*/ 	.short	0x00ff


	//----- nvinfo : EIATTR_NUM_BARRIERS
	.align		4
        /*0060*/ 	.byte	0x02, 0x4c
        /*0062*/ 	.byte	0x01
	.zero		1


	//----- nvinfo : EIATTR_MERCURY_ISA_VERSION
	.align		4
        /*0064*/ 	.byte	0x03, 0x5f
        /*0066*/ 	.short	0x0101


	//----- nvinfo : EIATTR_COOP_GROUP_MASK_REGIDS
	.align		4
        /*0068*/ 	.byte	0x04, 0x29
        /*006a*/ 	.short	(.L_228 - .L_227)


	//   ....[0]....
.L_227:
        /*006c*/ 	.word	0xffffffff


	//   ....[1]....
        /*0070*/ 	.word	0xffffffff


	//   ....[2]....
        /*0074*/ 	.word	0xffffffff


	//   ....[3]....
        /*0078*/ 	.word	0xffffffff


	//   ....[4]....
        /*007c*/ 	.word	0xffffffff


	//   ....[5]....
        /*0080*/ 	.word	0xffffffff


	//   ....[6]....
        /*0084*/ 	.word	0xffffffff


	//   ....[7]....
        /*0088*/ 	.word	0xffffffff


	//   ....[8]....
        /*008c*/ 	.word	0xffffffff


	//   ....[9]....
        /*0090*/ 	.word	0xffffffff


	//   ....[10]....
        /*0094*/ 	.word	0xffffffff


	//   ....[11]....
        /*0098*/ 	.word	0xffffffff


	//   ....[12]....
        /*009c*/ 	.word	0xffffffff


	//   ....[13]....
        /*00a0*/ 	.word	0xffffffff


	//   ....[14]....
        /*00a4*/ 	.word	0xffffffff


	//   ....[15]....
        /*00a8*/ 	.word	0xffffffff


	//   ....[16]....
        /*00ac*/ 	.word	0xffffffff


	//   ....[17]....
        /*00b0*/ 	.word	0xffffffff


	//   ....[18]....
        /*00b4*/ 	.word	0xffffffff


	//   ....[19]....
        /*00b8*/ 	.word	0xffffffff


	//   ....[20]....
        /*00bc*/ 	.word	0xffffffff


	//   ....[21]....
        /*00c0*/ 	.word	0xffffffff


	//   ....[22]....
        /*00c4*/ 	.word	0xffffffff


	//   ....[23]....
        /*00c8*/ 	.word	0xffffffff


	//   ....[24]....
        /*00cc*/ 	.word	0xffffffff


	//   ....[25]....
        /*00d0*/ 	.word	0xffffffff


	//   ....[26]....
        /*00d4*/ 	.word	0xffffffff


	//   ....[27]....
        /*00d8*/ 	.word	0xffffffff


	//   ....[28]....
        /*00dc*/ 	.word	0xffffffff


	//   ....[29]....
        /*00e0*/ 	.word	0xffffffff


	//   ....[30]....
        /*00e4*/ 	.word	0xffffffff


	//   ....[31]....
        /*00e8*/ 	.word	0xffffffff


	//   ....[32]....
        /*00ec*/ 	.word	0xffffffff


	//   ....[33]....
        /*00f0*/ 	.word	0xffffffff


	//   ....[34]....
        /*00f4*/ 	.word	0xffffffff


	//   ....[35]....
        /*00f8*/ 	.word	0xffffffff


	//   ....[36]....
        /*00fc*/ 	.word	0xffffffff


	//   ....[37]....
        /*0100*/ 	.word	0xffffffff


	//   ....[38]....
        /*0104*/ 	.word	0xffffffff


	//   ....[39]....
        /*0108*/ 	.word	0xffffffff


	//   ....[40]....
        /*010c*/ 	.word	0xffffffff


	//   ....[41]....
        /*0110*/ 	.word	0xffffffff


	//   ....[42]....
        /*0114*/ 	.word	0xffffffff


	//   ....[43]....
        /*0118*/ 	.word	0xffffffff


	//   ....[44]....
        /*011c*/ 	.word	0xffffffff


	//   ....[45]....
        /*0120*/ 	.word	0xffffffff


	//   ....[46]....
        /*0124*/ 	.word	0xffffffff


	//   ....[47]....
        /*0128*/ 	.word	0xffffffff


	//   ....[48]....
        /*012c*/ 	.word	0xffffffff


	//   ....[49]....
        /*0130*/ 	.word	0xffffffff


	//   ....[50]....
        /*0134*/ 	.word	0xffffffff


	//   ....[51]....
        /*0138*/ 	.word	0xffffffff


	//   ....[52]....
        /*013c*/ 	.word	0xffffffff


	//   ....[53]....
        /*0140*/ 	.word	0xffffffff


	//   ....[54]....
        /*0144*/ 	.word	0xffffffff


	//   ....[55]....
        /*0148*/ 	.word	0xffffffff


	//   ....[56]....
        /*014c*/ 	.word	0xffffffff


	//   ....[57]....
        /*0150*/ 	.word	0xffffffff


	//   ....[58]....
        /*0154*/ 	.word	0xffffffff


	//   ....[59]....
        /*0158*/ 	.word	0xffffffff


	//   ....[60]....
        /*015c*/ 	.word	0xffffffff


	//   ....[61]....
        /*0160*/ 	.word	0xffffffff


	//   ....[62]....
        /*0164*/ 	.word	0xffffffff


	//   ....[63]....
        /*0168*/ 	.word	0xffffffff


	//   ....[64]....
        /*016c*/ 	.word	0xffffffff


	//   ....[65]....
        /*0170*/ 	.word	0xffffffff


	//   ....[66]....
        /*0174*/ 	.word	0xffffffff


	//   ....[67]....
        /*0178*/ 	.word	0xffffffff


	//   ....[68]....
        /*017c*/ 	.word	0xffffffff


	//   ....[69]....
        /*0180*/ 	.word	0xffffffff


	//   ....[70]....
        /*0184*/ 	.word	0xffffffff


	//   ....[71]....
        /*0188*/ 	.word	0xffffffff


	//   ....[72]....
        /*018c*/ 	.word	0xffffffff


	//   ....[73]....
        /*0190*/ 	.word	0xffffffff


	//   ....[74]....
        /*0194*/ 	.word	0xffffffff


	//   ....[75]....
        /*0198*/ 	.word	0xffffffff


	//   ....[76]....
        /*019c*/ 	.word	0xffffffff


	//   ....[77]....
        /*01a0*/ 	.word	0xffffffff


	//   ....[78]....
        /*01a4*/ 	.word	0xffffffff


	//   ....[79]....
        /*01a8*/ 	.word	0xffffffff


	//----- nvinfo : EIATTR_COOP_GROUP_INSTR_OFFSETS
	.align		4
.L_228:
        /*01ac*/ 	.byte	0x04, 0x28
        /*01ae*/ 	.short	(.L_230 - .L_229)


	//   ....[0]....
.L_229:
        /*01b0*/ 	.word	0x00000230


	//   ....[1]....
        /*01b4*/ 	.word	0x00000240


	//   ....[2]....
        /*01b8*/ 	.word	0x00000250


	//   ....[3]....
        /*01bc*/ 	.word	0x00000260


	//   ....[4]....
        /*01c0*/ 	.word	0x00000270


	//   ....[5]....
        /*01c4*/ 	.word	0x00000280


	//   ....[6]....
        /*01c8*/ 	.word	0x00000290


	//   ....[7]....
        /*01cc*/ 	.word	0x000002b0


	//   ....[8]....
        /*01d0*/ 	.word	0x000002c0


	//   ....[9]....
        /*01d4*/ 	.word	0x000002e0


	//   ....[10]....
        /*01d8*/ 	.word	0x00000300


	//   ....[11]....
        /*01dc*/ 	.word	0x00000320


	//   ....[12]....
        /*01e0*/ 	.word	0x00000350


	//   ....[13]....
        /*01e4*/ 	.word	0x00000360


	//   ....[14]....
        /*01e8*/ 	.word	0x00000390


	//   ....[15]....
        /*01ec*/ 	.word	0x000003b0


	//   ....[16]....
        /*01f0*/ 	.word	0x000003d0


	//   ....[17]....
        /*01f4*/ 	.word	0x000003e0


	//   ....[18]....
        /*01f8*/ 	.word	0x00000420


	//   ....[19]....
        /*01fc*/ 	.word	0x00000430


	//   ....[20]....
        /*0200*/ 	.word	0x00000450


	//   ....[21]....
        /*0204*/ 	.word	0x00000470


	//   ....[22]....
        /*0208*/ 	.word	0x00000490


	//   ....[23]....
        /*020c*/ 	.word	0x000004c0


	//   ....[24]....
        /*0210*/ 	.word	0x000006e0


	//   ....[25]....
        /*0214*/ 	.word	0x000006f0


	//   ....[26]....
        /*0218*/ 	.word	0x00000700


	//   ....[27]....
        /*021c*/ 	.word	0x00000710


	//   ....[28]....
        /*0220*/ 	.word	0x00000720


	//   ....[29]....
        /*0224*/ 	.word	0x00000730


	//   ....[30]....
        /*0228*/ 	.word	0x00000740


	//   ....[31]....
        /*022c*/ 	.word	0x00000750


	//   ....[32]....
        /*0230*/ 	.word	0x00000b90


	//   ....[33]....
        /*0234*/ 	.word	0x00000ba0


	//   ....[34]....
        /*0238*/ 	.word	0x00000bb0


	//   ....[35]....
        /*023c*/ 	.word	0x00000bc0


	//   ....[36]....
        /*0240*/ 	.word	0x00000bd0


	//   ....[37]....
        /*0244*/ 	.word	0x00000be0


	//   ....[38]....
        /*0248*/ 	.word	0x00000bf0


	//   ....[39]....
        /*024c*/ 	.word	0x00000c00


	//   ....[40]....
        /*0250*/ 	.word	0x00001020


	//   ....[41]....
        /*0254*/ 	.word	0x00001030


	//   ....[42]....
        /*0258*/ 	.word	0x00001040


	//   ....[43]....
        /*025c*/ 	.word	0x00001050


	//   ....[44]....
        /*0260*/ 	.word	0x00001060


	//   ....[45]....
        /*0264*/ 	.word	0x00001070


	//   ....[46]....
        /*0268*/ 	.word	0x00001090


	//   ....[47]....
        /*026c*/ 	.word	0x000010d0


	//   ....[48]....
        /*0270*/ 	.word	0x00001480


	//   ....[49]....
        /*0274*/ 	.word	0x00001490


	//   ....[50]....
        /*0278*/ 	.word	0x000014a0


	//   ....[51]....
        /*027c*/ 	.word	0x000014b0


	//   ....[52]....
        /*0280*/ 	.word	0x000014d0


	//   ....[53]....
        /*0284*/ 	.word	0x00001500


	//   ....[54]....
        /*0288*/ 	.word	0x00001530


	//   ....[55]....
        /*028c*/ 	.word	0x00001550


	//   ....[56]....
        /*0290*/ 	.word	0x00001830


	//   ....[57]....
        /*0294*/ 	.word	0x00001840


	//   ....[58]....
        /*0298*/ 	.word	0x00001850


	//   ....[59]....
        /*029c*/ 	.word	0x00001860


	//   ....[60]....
        /*02a0*/ 	.word	0x00001880


	//   ....[61]....
        /*02a4*/ 	.word	0x000018b0


	//   ....[62]....
        /*02a8*/ 	.word	0x000018e0


	//   ....[63]....
        /*02ac*/ 	.word	0x00001910


	//   ....[64]....
        /*02b0*/ 	.word	0x00001b90


	//   ....[65]....
        /*02b4*/ 	.word	0x00001ba0


	//   ....[66]....
        /*02b8*/ 	.word	0x00001bb0


	//   ....[67]....
        /*02bc*/ 	.word	0x00001bc0


	//   ....[68]....
        /*02c0*/ 	.word	0x00001bd0


	//   ....[69]....
        /*02c4*/ 	.word	0x00001bf0


	//   ....[70]....
        /*02c8*/ 	.word	0x00001c20


	//   ....[71]....
        /*02cc*/ 	.word	0x00001c40


	//   ....[72]....
        /*02d0*/ 	.word	0x00001f00


	//   ....[73]....
        /*02d4*/ 	.word	0x00001f10


	//   ....[74]....
        /*02d8*/ 	.word	0x00001f20


	//   ....[75]....
        /*02dc*/ 	.word	0x00001f30


	//   ....[76]....
        /*02e0*/ 	.word	0x00001f40


	//   ....[77]....
        /*02e4*/ 	.word	0x00001f50


	//   ....[78]....
        /*02e8*/ 	.word	0x00001f60


	//   ....[79]....
        /*02ec*/ 	.word	0x00001f70


	//----- nvinfo : EIATTR_VRC_CTA_INIT_COUNT
	.align		4
.L_230:
        /*02f0*/ 	.byte	0x02, 0x4a
	.zero		1
	.zero		1


	//----- nvinfo : EIATTR_EXIT_INSTR_OFFSETS
	.align		4
        /*02f4*/ 	.byte	0x04, 0x1c
        /*02f6*/ 	.short	(.L_232 - .L_231)


	//   ....[0]....
.L_231:
        /*02f8*/ 	.word	0x000021e0


	//   ....[1]....
        /*02fc*/ 	.word	0x000024e0


	//----- nvinfo : EIATTR_CRS_STACK_SIZE
	.align		4
.L_232:
        /*0300*/ 	.byte	0x04, 0x1e
        /*0302*/ 	.short	(.L_234 - .L_233)
.L_233:
        /*0304*/ 	.word	0x00000000


	//----- nvinfo : EIATTR_CBANK_PARAM_SIZE
	.align		4
.L_234:
        /*0308*/ 	.byte	0x03, 0x19
        /*030a*/ 	.short	0x001c


	//----- nvinfo : EIATTR_PARAM_CBANK
	.align		4
        /*030c*/ 	.byte	0x04, 0x0a
        /*030e*/ 	.short	(.L_236 - .L_235)
	.align		4
.L_235:
        /*0310*/ 	.word	index@(.nv.constant0._Z19LowPassBlock_kernelPfS_iii)
        /*0314*/ 	.short	0x0380
        /*0316*/ 	.short	0x001c


	//----- nvinfo : EIATTR_SW_WAR
	.align		4
.L_236:
        /*0318*/ 	.byte	0x04, 0x36
        /*031a*/ 	.short	(.L_238 - .L_237)
.L_237:
        /*031c*/ 	.word	0x00000008
.L_238:


//--------------------- .nv.callgraph             --------------------------
	.section	.nv.callgraph,"",@"SHT_CUDA_CALLGRAPH"
	.align	4
	.sectionentsize	8
	.align		4
        /*0000*/ 	.word	0x00000000
	.align		4
        /*0004*/ 	.word	0xffffffff
	.align		4
        /*0008*/ 	.word	0x00000000
	.align		4
        /*000c*/ 	.word	0xfffffffe
	.align		4
        /*0010*/ 	.word	0x00000000
	.align		4
        /*0014*/ 	.word	0xfffffffd
	.align		4
        /*0018*/ 	.word	0x00000000
	.align		4
        /*001c*/ 	.word	0xfffffffc


//--------------------- .nv.constant3             --------------------------
	.section	.nv.constant3,"a",@progbits
	.align	4
.nv.constant3:
	.type		d_MaxNumPoints,@object
	.size		d_MaxNumPoints,(d_ScaleDownKernel - d_MaxNumPoints)
d_MaxNumPoints:
	.zero		4
	.type		d_ScaleDownKernel,@object
	.size		d_ScaleDownKernel,(d_LowPassKernel - d_ScaleDownKernel)
d_ScaleDownKernel:
	.zero		20
	.type		d_LowPassKernel,@object
	.size		d_LowPassKernel,(d_LaplaceKernel - d_LowPassKernel)
d_LowPassKernel:
	.zero		36
	.type		d_LaplaceKernel,@object
	.size		d_LaplaceKernel,(.L_4 - d_LaplaceKernel)
d_LaplaceKernel:
	.zero		6144
.L_4:


//--------------------- .nv.constant4             --------------------------
	.section	.nv.constant4,"a",@progbits
	.align	8
	.align		8
.nv.constant4:
        /*0000*/ 	.dword	d_PointCounter


//--------------------- .text._Z20FindMaxCorr10_kernelP9SiftPointS0_ii --------------------------
	.section	.text._Z20FindMaxCorr10_kernelP9SiftPointS0_ii,"ax",@progbits
	.align	128
        .global         _Z20FindMaxCorr10_kernelP9SiftPointS0_ii
        .type           _Z20FindMaxCorr10_kernelP9SiftPointS0_ii,@function
        .size           _Z20FindMaxCorr10_kernelP9SiftPointS0_ii,(.L_x_217 - _Z20FindMaxCorr10_kernelP9SiftPointS0_ii)
        .other          _Z20FindMaxCorr10_kernelP9SiftPointS0_ii,@"STO_CUDA_ENTRY STV_DEFAULT"
_Z20FindMaxCorr10_kernelP9SiftPointS0_ii:
.text._Z20FindMaxCorr10_kernelP9SiftPointS0_ii:
[----:B------:R-:W-:Y:S01]  /*0000*/  LDC R1, c[0x0][0x37c] ;  /* 0x0000df00ff017b82 */ /* 0x000fe20000000800 */
[----:B------:R-:W0:Y:S01]  /*0010*/  S2R R0, SR_TID.Y ;  /* 0x0000000000007919 */ /* 0x000e220000002200 */
[----:B------:R-:W1:Y:S01]  /*0020*/  LDCU.64 UR8, c[0x0][0x358] ;  /* 0x00006b00ff0877ac */ /* 0x000e620008000a00 */
[----:B------:R-:W-:Y:S01]  /*0030*/  BSSY.RECONVERGENT B0, `(.L_x_0) ;  /* 0x000001e000007945 */ /* 0x000fe20003800200 */
[----:B------:R-:W2:Y:S01]  /*0040*/  S2R R3, SR_TID.X ;  /* 0x0000000000037919 */ /* 0x000ea20000002100 */
[----:B------:R-:W3:Y:S01]  /*0050*/  S2R R2, SR_CTAID.X ;  /* 0x0000000000027919 */ /* 0x000ee20000002500 */
[----:B0-----:R-:W-:-:S13]  /*0060*/  ISETP.GT.U32.AND P0, PT, R0, 0x1f, PT ;  /* 0x0000001f0000780c */ /* 0x001fda0003f04070 */
[----:B-123--:R-:W-:Y:S05]  /*0070*/  @P0 BRA `(.L_x_1) ;  /* 0x0000000000640947 */ /* 0x00efea0003800000 */
[----:B------:R-:W0:Y:S01]  /*0080*/  LDC R8, c[0x0][0x390] ;  /* 0x0000e400ff087b82 */ /* 0x000e220000000800 */
[----:B------:R-:W-:Y:S02]  /*0090*/  ISETP.GT.U32.AND P0, PT, R3, 0x1f, PT ;  /* 0x0000001f0300780c */ /* 0x000fe40003f04070 */
[----:B------:R-:W-:-:S05]  /*00a0*/  MOV R9, R0 ;  /* 0x0000000000097202 */ /* 0x000fca0000000f00 */
[----:B------:R-:W1:Y:S01]  /*00b0*/  LDC.64 R4, c[0x0][0x380] ;  /* 0x0000e000ff047b82 */ /* 0x000e620000000a00 */
[----:B0-----:R-:W-:Y:S02]  /*00c0*/  VIADD R8, R8, 0xffffffff ;  /* 0xffffffff08087836 */ /* 0x001fe40000000000 */
[----:B-1----:R-:W-:-:S07]  /*00d0*/  IMAD.WIDE.U32 R4, R3, 0x10, R4 ;  /* 0x0000001003047825 */ /* 0x002fce00078e0004 */
.L_x_4:
[----:B------:R-:W-:Y:S01]  /*00e0*/  BSSY.RECONVERGENT B1, `(.L_x_2) ;  /* 0x0000010000017945 */ /* 0x000fe20003800200 */
[C---:B------:R-:W-:Y:S02]  /*00f0*/  ISETP.GE.U32.AND P1, PT, R9.reuse, 0x18, PT ;  /* 0x000000180900780c */ /* 0x040fe40003f26070 */
[----:B------:R-:W-:Y:S01]  /*0100*/  IADD3 R11, PT, PT, R9, 0x8, RZ ;  /* 0x00000008090b7810 */ /* 0x000fe20007ffe0ff */
[----:B0-----:R-:W-:Y:S10]  /*0110*/  @P0 BRA `(.L_x_3) ;  /* 0x0000000000300947 */ /* 0x001ff40003800000 */
[----:B------:R-:W-:-:S05]  /*0120*/  IMAD R7, R2, 0x20, R9 ;  /* 0x0000002002077824 */ /* 0x000fca00078e0209 */
[----:B------:R-:W-:-:S05]  /*0130*/  VIMNMX R7, PT, PT, R8, R7, PT ;  /* 0x0000000708077248 */ /* 0x000fca0003fe0100 */
[----:B------:R-:W-:-:S05]  /*0140*/  IMAD.WIDE R6, R7, 0x240, R4 ;  /* 0x0000024007067825 */ /* 0x000fca00078e0204 */
[----:B------:R-:W2:Y:S01]  /*0150*/  LDG.E.128 R12, desc[UR8][R6.64+0x40] ;  /* 0x00004008060c7981 */ /* 0x000ea2000c1e1d00 */
[----:B------:R-:W0:Y:S01]  /*0160*/  S2UR UR5, SR_CgaCtaId ;  /* 0x00000000000579c3 */ /* 0x000e220000008800 */
[----:B------:R-:W-:Y:S01]  /*0170*/  IADD3 R10, PT, PT, R3, R9, RZ ;  /* 0x00000009030a7210 */ /* 0x000fe20007ffe0ff */
[----:B------:R-:W-:-:S04]  /*0180*/  UMOV UR4, 0x400 ;  /* 0x0000040000047882 */ /* 0x000fc80000000000 */
[----:B------:R-:W-:-:S05]  /*0190*/  IMAD.SHL.U32 R10, R10, 0x10, RZ ;  /* 0x000000100a0a7824 */ /* 0x000fca00078e00ff */
[----:B------:R-:W-:-:S04]  /*01a0*/  LOP3.LUT R10, R10, 0x1f0, RZ, 0xc0, !PT ;  /* 0x000001f00a0a7812 */ /* 0x000fc800078ec0ff */
[----:B------:R-:W-:Y:S01]  /*01b0*/  LEA R10, R9, R10, 0x9 ;  /* 0x0000000a090a7211 */ /* 0x000fe200078e48ff */
[----:B0-----:R-:W-:-:S09]  /*01c0*/  ULEA UR4, UR5, UR4, 0x18 ;  /* 0x0000000405047291 */ /* 0x001fd2000f8ec0ff */
[----:B--2---:R0:W-:Y:S03]  /*01d0*/  STS.128 [R10+UR4], R12 ;  /* 0x0000000c0a007988 */ /* 0x0041e60008000c04 */
.L_x_3:
[----:B------:R-:W-:Y:S05]  /*01e0*/  BSYNC.RECONVERGENT B1 ;  /* 0x0000000000017941 */ /* 0x000fea0003800200 */
.L_x_2:
[----:B------:R-:W-:Y:S01]  /*01f0*/  IMAD.MOV.U32 R9, RZ, RZ, R11 ;  /* 0x000000ffff097224 */ /* 0x000fe200078e000b */
[----:B------:R-:W-:Y:S06]  /*0200*/  @!P1 BRA `(.L_x_4) ;  /* 0xfffffffc00b49947 */ /* 0x000fec000383ffff */
.L_x_1:
[----:B------:R-:W-:Y:S05]  /*0210*/  BSYNC.RECONVERGENT B0 ;  /* 0x0000000000007941 */ /* 0x000fea0003800200 */
.L_x_0:
[----:B------:R-:W1:Y:S01]  /*0220*/  LDC R44, c[0x0][0x394] ;  /* 0x0000e500ff2c7b82 */ /* 0x000e620000000800 */
[----:B------:R-:W-:Y:S01]  /*0230*/  LEA R56, R0, R3, 0x5 ;  /* 0x0000000300387211 */ /* 0x000fe200078e28ff */
[----:B------:R-:W-:Y:S01]  /*0240*/  HFMA2 R50, -RZ, RZ, 0, 0 ;  /* 0x00000000ff327431 */ /* 0x000fe200000001ff */
[----:B------:R-:W-:Y:S01]  /*0250*/  LOP3.LUT R55, R3, 0xf, RZ, 0xc0, !PT ;  /* 0x0000000f03377812 */ /* 0x000fe200078ec0ff */
[----:B------:R-:W-:Y:S01]  /*0260*/  IMAD.MOV.U32 R53, RZ, RZ, RZ ;  /* 0x000000ffff357224 */ /* 0x000fe200078e00ff */
[----:B------:R-:W-:Y:S01]  /*0270*/  MOV R52, 0xffffffff ;  /* 0xffffffff00347802 */ /* 0x000fe20000000f00 */
[----:B------:R-:W-:Y:S01]  /*0280*/  IMAD.MOV.U32 R51, RZ, RZ, -0x1 ;  /* 0xffffffffff337424 */ /* 0x000fe200078e00ff */
[----:B------:R-:W-:Y:S02]  /*0290*/  CS2R R48, SRZ ;  /* 0x0000000000307805 */ /* 0x000fe4000001ff00 */
[----:B------:R-:W-:Y:S02]  /*02a0*/  SHF.R.U32.HI R54, RZ, 0x4, R56 ;  /* 0x00000004ff367819 */ /* 0x000fe40000011638 */
[----:B-1----:R-:W-:-:S13]  /*02b0*/  ISETP.GE.AND P0, PT, R44, 0x20, PT ;  /* 0x000000202c00780c */ /* 0x002fda0003f06270 */
[----:B------:R-:W-:Y:S05]  /*02c0*/  @!P0 BRA `(.L_x_5) ;  /* 0x00000014004c8947 */ /* 0x000fea0003800000 */
[----:B------:R-:W1:Y:S01]  /*02d0*/  S2UR UR5, SR_CgaCtaId ;  /* 0x00000000000579c3 */ /* 0x000e620000008800 */
[----:B------:R-:W-:Y:S01]  /*02e0*/  UMOV UR4, 0x400 ;  /* 0x0000040000047882 */ /* 0x000fe20000000000 */
[C---:B------:R-:W-:Y:S01]  /*02f0*/  VIADD R47, R44.reuse, 0xffffffff ;  /* 0xffffffff2c2f7836 */ /* 0x040fe20000000000 */
[----:B------:R-:W-:Y:S01]  /*0300*/  UIADD3 UR4, UPT, UPT, UR4, 0x4000, URZ ;  /* 0x0000400004047890 */ /* 0x000fe2000fffe0ff */
[----:B------:R-:W-:Y:S01]  /*0310*/  IADD3 R44, PT, PT, R44, -0x1f, RZ ;  /* 0xffffffe12c2c7810 */ /* 0x000fe20007ffe0ff */
[----:B------:R-:W-:Y:S01]  /*0320*/  IMAD.MOV.U32 R53, RZ, RZ, RZ ;  /* 0x000000ffff357224 */ /* 0x000fe200078e00ff */
[----:B------:R-:W-:Y:S02]  /*0330*/  LEA R46, R55, 0x200, 0x5 ;  /* 0x00000200372e7811 */ /* 0x000fe400078e28ff */
[----:B------:R-:W2:Y:S01]  /*0340*/  LDC.64 R60, c[0x0][0x388] ;  /* 0x0000e200ff3c7b82 */ /* 0x000ea20000000a00 */
[----:B------:R-:W-:Y:S01]  /*0350*/  MOV R52, 0xffffffff ;  /* 0xffffffff00347802 */ /* 0x000fe20000000f00 */
[----:B-1----:R-:W-:-:S06]  /*0360*/  ULEA UR4, UR5, UR4, 0x18 ;  /* 0x0000000405047291 */ /* 0x002fcc000f8ec0ff */
[----:B------:R-:W-:Y:S01]  /*0370*/  LEA R45, R56, UR4, 0x4 ;  /* 0x00000004382d7c11 */ /* 0x000fe2000f8e20ff */
[----:B------:R-:W-:Y:S01]  /*0380*/  UMOV UR4, URZ ;  /* 0x000000ff00047c82 */ /* 0x000fe20008000000 */
[----:B--2---:R-:W-:-:S07]  /*0390*/  IMAD.WIDE.U32 R60, R3, 0x10, R60 ;  /* 0x00000010033c7825 */ /* 0x004fce00078e003c */
.L_x_26:
[----:B------:R-:W-:Y:S01]  /*03a0*/  ISETP.GT.U32.AND P0, PT, R0, 0x1f, PT ;  /* 0x0000001f0000780c */ /* 0x000fe20003f04070 */
[----:B------:R-:W-:-:S12]  /*03b0*/  BSSY.RECONVERGENT B0, `(.L_x_6) ;  /* 0x000000f000007945 */ /* 0x000fd80003800200 */
[----:B------:R-:W-:Y:S05]  /*03c0*/  @P0 BRA `(.L_x_7) ;  /* 0x0000000000340947 */ /* 0x000fea0003800000 */
[----:B------:R-:W-:Y:S01]  /*03d0*/  ISETP.GT.U32.AND P1, PT, R3, 0x1f, PT ;  /* 0x0000001f0300780c */ /* 0x000fe20003f24070 */
[----:B------:R-:W-:Y:S01]  /*03e0*/  VIADD R8, R0, UR4 ;  /* 0x0000000400087c36 */ /* 0x000fe20008000000 */
[----:B------:R-:W-:Y:S01]  /*03f0*/  MOV R9, R45 ;  /* 0x0000002d00097202 */ /* 0x000fe20000000f00 */
[----:B0-----:R-:W-:-:S10]  /*0400*/  IMAD.MOV.U32 R10, RZ, RZ, R0 ;  /* 0x000000ffff0a7224 */ /* 0x001fd400078e0000 */
.L_x_8:
[----:B------:R-:W-:-:S05]  /*0410*/  @!P1 VIMNMX R5, PT, PT, R47, R8, PT ;  /* 0x000000082f059248 */ /* 0x000fca0003fe0100 */
[----:B------:R-:W-:-:S06]  /*0420*/  @!P1 IMAD.WIDE R4, R5, 0x240, R60 ;  /* 0x0000024005049825 */ /* 0x000fcc00078e023c */
[----:B------:R-:W2:Y:S01]  /*0430*/  @!P1 LDG.E.128 R4, desc[UR8][R4.64+0x40] ;  /* 0x0000400804049981 */ /* 0x000ea2000c1e1d00 */
[C---:B------:R-:W-:Y:S01]  /*0440*/  ISETP.GE.U32.AND P0, PT, R10.reuse, 0x18, PT ;  /* 0x000000180a00780c */ /* 0x040fe20003f06070 */
[----:B------:R-:W-:Y:S01]  /*0450*/  VIADD R10, R10, 0x8 ;  /* 0x000000080a0a7836 */ /* 0x000fe20000000000 */
[----:B------:R-:W-:Y:S01]  /*0460*/  IADD3 R8, PT, PT, R8, 0x8, RZ ;  /* 0x0000000808087810 */ /* 0x000fe20007ffe0ff */
[----:B--2---:R0:W-:Y:S02]  /*0470*/  @!P1 STS.128 [R9], R4 ;  /* 0x0000000409009388 */ /* 0x0041e40000000c00 */
[----:B0-----:R-:W-:-:S08]  /*0480*/  IADD3 R9, PT, PT, R9, 0x1000, RZ ;  /* 0x0000100009097810 */ /* 0x001fd00007ffe0ff */
[----:B------:R-:W-:Y:S05]  /*0490*/  @!P0 BRA `(.L_x_8) ;  /* 0xfffffffc00dc8947 */ /* 0x000fea000383ffff */
.L_x_7:
[----:B------:R-:W-:Y:S05]  /*04a0*/  BSYNC.RECONVERGENT B0 ;  /* 0x0000000000007941 */ /* 0x000fea0003800200 */
.L_x_6:
[----:B------:R-:W-:Y:S01]  /*04b0*/  BAR.SYNC.DEFER_BLOCKING 0x0 ;  /* 0x0000000000007b1d */ /* 0x000fe20000010000 */
[----:B------:R-:W-:-:S05]  /*04c0*/  ISETP.GT.U32.AND P0, PT, R56, 0x7f, PT ;  /* 0x0000007f3800780c */ /* 0x000fca0003f04070 */
[----:B------:R-:W-:Y:S08]  /*04d0*/  BSSY.RECONVERGENT B0, `(.L_x_9) ;  /* 0x000012e000007945 */ /* 0x000ff00003800200 */
[----:B------:R-:W-:Y:S05]  /*04e0*/  @P0 BRA `(.L_x_10) ;  /* 0x0000001000b00947 */ /* 0x000fea0003800000 */
[----:B------:R-:W1:Y:S01]  /*04f0*/  S2UR UR6, SR_CgaCtaId ;  /* 0x00000000000679c3 */ /* 0x000e620000008800 */
[----:B------:R-:W-:Y:S01]  /*0500*/  UMOV UR5, 0x400 ;  /* 0x0000040000057882 */ /* 0x000fe20000000000 */
[----:B0-----:R-:W-:Y:S01]  /*0510*/  HFMA2 R13, -RZ, RZ, 0, 0 ;  /* 0x00000000ff0d7431 */ /* 0x001fe200000001ff */
[----:B------:R-:W-:Y:S01]  /*0520*/  UIADD3 UR7, UPT, UPT, UR5, 0x4000, URZ ;  /* 0x0000400005077890 */ /* 0x000fe2000fffe0ff */
[----:B------:R-:W-:Y:S02]  /*0530*/  HFMA2 R31, -RZ, RZ, 0, 0 ;  /* 0x00000000ff1f7431 */ /* 0x000fe400000001ff */
[----:B------:R-:W-:Y:S01]  /*0540*/  IMAD.MOV.U32 R58, RZ, RZ, RZ ;  /* 0x000000ffff3a7224 */ /* 0x000fe200078e00ff */
[----:B------:R-:W-:Y:S01]  /*0550*/  MOV R39, RZ ;  /* 0x000000ff00277202 */ /* 0x000fe20000000f00 */
[----:B------:R-:W-:Y:S01]  /*0560*/  IMAD.MOV.U32 R9, RZ, RZ, RZ ;  /* 0x000000ffff097224 */ /* 0x000fe200078e00ff */
[----:B------:R-:W-:Y:S01]  /*0570*/  MOV R43, RZ ;  /* 0x000000ff002b7202 */ /* 0x000fe20000000f00 */
[----:B------:R-:W-:-:S02]  /*0580*/  IMAD.MOV.U32 R37, RZ, RZ, RZ ;  /* 0x000000ffff257224 */ /* 0x000fc400078e00ff */
[----:B------:R-:W-:Y:S02]  /*0590*/  IMAD.MOV.U32 R29, RZ, RZ, RZ ;  /* 0x000000ffff1d7224 */ /* 0x000fe400078e00ff */
[----:B------:R-:W-:Y:S01]  /*05a0*/  IMAD.MOV.U32 R11, RZ, RZ, RZ ;  /* 0x000000ffff0b7224 */ /* 0x000fe200078e00ff */
[----:B-1----:R-:W-:Y:S02]  /*05b0*/  ULEA UR5, UR6, UR5, 0x18 ;  /* 0x0000000506057291 */ /* 0x002fe4000f8ec0ff */
[----:B------:R-:W-:-:S12]  /*05c0*/  ULEA UR7, UR6, UR7, 0x18 ;  /* 0x0000000706077291 */ /* 0x000fd8000f8ec0ff */
.L_x_11:
[-C--:B------:R-:W-:Y:S02]  /*05d0*/  IADD3 R4, PT, PT, R55, R58.reuse, RZ ;  /* 0x0000003a37047210 */ /* 0x080fe40007ffe0ff */
[----:B------:R-:W-:Y:S02]  /*05e0*/  LEA R57, R54, R58, 0x7 ;  /* 0x0000003a36397211 */ /* 0x000fe400078e38ff */
[C---:B------:R-:W-:Y:S01]  /*05f0*/  LOP3.LUT R5, R4.reuse, 0x1f, RZ, 0xc0, !PT ;  /* 0x0000001f04057812 */ /* 0x040fe200078ec0ff */
[----:B------:R-:W-:Y:S01]  /*0600*/  IMAD.SHL.U32 R4, R4, 0x10, RZ ;  /* 0x0000001004047824 */ /* 0x000fe200078e00ff */
[----:B------:R-:W-:Y:S02]  /*0610*/  LEA R57, R57, UR7, 0x4 ;  /* 0x0000000739397c11 */ /* 0x000fe4000f8e20ff */
[----:B------:R-:W-:Y:S02]  /*0620*/  LOP3.LUT R5, R5, 0x10, RZ, 0x3c, !PT ;  /* 0x0000001005057812 */ /* 0x000fe400078e3cff */
[----:B------:R-:W-:Y:S01]  /*0630*/  LOP3.LUT R4, R4, 0x1f0, RZ, 0xc0, !PT ;  /* 0x000001f004047812 */ /* 0x000fe200078ec0ff */
[----:B------:R-:W-:Y:S02]  /*0640*/  LDS.128 R20, [R57+0x200] ;  /* 0x0002000039147984 */ /* 0x000fe40000000c00 */
[----:B------:R-:W-:Y:S01]  /*0650*/  IMAD.IADD R5, R46, 0x1, R5 ;  /* 0x000000012e057824 */ /* 0x000fe200078e0205 */
[----:B------:R-:W-:Y:S01]  /*0660*/  LEA R16, R55, R4, 0x9 ;  /* 0x0000000437107211 */ /* 0x000fe200078e48ff */
[----:B------:R-:W-:Y:S03]  /*0670*/  LDS.128 R32, [R57+0x400] ;  /* 0x0004000039207984 */ /* 0x000fe60000000c00 */
[----:B------:R-:W-:-:S02]  /*0680*/  LEA R24, R5, UR5, 0x4 ;  /* 0x0000000505187c11 */ /* 0x000fc4000f8e20ff */
[----:B------:R-:W-:Y:S04]  /*0690*/  LDS.128 R4, [R57] ;  /* 0x0000000039047984 */ /* 0x000fe80000000c00 */
[----:B------:R-:W0:Y:S04]  /*06a0*/  LDS.128 R16, [R16+UR5] ;  /* 0x0000000510107984 */ /* 0x000e280008000c00 */
[----:B------:R-:W1:Y:S01]  /*06b0*/  LDS.128 R24, [R24] ;  /* 0x0000000018187984 */ /* 0x000e620000000c00 */
[-C--:B0-----:R-:W-:Y:S01]  /*06c0*/  FFMA R8, R16, R4.reuse, R29 ;  /* 0x0000000410087223 */ /* 0x081fe2000000001d */
[----:B-1----:R-:W-:-:S03]  /*06d0*/  FFMA R4, R24, R4, R31 ;  /* 0x0000000418047223 */ /* 0x002fc6000000001f */
[-C--:B------:R-:W-:Y:S01]  /*06e0*/  FFMA R15, R17, R5.reuse, R8 ;  /* 0x00000005110f7223 */ /* 0x080fe20000000008 */
[----:B------:R-:W0:Y:S01]  /*06f0*/  LDS.128 R28, [R57+0x600] ;  /* 0x00060000391c7984 */ /* 0x000e220000000c00 */
[----:B------:R-:W-:Y:S01]  /*0700*/  FFMA R8, R16, R20, R37 ;  /* 0x0000001410087223 */ /* 0x000fe20000000025 */
[----:B------:R-:W-:Y:S01]  /*0710*/  FFMA R5, R25, R5, R4 ;  /* 0x0000000519057223 */ /* 0x000fe20000000004 */
[----:B------:R-:W-:Y:S01]  /*0720*/  FFMA R4, R18, R6, R15 ;  /* 0x0000000612047223 */ /* 0x000fe2000000000f */
[----:B------:R-:W-:Y:S01]  /*0730*/  FFMA R20, R24, R20, R39 ;  /* 0x0000001418147223 */ /* 0x000fe20000000027 */
[----:B------:R-:W-:Y:S01]  /*0740*/  FFMA R41, R17, R21, R8 ;  /* 0x0000001511297223 */ /* 0x000fe20000000008 */
[----:B------:R-:W-:Y:S01]  /*0750*/  FFMA R6, R26, R6, R5 ;  /* 0x000000061a067223 */ /* 0x000fe20000000005 */
[----:B------:R-:W-:Y:S01]  /*0760*/  IADD3 R5, PT, PT, R55, 0x1, R58 ;  /* 0x0000000137057810 */ /* 0x000fe20007ffe03a */
[-C--:B------:R-:W-:Y:S01]  /*0770*/  FFMA R37, R19, R7.reuse, R4 ;  /* 0x0000000713257223 */ /* 0x080fe20000000004 */
[----:B------:R-:W-:Y:S01]  /*0780*/  FFMA R4, R16, R32, R9 ;  /* 0x0000002010047223 */ /* 0x000fe20000000009 */
[----:B------:R-:W-:Y:S01]  /*0790*/  FFMA R39, R27, R7, R6 ;  /* 0x000000071b277223 */ /* 0x000fe20000000006 */
[C---:B------:R-:W-:Y:S01]  /*07a0*/  LOP3.LUT R6, R5.reuse, 0x1f, RZ, 0xc0, !PT ;  /* 0x0000001f05067812 */ /* 0x040fe200078ec0ff */
[----:B------:R-:W-:-:S02]  /*07b0*/  IMAD.SHL.U32 R5, R5, 0x10, RZ ;  /* 0x0000001005057824 */ /* 0x000fc400078e00ff */
[----:B------:R-:W-:Y:S01]  /*07c0*/  FFMA R59, R17, R33, R4 ;  /* 0x00000021113b7223 */ /* 0x000fe20000000004 */
[----:B------:R-:W-:Y:S01]  /*07d0*/  FFMA R32, R24, R32, R13 ;  /* 0x0000002018207223 */ /* 0x000fe2000000000d */
[----:B------:R-:W-:Y:S01]  /*07e0*/  LOP3.LUT R7, R6, 0x10, RZ, 0x3c, !PT ;  /* 0x0000001006077812 */ /* 0x000fe200078e3cff */
[----:B------:R-:W-:Y:S01]  /*07f0*/  FFMA R21, R25, R21, R20 ;  /* 0x0000001519157223 */ /* 0x000fe20000000014 */
[----:B------:R-:W-:Y:S01]  /*0800*/  LOP3.LUT R4, R5, 0x1f0, RZ, 0xc0, !PT ;  /* 0x000001f005047812 */ /* 0x000fe200078ec0ff */
[----:B------:R-:W-:Y:S01]  /*0810*/  FFMA R33, R25, R33, R32 ;  /* 0x0000002119217223 */ /* 0x000fe20000000020 */
[----:B------:R-:W-:Y:S01]  /*0820*/  IADD3 R7, PT, PT, R46, R7, RZ ;  /* 0x000000072e077210 */ /* 0x000fe20007ffe0ff */
[-C--:B------:R-:W-:Y:S02]  /*0830*/  FFMA R20, R18, R34.reuse, R59 ;  /* 0x0000002212147223 */ /* 0x080fe4000000003b */
[----:B------:R-:W-:Y:S01]  /*0840*/  IMAD R8, R55, 0x200, R4 ;  /* 0x0000020037087824 */ /* 0x000fe200078e0204 */
[----:B------:R-:W-:Y:S01]  /*0850*/  LEA R12, R7, UR5, 0x4 ;  /* 0x00000005070c7c11 */ /* 0x000fe2000f8e20ff */
[----:B------:R-:W-:Y:S01]  /*0860*/  FFMA R34, R26, R34, R33 ;  /* 0x000000221a227223 */ /* 0x000fe20000000021 */
[----:B------:R-:W-:Y:S04]  /*0870*/  LDS.128 R4, [R57+0x10] ;  /* 0x0000100039047984 */ /* 0x000fe80000000c00 */
[----:B------:R-:W-:Y:S01]  /*0880*/  LDS.128 R12, [R12] ;  /* 0x000000000c0c7984 */ /* 0x000fe20000000c00 */
[-C--:B0-----:R-:W-:Y:S01]  /*0890*/  FFMA R24, R24, R28.reuse, R11 ;  /* 0x0000001c18187223 */ /* 0x081fe2000000000b */
[----:B------:R-:W-:-:S02]  /*08a0*/  FFMA R16, R16, R28, R43 ;  /* 0x0000001c10107223 */ /* 0x000fc4000000002b */
[----:B------:R-:W0:Y:S01]  /*08b0*/  LDS.128 R8, [R8+UR5] ;  /* 0x0000000508087984 */ /* 0x000e220008000c00 */
[----:B------:R-:W-:Y:S01]  /*08c0*/  FFMA R43, R27, R35, R34 ;  /* 0x000000231b2b7223 */ /* 0x000fe20000000022 */
[-C--:B------:R-:W-:Y:S01]  /*08d0*/  FFMA R25, R25, R29.reuse, R24 ;  /* 0x0000001d19197223 */ /* 0x080fe20000000018 */
[----:B------:R-:W-:Y:S01]  /*08e0*/  FFMA R17, R17, R29, R16 ;  /* 0x0000001d11117223 */ /* 0x000fe20000000010 */
[-C--:B------:R-:W-:Y:S01]  /*08f0*/  FFMA R16, R18, R22.reuse, R41 ;  /* 0x0000001612107223 */ /* 0x080fe20000000029 */
[C---:B------:R-:W-:Y:S01]  /*0900*/  FFMA R41, R19.reuse, R35, R20 ;  /* 0x0000002313297223 */ /* 0x040fe20000000014 */
[----:B------:R-:W-:Y:S01]  /*0910*/  FFMA R22, R26, R22, R21 ;  /* 0x000000161a167223 */ /* 0x000fe20000000015 */
[-C--:B------:R-:W-:Y:S01]  /*0920*/  FFMA R18, R18, R30.reuse, R17 ;  /* 0x0000001e12127223 */ /* 0x080fe20000000011 */
[-C--:B------:R-:W-:Y:S01]  /*0930*/  FFMA R29, R19, R23.reuse, R16 ;  /* 0x00000017131d7223 */ /* 0x080fe20000000010 */
[----:B------:R-:W-:Y:S01]  /*0940*/  FFMA R26, R26, R30, R25 ;  /* 0x0000001e1a1a7223 */ /* 0x000fe20000000019 */
[----:B------:R-:W-:Y:S01]  /*0950*/  FFMA R33, R27, R23, R22 ;  /* 0x000000171b217223 */ /* 0x000fe20000000016 */
[-C--:B------:R-:W-:Y:S01]  /*0960*/  FFMA R35, R19, R31.reuse, R18 ;  /* 0x0000001f13237223 */ /* 0x080fe20000000012 */
[----:B------:R-:W1:Y:S01]  /*0970*/  LDS.128 R20, [R57+0x410] ;  /* 0x0004100039147984 */ /* 0x000e620000000c00 */
[----:B------:R-:W-:-:S03]  /*0980*/  FFMA R31, R27, R31, R26 ;  /* 0x0000001f1b1f7223 */ /* 0x000fc6000000001a */
[----:B------:R-:W2:Y:S01]  /*0990*/  LDS.128 R16, [R57+0x210] ;  /* 0x0002100039107984 */ /* 0x000ea20000000c00 */
[-C--:B0-----:R-:W-:Y:S01]  /*09a0*/  FFMA R24, R8, R4.reuse, R37 ;  /* 0x0000000408187223 */ /* 0x081fe20000000025 */
[----:B------:R-:W-:-:S03]  /*09b0*/  FFMA R4, R12, R4, R39 ;  /* 0x000000040c047223 */ /* 0x000fc60000000027 */
[-C--:B------:R-:W-:Y:S01]  /*09c0*/  FFMA R37, R9, R5.reuse, R24 ;  /* 0x0000000509257223 */ /* 0x080fe20000000018 */
[----:B------:R-:W-:Y:S01]  /*09d0*/  FFMA R5, R13, R5, R4 ;  /* 0x000000050d057223 */ /* 0x000fe20000000004 */
[----:B------:R-:W0:Y:S02]  /*09e0*/  LDS.128 R24, [R57+0x610] ;  /* 0x0006100039187984 */ /* 0x000e240000000c00 */
[-C--:B------:R-:W-:Y:S01]  /*09f0*/  FFMA R4, R10, R6.reuse, R37 ;  /* 0x000000060a047223 */ /* 0x080fe20000000025 */
[----:B------:R-:W-:Y:S01]  /*0a00*/  FFMA R6, R14, R6, R5 ;  /* 0x000000060e067223 */ /* 0x000fe20000000005 */
[-C--:B-1----:R-:W-:Y:S01]  /*0a10*/  FFMA R30, R8, R20.reuse, R41 ;  /* 0x00000014081e7223 */ /* 0x082fe20000000029 */
[----:B------:R-:W-:Y:S02]  /*0a20*/  FFMA R20, R12, R20, R43 ;  /* 0x000000140c147223 */ /* 0x000fe4000000002b */
[----:B------:R-:W-:Y:S01]  /*0a30*/  LDS.128 R40, [R57+0x220] ;  /* 0x0002200039287984 */ /* 0x000fe20000000c00 */
[-C--:B--2---:R-:W-:Y:S01]  /*0a40*/  FFMA R28, R8, R16.reuse, R29 ;  /* 0x00000010081c7223 */ /* 0x084fe2000000001d */
[----:B------:R-:W-:Y:S01]  /*0a50*/  FFMA R16, R12, R16, R33 ;  /* 0x000000100c107223 */ /* 0x000fe20000000021 */
[-C--:B------:R-:W-:Y:S01]  /*0a60*/  FFMA R29, R9, R21.reuse, R30 ;  /* 0x00000015091d7223 */ /* 0x080fe2000000001e */
[----:B------:R-:W-:Y:S01]  /*0a70*/  FFMA R21, R13, R21, R20 ;  /* 0x000000150d157223 */ /* 0x000fe20000000014 */
[-C--:B------:R-:W-:Y:S01]  /*0a80*/  FFMA R5, R9, R17.reuse, R28 ;  /* 0x0000001109057223 */ /* 0x080fe2000000001c */
[----:B------:R-:W-:Y:S01]  /*0a90*/  IADD3 R28, PT, PT, R55, 0x2, R58 ;  /* 0x00000002371c7810 */ /* 0x000fe20007ffe03a */
[----:B------:R-:W-:-:S02]  /*0aa0*/  FFMA R17, R13, R17, R16 ;  /* 0x000000110d117223 */ /* 0x000fc40000000010 */
[-C--:B------:R-:W-:Y:S01]  /*0ab0*/  FFMA R16, R10, R18.reuse, R5 ;  /* 0x000000120a107223 */ /* 0x080fe20000000005 */
[----:B------:R-:W-:Y:S01]  /*0ac0*/  LOP3.LUT R5, R28, 0x1f, RZ, 0xc0, !PT ;  /* 0x0000001f1c057812 */ /* 0x000fe200078ec0ff */
[----:B------:R-:W-:Y:S01]  /*0ad0*/  FFMA R20, R14, R18, R17 ;  /* 0x000000120e147223 */ /* 0x000fe20000000011 */
[----:B------:R-:W-:Y:S01]  /*0ae0*/  SHF.L.U32 R28, R28, 0x4, RZ ;  /* 0x000000041c1c7819 */ /* 0x000fe200000006ff */
[-C--:B------:R-:W-:Y:S01]  /*0af0*/  FFMA R18, R10, R22.reuse, R29 ;  /* 0x000000160a127223 */ /* 0x080fe2000000001d */
[----:B------:R-:W-:Y:S01]  /*0b00*/  LOP3.LUT R5, R5, 0x10, RZ, 0x3c, !PT ;  /* 0x0000001005057812 */ /* 0x000fe200078e3cff */
[----:B------:R-:W-:Y:S01]  /*0b10*/  FFMA R22, R14, R22, R21 ;  /* 0x000000160e167223 */ /* 0x000fe20000000015 */
[----:B------:R-:W-:Y:S01]  /*0b20*/  LOP3.LUT R28, R28, 0x1f0, RZ, 0xc0, !PT ;  /* 0x000001f01c1c7812 */ /* 0x000fe200078ec0ff */
[----:B------:R-:W-:Y:S02]  /*0b30*/  FFMA R21, R15, R7, R6 ;  /* 0x000000070f157223 */ /* 0x000fe40000000006 */
[----:B------:R-:W-:Y:S01]  /*0b40*/  IMAD.IADD R5, R46, 0x1, R5 ;  /* 0x000000012e057824 */ /* 0x000fe200078e0205 */
[----:B------:R-:W-:-:S04]  /*0b50*/  LEA R32, R55, R28, 0x9 ;  /* 0x0000001c37207211 */ /* 0x000fc800078e48ff */
[----:B------:R-:W-:-:S06]  /*0b60*/  LEA R36, R5, UR5, 0x4 ;  /* 0x0000000505247c11 */ /* 0x000fcc000f8e20ff */
[----:B------:R-:W-:Y:S01]  /*0b70*/  LDS.128 R36, [R36] ;  /* 0x0000000024247984 */ /* 0x000fe20000000c00 */
[-C--:B0-----:R-:W-:Y:S01]  /*0b80*/  FFMA R8, R8, R24.reuse, R35 ;  /* 0x0000001808087223 */ /* 0x081fe20000000023 */
[----:B------:R-:W-:Y:S02]  /*0b90*/  FFMA R12, R12, R24, R31 ;  /* 0x000000180c0c7223 */ /* 0x000fe4000000001f */
[----:B------:R-:W-:Y:S01]  /*0ba0*/  LDS.128 R28, [R57+0x20] ;  /* 0x00002000391c7984 */ /* 0x000fe20000000c00 */
[-C--:B------:R-:W-:Y:S01]  /*0bb0*/  FFMA R9, R9, R25.reuse, R8 ;  /* 0x0000001909097223 */ /* 0x080fe20000000008 */
[----:B------:R-:W-:Y:S01]  /*0bc0*/  FFMA R13, R13, R25, R12 ;  /* 0x000000190d0d7223 */ /* 0x000fe2000000000c */
[C---:B------:R-:W-:Y:S01]  /*0bd0*/  FFMA R25, R11.reuse, R19, R16 ;  /* 0x000000130b197223 */ /* 0x040fe20000000010 */
[----:B------:R-:W0:Y:S01]  /*0be0*/  LDS.128 R32, [R32+UR5] ;  /* 0x0000000520207984 */ /* 0x000e220008000c00 */
[-C--:B------:R-:W-:Y:S01]  /*0bf0*/  FFMA R10, R10, R26.reuse, R9 ;  /* 0x0000001a0a0a7223 */ /* 0x080fe20000000009 */
[C---:B------:R-:W-:Y:S01]  /*0c00*/  FFMA R9, R11.reuse, R7, R4 ;  /* 0x000000070b097223 */ /* 0x040fe20000000004 */
[----:B------:R-:W-:Y:S01]  /*0c10*/  FFMA R14, R14, R26, R13 ;  /* 0x0000001a0e0e7223 */ /* 0x000fe2000000000d */
[----:B------:R-:W1:Y:S01]  /*0c20*/  LDS.128 R4, [R57+0x420] ;  /* 0x0004200039047984 */ /* 0x000e620000000c00 */
[C---:B------:R-:W-:Y:S01]  /*0c30*/  FFMA R13, R11.reuse, R23, R18 ;  /* 0x000000170b0d7223 */ /* 0x040fe20000000012 */
[----:B------:R-:W-:Y:S01]  /*0c40*/  FFMA R17, R11, R27, R10 ;  /* 0x0000001b0b117223 */ /* 0x000fe2000000000a */
[C---:B------:R-:W-:Y:S01]  /*0c50*/  FFMA R19, R15.reuse, R19, R20 ;  /* 0x000000130f137223 */ /* 0x040fe20000000014 */
[C---:B------:R-:W-:Y:S01]  /*0c60*/  FFMA R23, R15.reuse, R23, R22 ;  /* 0x000000170f177223 */ /* 0x040fe20000000016 */
[----:B------:R-:W-:Y:S01]  /*0c70*/  FFMA R15, R15, R27, R14 ;  /* 0x0000001b0f0f7223 */ /* 0x000fe2000000000e */
[C---:B0-----:R-:W-:Y:S01]  /*0c80*/  FFMA R12, R32.reuse, R28, R9 ;  /* 0x0000001c200c7223 */ /* 0x041fe20000000009 */
[-C--:B------:R-:W-:Y:S01]  /*0c90*/  FFMA R14, R32, R40.reuse, R25 ;  /* 0x00000028200e7223 */ /* 0x080fe20000000019 */
[----:B------:R-:W0:Y:S01]  /*0ca0*/  LDS.128 R8, [R57+0x620] ;  /* 0x0006200039087984 */ /* 0x000e220000000c00 */
[C---:B------:R-:W-:Y:S01]  /*0cb0*/  FFMA R40, R36.reuse, R40, R19 ;  /* 0x0000002824287223 */ /* 0x040fe20000000013 */
[----:B------:R-:W-:Y:S01]  /*0cc0*/  FFMA R19, R33, R29, R12 ;  /* 0x0000001d21137223 */ /* 0x000fe2000000000c */
[----:B------:R-:W-:Y:S01]  /*0cd0*/  IADD3 R12, PT, PT, R55, 0x3, R58 ;  /* 0x00000003370c7810 */ /* 0x000fe20007ffe03a */
[----:B------:R-:W-:Y:S01]  /*0ce0*/  FFMA R28, R36, R28, R21 ;  /* 0x0000001c241c7223 */ /* 0x000fe20000000015 */
[----:B------:R-:W-:Y:S01]  /*0cf0*/  FFMA R21, R33, R41, R14 ;  /* 0x0000002921157223 */ /* 0x000fe2000000000e */
[-C--:B-1----:R-:W-:Y:S01]  /*0d00*/  FFMA R14, R32, R4.reuse, R13 ;  /* 0x00000004200e7223 */ /* 0x082fe2000000000d */
[----:B------:R-:W-:Y:S01]  /*0d10*/  FFMA R16, R36, R4, R23 ;  /* 0x0000000424107223 */ /* 0x000fe20000000017 */
[C---:B------:R-:W-:Y:S01]  /*0d20*/  LOP3.LUT R4, R12.reuse, 0x1f, RZ, 0xc0, !PT ;  /* 0x0000001f0c047812 */ /* 0x040fe200078ec0ff */
[----:B------:R-:W-:-:S02]  /*0d30*/  IMAD.SHL.U32 R12, R12, 0x10, RZ ;  /* 0x000000100c0c7824 */ /* 0x000fc400078e00ff */
[-C--:B------:R-:W-:Y:S01]  /*0d40*/  FFMA R25, R33, R5.reuse, R14 ;  /* 0x0000000521197223 */ /* 0x080fe2000000000e */
[C---:B------:R-:W-:Y:S01]  /*0d50*/  FFMA R5, R37.reuse, R5, R16 ;  /* 0x0000000525057223 */ /* 0x040fe20000000010 */
[----:B------:R-:W-:Y:S01]  /*0d60*/  FFMA R29, R37, R29, R28 ;  /* 0x0000001d251d7223 */ /* 0x000fe2000000001c */
[----:B------:R-:W-:Y:S01]  /*0d70*/  FFMA R24, R34, R30, R19 ;  /* 0x0000001e22187223 */ /* 0x000fe20000000013 */
[----:B------:R-:W-:Y:S01]  /*0d80*/  LOP3.LUT R12, R12, 0x1f0, RZ, 0xc0, !PT ;  /* 0x000001f00c0c7812 */ /* 0x000fe200078ec0ff */
[----:B------:R-:W-:Y:S01]  /*0d90*/  FFMA R28, R34, R42, R21 ;  /* 0x0000002a221c7223 */ /* 0x000fe20000000015 */
[----:B------:R-:W-:Y:S01]  /*0da0*/  LOP3.LUT R13, R4, 0x10, RZ, 0x3c, !PT ;  /* 0x00000010040d7812 */ /* 0x000fe200078e3cff */
[----:B------:R-:W-:Y:S01]  /*0db0*/  LDS.128 R20, [R57+0x30] ;  /* 0x0000300039147984 */ /* 0x000fe20000000c00 */
[-C--:B------:R-:W-:Y:S01]  /*0dc0*/  FFMA R4, R34, R6.reuse, R25 ;  /* 0x0000000622047223 */ /* 0x080fe20000000019 */
[----:B------:R-:W-:Y:S01]  /*0dd0*/  IMAD R16, R55, 0x200, R12 ;  /* 0x0000020037107824 */ /* 0x000fe200078e020c */
[----:B------:R-:W-:Y:S01]  /*0de0*/  IADD3 R13, PT, PT, R46, R13, RZ ;  /* 0x0000000d2e0d7210 */ /* 0x000fe20007ffe0ff */
[C---:B------:R-:W-:Y:S01]  /*0df0*/  FFMA R6, R38.reuse, R6, R5 ;  /* 0x0000000626067223 */ /* 0x040fe20000000005 */
[----:B------:R-:W-:Y:S01]  /*0e00*/  FFMA R5, R35, R31, R24 ;  /* 0x0000001f23057223 */ /* 0x000fe20000000018 */
[----:B------:R-:W-:Y:S01]  /*0e10*/  FFMA R41, R37, R41, R40 ;  /* 0x0000002925297223 */ /* 0x000fe20000000028 */
[----:B------:R-:W-:Y:S01]  /*0e20*/  LEA R13, R13, UR5, 0x4 ;  /* 0x000000050d0d7c11 */ /* 0x000fe2000f8e20ff */
[----:B------:R-:W-:Y:S01]  /*0e30*/  LDS.128 R24, [R57+0x230] ;  /* 0x0002300039187984 */ /* 0x000fe20000000c00 */
[C---:B------:R-:W-:Y:S01]  /*0e40*/  FFMA R30, R38.reuse, R30, R29 ;  /* 0x0000001e261e7223 */ /* 0x040fe2000000001d */
[----:B------:R-:W-:Y:S01]  /*0e50*/  FFMA R42, R38, R42, R41 ;  /* 0x0000002a262a7223 */ /* 0x000fe20000000029 */
[----:B------:R-:W-:Y:S01]  /*0e60*/  FFMA R29, R35, R43, R28 ;  /* 0x0000002b231d7223 */ /* 0x000fe2000000001c */
[C---:B------:R-:W-:Y:S01]  /*0e70*/  FFMA R41, R39.reuse, R7, R6 ;  /* 0x0000000727297223 */ /* 0x040fe20000000006 */
[C---:B------:R-:W-:Y:S01]  /*0e80*/  FFMA R31, R39.reuse, R31, R30 ;  /* 0x0000001f271f7223 */ /* 0x040fe2000000001e */
[----:B------:R-:W-:Y:S01]  /*0e90*/  IADD3 R58, PT, PT, R58, 0x4, RZ ;  /* 0x000000043a3a7810 */ /* 0x000fe20007ffe0ff */
[----:B------:R-:W-:-:S03]  /*0ea0*/  FFMA R43, R39, R43, R42 ;  /* 0x0000002b272b7223 */ /* 0x000fc6000000002a */
[----:B------:R-:W-:Y:S01]  /*0eb0*/  ISETP.NE.AND P0, PT, R58, 0x20, PT ;  /* 0x000000203a00780c */ /* 0x000fe20003f05270 */
[-C--:B0-----:R-:W-:Y:S01]  /*0ec0*/  FFMA R32, R32, R8.reuse, R17 ;  /* 0x0000000820207223 */ /* 0x081fe20000000011 */
[----:B------:R-:W-:Y:S01]  /*0ed0*/  FFMA R8, R36, R8, R15 ;  /* 0x0000000824087223 */ /* 0x000fe2000000000f */
[----:B------:R-:W0:Y:S02]  /*0ee0*/  LDS.128 R16, [R16+UR5] ;  /* 0x0000000510107984 */ /* 0x000e240008000c00 */
[-C--:B------:R-:W-:Y:S01]  /*0ef0*/  FFMA R33, R33, R9.reuse, R32 ;  /* 0x0000000921217223 */ /* 0x080fe20000000020 */
[----:B------:R-:W-:Y:S01]  /*0f00*/  FFMA R9, R37, R9, R8 ;  /* 0x0000000925097223 */ /* 0x000fe20000000008 */
[----:B------:R-:W1:Y:S02]  /*0f10*/  LDS.128 R12, [R13] ;  /* 0x000000000d0c7984 */ /* 0x000e640000000c00 */
[-C--:B------:R-:W-:Y:S01]  /*0f20*/  FFMA R34, R34, R10.reuse, R33 ;  /* 0x0000000a22227223 */ /* 0x080fe20000000021 */
[----:B------:R-:W-:Y:S01]  /*0f30*/  FFMA R10, R38, R10, R9 ;  /* 0x0000000a260a7223 */ /* 0x000fe20000000009 */
[----:B------:R-:W-:-:S02]  /*0f40*/  FFMA R33, R35, R7, R4 ;  /* 0x0000000723217223 */ /* 0x000fc40000000004 */
[-C--:B------:R-:W-:Y:S01]  /*0f50*/  FFMA R35, R35, R11.reuse, R34 ;  /* 0x0000000b23237223 */ /* 0x080fe20000000022 */
[----:B------:R-:W-:Y:S02]  /*0f60*/  FFMA R59, R39, R11, R10 ;  /* 0x0000000b273b7223 */ /* 0x000fe4000000000a */
[----:B------:R-:W-:Y:S01]  /*0f70*/  LDS.128 R8, [R57+0x630] ;  /* 0x0006300039087984 */ /* 0x000fe20000000c00 */
[C---:B0-----:R-:W-:Y:S01]  /*0f80*/  FFMA R28, R16.reuse, R20, R5 ;  /* 0x00000014101c7223 */ /* 0x041fe20000000005 */
[----:B------:R-:W-:Y:S02]  /*0f90*/  FFMA R30, R16, R24, R29 ;  /* 0x00000018101e7223 */ /* 0x000fe4000000001d */
[----:B------:R-:W0:Y:S01]  /*0fa0*/  LDS.128 R4, [R57+0x430] ;  /* 0x0004300039047984 */ /* 0x000e220000000c00 */
[C---:B-1----:R-:W-:Y:S01]  /*0fb0*/  FFMA R20, R12.reuse, R20, R31 ;  /* 0x000000140c147223 */ /* 0x042fe2000000001f */
[C---:B------:R-:W-:Y:S01]  /*0fc0*/  FFMA R29, R17.reuse, R21, R28 ;  /* 0x00000015111d7223 */ /* 0x040fe2000000001c */
[----:B------:R-:W-:Y:S01]  /*0fd0*/  FFMA R24, R12, R24, R43 ;  /* 0x000000180c187223 */ /* 0x000fe2000000002b */
[----:B------:R-:W-:Y:S01]  /*0fe0*/  FFMA R31, R17, R25, R30 ;  /* 0x00000019111f7223 */ /* 0x000fe2000000001e */
[C---:B------:R-:W-:Y:S01]  /*0ff0*/  FFMA R21, R13.reuse, R21, R20 ;  /* 0x000000150d157223 */ /* 0x040fe20000000014 */
[C---:B------:R-:W-:Y:S01]  /*1000*/  FFMA R20, R18.reuse, R22, R29 ;  /* 0x0000001612147223 */ /* 0x040fe2000000001d */
[----:B------:R-:W-:Y:S01]  /*1010*/  FFMA R25, R13, R25, R24 ;  /* 0x000000190d197223 */ /* 0x000fe20000000018 */
[----:B------:R-:W-:Y:S01]  /*1020*/  FFMA R24, R18, R26, R31 ;  /* 0x0000001a12187223 */ /* 0x000fe2000000001f */
[C---:B------:R-:W-:Y:S01]  /*1030*/  FFMA R22, R14.reuse, R22, R21 ;  /* 0x000000160e167223 */ /* 0x040fe20000000015 */
[C---:B------:R-:W-:Y:S01]  /*1040*/  FFMA R29, R19.reuse, R23, R20 ;  /* 0x00000017131d7223 */ /* 0x040fe20000000014 */
[----:B------:R-:W-:Y:S01]  /*1050*/  FFMA R26, R14, R26, R25 ;  /* 0x0000001a0e1a7223 */ /* 0x000fe20000000019 */
[----:B------:R-:W-:Y:S01]  /*1060*/  FFMA R37, R19, R27, R24 ;  /* 0x0000001b13257223 */ /* 0x000fe20000000018 */
[----:B------:R-:W-:-:S02]  /*1070*/  FFMA R31, R15, R23, R22 ;  /* 0x000000170f1f7223 */ /* 0x000fc40000000016 */
[----:B------:R-:W-:Y:S01]  /*1080*/  FFMA R39, R15, R27, R26 ;  /* 0x0000001b0f277223 */ /* 0x000fe2000000001a */
[C---:B0-----:R-:W-:Y:S01]  /*1090*/  FFMA R20, R16.reuse, R4, R33 ;  /* 0x0000000410147223 */ /* 0x041fe20000000021 */
[----:B------:R-:W-:Y:S01]  /*10a0*/  FFMA R16, R16, R8, R35 ;  /* 0x0000000810107223 */ /* 0x000fe20000000023 */
[C---:B------:R-:W-:Y:S01]  /*10b0*/  FFMA R4, R12.reuse, R4, R41 ;  /* 0x000000040c047223 */ /* 0x040fe20000000029 */
        /* <DEDUP_REMOVED lines=13> */
[----:B------:R-:W-:Y:S06]  /*1190*/  @P0 BRA `(.L_x_11) ;  /* 0xfffffff4000c0947 */ /* 0x000fec000383ffff */
[----:B------:R-:W-:Y:S01]  /*11a0*/  FSETP.GT.AND P0, PT, R29, R49, PT ;  /* 0x000000311d00720b */ /* 0x000fe20003f04000 */
[----:B------:R-:W-:Y:S01]  /*11b0*/  BSSY.RECONVERGENT B1, `(.L_x_12) ;  /* 0x000000e000017945 */ /* 0x000fe20003800200 */
[----:B------:R-:W-:Y:S01]  /*11c0*/  LEA R20, R54, UR4, 0x2 ;  /* 0x0000000436147c11 */ /* 0x000fe2000f8e10ff */
[----:B------:R-:W-:Y:S01]  /*11d0*/  IMAD.MOV.U32 R6, RZ, RZ, R49 ;  /* 0x000000ffff067224 */ /* 0x000fe200078e0031 */
[----:B------:R-:W-:Y:S01]  /*11e0*/  FSETP.GT.AND P1, PT, R31, R48, PT ;  /* 0x000000301f00720b */ /* 0x000fe20003f24000 */
[----:B------:R-:W-:Y:S01]  /*11f0*/  IMAD.MOV.U32 R10, RZ, RZ, R48 ;  /* 0x000000ffff0a7224 */ /* 0x000fe200078e0030 */
[----:B------:R-:W-:Y:S02]  /*1200*/  VIMNMX R4, PT, PT, R47, R20, PT ;  /* 0x000000142f047248 */ /* 0x000fe40003fe0100 */
[----:B------:R-:W-:Y:S02]  /*1210*/  MOV R8, R29 ;  /* 0x0000001d00087202 */ /* 0x000fe40000000f00 */
[----:B------:R-:W-:-:S03]  /*1220*/  MOV R5, R4 ;  /* 0x0000000400057202 */ /* 0x000fc60000000f00 */
[----:B------:R-:W-:Y:S05]  /*1230*/  @P0 BRA `(.L_x_13) ;  /* 0x0000000000140947 */ /* 0x000fea0003800000 */
[----:B------:R-:W-:Y:S01]  /*1240*/  FSETP.GT.AND P0, PT, R29, R53, PT ;  /* 0x000000351d00720b */ /* 0x000fe20003f04000 */
[----:B------:R-:W-:Y:S01]  /*1250*/  IMAD.MOV.U32 R6, RZ, RZ, R53 ;  /* 0x000000ffff067224 */ /* 0x000fe200078e0035 */
[----:B------:R-:W-:Y:S01]  /*1260*/  MOV R5, R52 ;  /* 0x0000003400057202 */ /* 0x000fe20000000f00 */
[----:B------:R-:W-:-:S10]  /*1270*/  IMAD.MOV.U32 R8, RZ, RZ, R49 ;  /* 0x000000ffff087224 */ /* 0x000fd400078e0031 */
[----:B------:R-:W-:-:S07]  /*1280*/  @P0 MOV R6, R29 ;  /* 0x0000001d00060202 */ /* 0x000fce0000000f00 */
.L_x_13:
[----:B------:R-:W-:Y:S05]  /*1290*/  BSYNC.RECONVERGENT B1 ;  /* 0x0000000000017941 */ /* 0x000fea0003800200 */
.L_x_12:
[----:B------:R-:W-:Y:S01]  /*12a0*/  BSSY.RECONVERGENT B1, `(.L_x_14) ;  /* 0x0000008000017945 */ /* 0x000fe20003800200 */
[----:B------:R-:W-:-:S03]  /*12b0*/  IMAD.MOV.U32 R12, RZ, RZ, R31 ;  /* 0x000000ffff0c7224 */ /* 0x000fc600078e001f */
[----:B------:R-:W-:Y:S05]  /*12c0*/  @P1 BRA `(.L_x_15) ;  /* 0x0000000000141947 */ /* 0x000fea0003800000 */
[-C--:B------:R-:W-:Y:S01]  /*12d0*/  FSETP.GT.AND P0, PT, R31, R50.reuse, PT ;  /* 0x000000321f00720b */ /* 0x080fe20003f04000 */
[----:B------:R-:W-:Y:S01]  /*12e0*/  IMAD.MOV.U32 R4, RZ, RZ, R51 ;  /* 0x000000ffff047224 */ /* 0x000fe200078e0033 */
[----:B------:R-:W-:Y:S02]  /*12f0*/  MOV R10, R50 ;  /* 0x00000032000a7202 */ /* 0x000fe40000000f00 */
[----:B------:R-:W-:-:S09]  /*1300*/  MOV R12, R48 ;  /* 0x00000030000c7202 */ /* 0x000fd20000000f00 */
[----:B------:R-:W-:-:S07]  /*1310*/  @P0 IMAD.MOV.U32 R10, RZ, RZ, R31 ;  /* 0x000000ffff0a0224 */ /* 0x000fce00078e001f */
.L_x_15:
[----:B------:R-:W-:Y:S05]  /*1320*/  BSYNC.RECONVERGENT B1 ;  /* 0x0000000000017941 */ /* 0x000fea0003800200 */
.L_x_14:
[-C--:B------:R-:W-:Y:S01]  /*1330*/  FSETP.GT.AND P0, PT, R37, R8.reuse, PT ;  /* 0x000000082500720b */ /* 0x080fe20003f04000 */
[----:B------:R-:W-:Y:S01]  /*1340*/  BSSY.RECONVERGENT B1, `(.L_x_16) ;  /* 0x000000b000017945 */ /* 0x000fe20003800200 */
[----:B------:R-:W-:Y:S02]  /*1350*/  VIADDMNMX R7, R20, 0x1, R47, PT ;  /* 0x0000000114077846 */ /* 0x000fe4000380012f */
[----:B------:R-:W-:Y:S02]  /*1360*/  MOV R18, R37 ;  /* 0x0000002500127202 */ /* 0x000fe40000000f00 */
[----:B------:R-:W-:Y:S01]  /*1370*/  MOV R16, R8 ;  /* 0x0000000800107202 */ /* 0x000fe20000000f00 */
[----:B------:R-:W-:-:S06]  /*1380*/  IMAD.MOV.U32 R14, RZ, RZ, R7 ;  /* 0x000000ffff0e7224 */ /* 0x000fcc00078e0007 */
[----:B------:R-:W-:Y:S05]  /*1390*/  @P0 BRA `(.L_x_17) ;  /* 0x0000000000140947 */ /* 0x000fea0003800000 */
[----:B------:R-:W-:Y:S01]  /*13a0*/  FSETP.GT.AND P0, PT, R37, R6, PT ;  /* 0x000000062500720b */ /* 0x000fe20003f04000 */
[----:B------:R-:W-:Y:S01]  /*13b0*/  IMAD.MOV.U32 R16, RZ, RZ, R6 ;  /* 0x000000ffff107224 */ /* 0x000fe200078e0006 */
[----:B------:R-:W-:Y:S01]  /*13c0*/  MOV R14, R5 ;  /* 0x00000005000e7202 */ /* 0x000fe20000000f00 */
[----:B------:R-:W-:-:S10]  /*13d0*/  IMAD.MOV.U32 R18, RZ, RZ, R8 ;  /* 0x000000ffff127224 */ /* 0x000fd400078e0008 */
[----:B------:R-:W-:-:S07]  /*13e0*/  @P0 MOV R16, R37 ;  /* 0x0000002500100202 */ /* 0x000fce0000000f00 */
.L_x_17:
[----:B------:R-:W-:Y:S05]  /*13f0*/  BSYNC.RECONVERGENT B1 ;  /* 0x0000000000017941 */ /* 0x000fea0003800200 */
.L_x_16:
[-C--:B------:R-:W-:Y:S01]  /*1400*/  FSETP.GT.AND P0, PT, R39, R12.reuse, PT ;  /* 0x0000000c2700720b */ /* 0x080fe20003f04000 */
[----:B------:R-:W-:Y:S01]  /*1410*/  BSSY.RECONVERGENT B1, `(.L_x_18) ;  /* 0x0000009000017945 */ /* 0x000fe20003800200 */
[----:B------:R-:W-:Y:S01]  /*1420*/  IMAD.MOV.U32 R8, RZ, RZ, R39 ;  /* 0x000000ffff087224 */ /* 0x000fe200078e0027 */
[----:B------:R-:W-:-:S10]  /*1430*/  MOV R6, R12 ;  /* 0x0000000c00067202 */ /* 0x000fd40000000f00 */
[----:B------:R-:W-:Y:S05]  /*1440*/  @P0 BRA `(.L_x_19) ;  /* 0x0000000000140947 */ /* 0x000fea0003800000 */
[----:B------:R-:W-:Y:S01]  /*1450*/  FSETP.GT.AND P0, PT, R39, R10, PT ;  /* 0x0000000a2700720b */ /* 0x000fe20003f04000 */
[----:B------:R-:W-:Y:S01]  /*1460*/  IMAD.MOV.U32 R6, RZ, RZ, R10 ;  /* 0x000000ffff067224 */ /* 0x000fe200078e000a */
[----:B------:R-:W-:Y:S01]  /*1470*/  MOV R7, R4 ;  /* 0x0000000400077202 */ /* 0x000fe20000000f00 */
[----:B------:R-:W-:-:S10]  /*1480*/  IMAD.MOV.U32 R8, RZ, RZ, R12 ;  /* 0x000000ffff087224 */ /* 0x000fd400078e000c */
[----:B------:R-:W-:-:S07]  /*1490*/  @P0 MOV R6, R39 ;  /* 0x0000002700060202 */ /* 0x000fce0000000f00 */
.L_x_19:
[----:B------:R-:W-:Y:S05]  /*14a0*/  BSYNC.RECONVERGENT B1 ;  /* 0x0000000000017941 */ /* 0x000fea0003800200 */
.L_x_18:
[----:B------:R-:W-:Y:S01]  /*14b0*/  FSETP.GT.AND P0, PT, R9, R18, PT ;  /* 0x000000120900720b */ /* 0x000fe20003f04000 */
[----:B------:R-:W-:Y:S01]  /*14c0*/  BSSY.RECONVERGENT B1, `(.L_x_20) ;  /* 0x000000b000017945 */ /* 0x000fe20003800200 */
[----:B------:R-:W-:Y:S01]  /*14d0*/  VIADDMNMX R4, R20, 0x2, R47, PT ;  /* 0x0000000214047846 */ /* 0x000fe2000380012f */
[----:B------:R-:W-:Y:S02]  /*14e0*/  IMAD.MOV.U32 R12, RZ, RZ, R9 ;  /* 0x000000ffff0c7224 */ /* 0x000fe400078e0009 */
[----:B------:R-:W-:Y:S01]  /*14f0*/  IMAD.MOV.U32 R10, RZ, RZ, R18 ;  /* 0x000000ffff0a7224 */ /* 0x000fe200078e0012 */
[----:B------:R-:W-:-:S07]  /*1500*/  MOV R5, R4 ;  /* 0x0000000400057202 */ /* 0x000fce0000000f00 */
[----:B------:R-:W-:Y:S05]  /*1510*/  @P0 BRA `(.L_x_21) ;  /* 0x0000000000140947 */ /* 0x000fea0003800000 */
[-C--:B------:R-:W-:Y:S01]  /*1520*/  FSETP.GT.AND P0, PT, R9, R16.reuse, PT ;  /* 0x000000100900720b */ /* 0x080fe20003f04000 */
[----:B------:R-:W-:Y:S01]  /*1530*/  IMAD.MOV.U32 R5, RZ, RZ, R14 ;  /* 0x000000ffff057224 */ /* 0x000fe200078e000e */
[----:B------:R-:W-:Y:S02]  /*1540*/  MOV R10, R16 ;  /* 0x00000010000a7202 */ /* 0x000fe40000000f00 */
[----:B------:R-:W-:-:S09]  /*1550*/  MOV R12, R18 ;  /* 0x00000012000c7202 */ /* 0x000fd20000000f00 */
[----:B------:R-:W-:-:S07]  /*1560*/  @P0 IMAD.MOV.U32 R10, RZ, RZ, R9 ;  /* 0x000000ffff0a0224 */ /* 0x000fce00078e0009 */
.L_x_21:
[----:B------:R-:W-:Y:S05]  /*1570*/  BSYNC.RECONVERGENT B1 ;  /* 0x0000000000017941 */ /* 0x000fea0003800200 */
.L_x_20:
[----:B------:R-:W-:Y:S01]  /*1580*/  FSETP.GT.AND P0, PT, R13, R8, PT ;  /* 0x000000080d00720b */ /* 0x000fe20003f04000 */
[----:B------:R-:W-:Y:S01]  /*1590*/  BSSY.RECONVERGENT B1, `(.L_x_22) ;  /* 0x0000009000017945 */ /* 0x000fe20003800200 */
[----:B------:R-:W-:Y:S01]  /*15a0*/  MOV R16, R13 ;  /* 0x0000000d00107202 */ /* 0x000fe20000000f00 */
[----:B------:R-:W-:-:S10]  /*15b0*/  IMAD.MOV.U32 R14, RZ, RZ, R8 ;  /* 0x000000ffff0e7224 */ /* 0x000fd400078e0008 */
[----:B------:R-:W-:Y:S05]  /*15c0*/  @P0 BRA `(.L_x_23) ;  /* 0x0000000000140947 */ /* 0x000fea0003800000 */
[-C--:B------:R-:W-:Y:S01]  /*15d0*/  FSETP.GT.AND P0, PT, R13, R6.reuse, PT ;  /* 0x000000060d00720b */ /* 0x080fe20003f04000 */
[----:B------:R-:W-:Y:S01]  /*15e0*/  IMAD.MOV.U32 R4, RZ, RZ, R7 ;  /* 0x000000ffff047224 */ /* 0x000fe200078e0007 */
[----:B------:R-:W-:Y:S02]  /*15f0*/  MOV R14, R6 ;  /* 0x00000006000e7202 */ /* 0x000fe40000000f00 */
[----:B------:R-:W-:-:S09]  /*1600*/  MOV R16, R8 ;  /* 0x0000000800107202 */ /* 0x000fd20000000f00 */
[----:B------:R-:W-:-:S07]  /*1610*/  @P0 IMAD.MOV.U32 R14, RZ, RZ, R13 ;  /* 0x000000ffff0e0224 */ /* 0x000fce00078e000d */
.L_x_23:
[----:B------:R-:W-:Y:S05]  /*1620*/  BSYNC.RECONVERGENT B1 ;  /* 0x0000000000017941 */ /* 0x000fea0003800200 */
.L_x_22:
        /* <DEDUP_REMOVED lines=12> */
.L_x_25:
[----:B------:R-:W-:Y:S05]  /*16f0*/  BSYNC.RECONVERGENT B1 ;  /* 0x0000000000017941 */ /* 0x000fea0003800200 */
.L_x_24:
[-C--:B------:R-:W-:Y:S01]  /*1700*/  FSETP.GT.AND P0, PT, R11, R16.reuse, PT ;  /* 0x000000100b00720b */ /* 0x080fe20003f04000 */
[----:B------:R-:W-:Y:S01]  /*1710*/  IMAD.MOV.U32 R48, RZ, RZ, R11 ;  /* 0x000000ffff307224 */ /* 0x000fe200078e000b */
[----:B------:R-:W-:-:S11]  /*1720*/  MOV R50, R16 ;  /* 0x0000001000327202 */ /* 0x000fd60000000f00 */
[----:B------:R-:W-:Y:S05]  /*1730*/  @P0 BRA `(.L_x_10) ;  /* 0x00000000001c0947 */ /* 0x000fea0003800000 */
[----:B------:R-:W-:Y:S01]  /*1740*/  FSETP.GT.AND P0, PT, R11, R14, PT ;  /* 0x0000000e0b00720b */ /* 0x000fe20003f04000 */
[----:B------:R-:W-:Y:S01]  /*1750*/  IMAD.MOV.U32 R50, RZ, RZ, R14 ;  /* 0x000000ffff327224 */ /* 0x000fe200078e000e */
[----:B------:R-:W-:Y:S01]  /*1760*/  MOV R51, R4 ;  /* 0x0000000400337202 */ /* 0x000fe20000000f00 */
[----:B------:R-:W-:-:S10]  /*1770*/  IMAD.MOV.U32 R48, RZ, RZ, R16 ;  /* 0x000000ffff307224 */ /* 0x000fd400078e0010 */
[----:B------:R-:W-:Y:S01]  /*1780*/  @P0 MOV R50, R11 ;  /* 0x0000000b00320202 */ /* 0x000fe20000000f00 */
[----:B------:R-:W-:Y:S01]  /*1790*/  @P0 IMAD.MOV.U32 R51, RZ, RZ, R4 ;  /* 0x000000ffff330224 */ /* 0x000fe200078e0004 */
[----:B------:R-:W-:-:S07]  /*17a0*/  @P0 MOV R48, R16 ;  /* 0x0000001000300202 */ /* 0x000fce0000000f00 */
.L_x_10:
[----:B------:R-:W-:Y:S05]  /*17b0*/  BSYNC.RECONVERGENT B0 ;  /* 0x0000000000007941 */ /* 0x000fea0003800200 */
.L_x_9:
[----:B------:R-:W-:Y:S01]  /*17c0*/  UIADD3 UR4, UPT, UPT, UR4, 0x20, URZ ;  /* 0x0000002004047890 */ /* 0x000fe2000fffe0ff */
[----:B------:R-:W-:Y:S05]  /*17d0*/  BAR.SYNC.DEFER_BLOCKING 0x0 ;  /* 0x0000000000007b1d */ /* 0x000fea0000010000 */
[----:B------:R-:W-:-:S13]  /*17e0*/  ISETP.LE.AND P0, PT, R44, UR4, PT ;  /* 0x000000042c007c0c */ /* 0x000fda000bf03270 */
[----:B------:R-:W-:Y:S05]  /*17f0*/  @!P0 BRA `(.L_x_26) ;  /* 0xffffffe800e88947 */ /* 0x000fea000383ffff */
.L_x_5:
[----:B------:R-:W-:Y:S01]  /*1800*/  ISETP.GT.U32.AND P1, PT, R56, 0x7f, PT ;  /* 0x0000007f3800780c */ /* 0x000fe20003f24070 */
[----:B------:R-:W-:Y:S01]  /*1810*/  BSSY.RECONVERGENT B0, `(.L_x_27) ;  /* 0x000000e000007945 */ /* 0x000fe20003800200 */
[----:B------:R-:W-:-:S11]  /*1820*/  ISETP.NE.AND P0, PT, R0, RZ, PT ;  /* 0x000000ff0000720c */ /* 0x000fd60003f05270 */
[----:B------:R-:W-:Y:S05]  /*1830*/  @P1 BRA `(.L_x_28) ;  /* 0x00000000002c1947 */ /* 0x000fea0003800000 */
[----:B------:R-:W1:Y:S01]  /*1840*/  S2UR UR5, SR_CgaCtaId ;  /* 0x00000000000579c3 */ /* 0x000e620000008800 */
[----:B------:R-:W-:Y:S01]  /*1850*/  UMOV UR4, 0x400 ;  /* 0x0000040000047882 */ /* 0x000fe20000000000 */
[----:B------:R-:W-:Y:S01]  /*1860*/  IMAD R0, R54, 0x20, R55 ;  /* 0x0000002036007824 */ /* 0x000fe200078e0237 */
[----:B-1----:R-:W-:-:S06]  /*1870*/  ULEA UR4, UR5, UR4, 0x18 ;  /* 0x0000000405047291 */ /* 0x002fcc000f8ec0ff */
[----:B------:R-:W-:-:S05]  /*1880*/  LEA R0, R0, UR4, 0x2 ;  /* 0x0000000400007c11 */ /* 0x000fca000f8e10ff */
[----:B------:R1:W-:Y:S04]  /*1890*/  STS [R0], R49 ;  /* 0x0000003100007388 */ /* 0x0003e80000000800 */
[----:B------:R1:W-:Y:S04]  /*18a0*/  STS [R0+0x400], R53 ;  /* 0x0004003500007388 */ /* 0x0003e80000000800 */
[----:B------:R1:W-:Y:S04]  /*18b0*/  STS [R0+0x800], R52 ;  /* 0x0008003400007388 */ /* 0x0003e80000000800 */
[----:B------:R1:W-:Y:S04]  /*18c0*/  STS [R0+0x40], R48 ;  /* 0x0000403000007388 */ /* 0x0003e80000000800 */
[----:B------:R1:W-:Y:S04]  /*18d0*/  STS [R0+0x440], R50 ;  /* 0x0004403200007388 */ /* 0x0003e80000000800 */
[----:B------:R1:W-:Y:S02]  /*18e0*/  STS [R0+0x840], R51 ;  /* 0x0008403300007388 */ /* 0x0003e40000000800 */
.L_x_28:
[----:B------:R-:W-:Y:S05]  /*18f0*/  BSYNC.RECONVERGENT B0 ;  /* 0x0000000000007941 */ /* 0x000fea0003800200 */
.L_x_27:
[----:B------:R-:W-:Y:S06]  /*1900*/  BAR.SYNC.DEFER_BLOCKING 0x0 ;  /* 0x0000000000007b1d */ /* 0x000fec0000010000 */
[----:B------:R-:W-:Y:S05]  /*1910*/  @P0 EXIT ;  /* 0x000000000000094d */ /* 0x000fea0003800000 */
[----:B------:R-:W2:Y:S01]  /*1920*/  S2UR UR5, SR_CgaCtaId ;  /* 0x00000000000579c3 */ /* 0x000ea20000008800 */
[----:B------:R-:W-:Y:S01]  /*1930*/  UMOV UR4, 0x400 ;  /* 0x0000040000047882 */ /* 0x000fe20000000000 */
[----:B------:R-:W-:Y:S01]  /*1940*/  BSSY.RECONVERGENT B0, `(.L_x_29) ;  /* 0x0000013000007945 */ /* 0x000fe20003800200 */
[----:B--2---:R-:W-:-:S06]  /*1950*/  ULEA UR4, UR5, UR4, 0x18 ;  /* 0x0000000405047291 */ /* 0x004fcc000f8ec0ff */
[----:B-1----:R-:W-:-:S05]  /*1960*/  LEA R0, R3, UR4, 0x2 ;  /* 0x0000000403007c11 */ /* 0x002fca000f8e10ff */
[----:B------:R-:W-:Y:S04]  /*1970*/  LDS R9, [R0+0x800] ;  /* 0x0008000000097984 */ /* 0x000fe80000000800 */
[----:B------:R-:W1:Y:S04]  /*1980*/  LDS R4, [R0+0x880] ;  /* 0x0008800000047984 */ /* 0x000e680000000800 */
[----:B------:R2:W3:Y:S04]  /*1990*/  LDS R11, [R0+0x400] ;  /* 0x00040000000b7984 */ /* 0x0004e80000000800 */
[----:B------:R2:W4:Y:S01]  /*19a0*/  LDS R8, [R0] ;  /* 0x0000000000087984 */ /* 0x0005220000000800 */
[----:B-1----:R-:W-:-:S13]  /*19b0*/  ISETP.NE.AND P0, PT, R9, R4, PT ;  /* 0x000000040900720c */ /* 0x002fda0003f05270 */
[----:B--234-:R-:W-:Y:S05]  /*19c0*/  @!P0 BRA `(.L_x_30) ;  /* 0x0000000000288947 */ /* 0x01cfea0003800000 */
[----:B------:R-:W1:Y:S02]  /*19d0*/  LDS R5, [R0+0x80] ;  /* 0x0000800000057984 */ /* 0x000e640000000800 */
[----:B-1----:R-:W-:-:S13]  /*19e0*/  FSETP.GT.AND P0, PT, R5, R8, PT ;  /* 0x000000080500720b */ /* 0x002fda0003f04000 */
[----:B------:R-:W-:Y:S05]  /*19f0*/  @P0 BRA `(.L_x_31) ;  /* 0x0000000000100947 */ /* 0x000fea0003800000 */
[----:B------:R-:W-:-:S13]  /*1a00*/  FSETP.GT.AND P0, PT, R5, R11, PT ;  /* 0x0000000b0500720b */ /* 0x000fda0003f04000 */
[----:B------:R-:W-:Y:S05]  /*1a10*/  @!P0 BRA `(.L_x_30) ;  /* 0x0000000000148947 */ /* 0x000fea0003800000 */
[----:B------:R-:W-:Y:S01]  /*1a20*/  MOV R11, R5 ;  /* 0x00000005000b7202 */ /* 0x000fe20000000f00 */
[----:B------:R-:W-:Y:S06]  /*1a30*/  BRA `(.L_x_30) ;  /* 0x00000000000c7947 */ /* 0x000fec0003800000 */
.L_x_31:
[----:B------:R-:W-:Y:S01]  /*1a40*/  FMNMX R11, R11, R8, !PT ;  /* 0x000000080b0b7209 */ /* 0x000fe20007800000 */
[----:B------:R-:W-:Y:S01]  /*1a50*/  IMAD.MOV.U32 R9, RZ, RZ, R4 ;  /* 0x000000ffff097224 */ /* 0x000fe200078e0004 */
[----:B------:R-:W-:-:S07]  /*1a60*/  MOV R8, R5 ;  /* 0x0000000500087202 */ /* 0x000fce0000000f00 */
.L_x_30:
[----:B------:R-:W-:Y:S05]  /*1a70*/  BSYNC.RECONVERGENT B0 ;  /* 0x0000000000007941 */ /* 0x000fea0003800200 */
.L_x_29:
[----:B------:R-:W1:Y:S01]  /*1a80*/  LDS R4, [R0+0x900] ;  /* 0x0009000000047984 */ /* 0x000e620000000800 */
[----:B------:R-:W-:Y:S01]  /*1a90*/  BSSY.RECONVERGENT B0, `(.L_x_32) ;  /* 0x000000d000007945 */ /* 0x000fe20003800200 */
[----:B-1----:R-:W-:-:S13]  /*1aa0*/  ISETP.NE.AND P0, PT, R9, R4, PT ;  /* 0x000000040900720c */ /* 0x002fda0003f05270 */
[----:B------:R-:W-:Y:S05]  /*1ab0*/  @!P0 BRA `(.L_x_33) ;  /* 0x0000000000288947 */ /* 0x000fea0003800000 */
[----:B------:R-:W1:Y:S02]  /*1ac0*/  LDS R5, [R0+0x100] ;  /* 0x0001000000057984 */ /* 0x000e640000000800 */
[----:B-1----:R-:W-:-:S13]  /*1ad0*/  FSETP.GT.AND P0, PT, R5, R8, PT ;  /* 0x000000080500720b */ /* 0x002fda0003f04000 */
[----:B------:R-:W-:Y:S05]  /*1ae0*/  @P0 BRA `(.L_x_34) ;  /* 0x0000000000100947 */ /* 0x000fea0003800000 */
[----:B------:R-:W-:-:S13]  /*1af0*/  FSETP.GT.AND P0, PT, R5, R11, PT ;  /* 0x0000000b0500720b */ /* 0x000fda0003f04000 */
[----:B------:R-:W-:Y:S05]  /*1b00*/  @!P0 BRA `(.L_x_33) ;  /* 0x0000000000148947 */ /* 0x000fea0003800000 */
[----:B------:R-:W-:Y:S01]  /*1b10*/  MOV R11, R5 ;  /* 0x00000005000b7202 */ /* 0x000fe20000000f00 */
[----:B------:R-:W-:Y:S06]  /*1b20*/  BRA `(.L_x_33) ;  /* 0x00000000000c7947 */ /* 0x000fec0003800000 */
.L_x_34:
[----:B------:R-:W-:Y:S01]  /*1b30*/  FMNMX R11, R11, R8, !PT ;  /* 0x000000080b0b7209 */ /* 0x000fe20007800000 */
[----:B------:R-:W-:Y:S01]  /*1b40*/  IMAD.MOV.U32 R9, RZ, RZ, R4 ;  /* 0x000000ffff097224 */ /* 0x000fe200078e0004 */
[----:B------:R-:W-:-:S07]  /*1b50*/  MOV R8, R5 ;  /* 0x0000000500087202 */ /* 0x000fce0000000f00 */
.L_x_33:
[----:B------:R-:W-:Y:S05]  /*1b60*/  BSYNC.RECONVERGENT B0 ;  /* 0x0000000000007941 */ /* 0x000fea0003800200 */
.L_x_32:
        /* <DEDUP_REMOVED lines=11> */
.L_x_37:
[----:B------:R-:W-:Y:S01]  /*1c20*/  FMNMX R11, R11, R8, !PT ;  /* 0x000000080b0b7209 */ /* 0x000fe20007800000 */
[----:B------:R-:W-:Y:S01]  /*1c30*/  IMAD.MOV.U32 R9, RZ, RZ, R4 ;  /* 0x000000ffff097224 */ /* 0x000fe200078e0004 */
[----:B------:R-:W-:-:S07]  /*1c40*/  MOV R8, R5 ;  /* 0x0000000500087202 */ /* 0x000fce0000000f00 */
.L_x_36:
[----:B------:R-:W-:Y:S05]  /*1c50*/  BSYNC.RECONVERGENT B0 ;  /* 0x0000000000007941 */ /* 0x000fea0003800200 */
.L_x_35:
        /* <DEDUP_REMOVED lines=11> */
.L_x_40:
[----:B------:R-:W-:Y:S01]  /*1d10*/  FMNMX R11, R11, R8, !PT ;  /* 0x000000080b0b7209 */ /* 0x000fe20007800000 */
[----:B------:R-:W-:Y:S01]  /*1d20*/  IMAD.MOV.U32 R9, RZ, RZ, R4 ;  /* 0x000000ffff097224 */ /* 0x000fe200078e0004 */
[----:B------:R-:W-:-:S07]  /*1d30*/  MOV R8, R5 ;  /* 0x0000000500087202 */ /* 0x000fce0000000f00 */
.L_x_39:
[----:B------:R-:W-:Y:S05]  /*1d40*/  BSYNC.RECONVERGENT B0 ;  /* 0x0000000000007941 */ /* 0x000fea0003800200 */
.L_x_38:
        /* <DEDUP_REMOVED lines=11> */
.L_x_43:
[----:B------:R-:W-:Y:S01]  /*1e00*/  FMNMX R11, R11, R8, !PT ;  /* 0x000000080b0b7209 */ /* 0x000fe20007800000 */
[----:B------:R-:W-:Y:S01]  /*1e10*/  IMAD.MOV.U32 R9, RZ, RZ, R4 ;  /* 0x000000ffff097224 */ /* 0x000fe200078e0004 */
[----:B------:R-:W-:-:S07]  /*1e20*/  MOV R8, R5 ;  /* 0x0000000500087202 */ /* 0x000fce0000000f00 */
.L_x_42:
[----:B------:R-:W-:Y:S05]  /*1e30*/  BSYNC.RECONVERGENT B0 ;  /* 0x0000000000007941 */ /* 0x000fea0003800200 */
.L_x_41:
        /* <DEDUP_REMOVED lines=11> */
.L_x_46:
[----:B------:R-:W-:Y:S01]  /*1ef0*/  FMNMX R11, R11, R8, !PT ;  /* 0x000000080b0b7209 */ /* 0x000fe20007800000 */
[----:B------:R-:W-:Y:S01]  /*1f00*/  IMAD.MOV.U32 R9, RZ, RZ, R4 ;  /* 0x000000ffff097224 */ /* 0x000fe200078e0004 */
[----:B------:R-:W-:-:S07]  /*1f10*/  MOV R8, R5 ;  /* 0x0000000500087202 */ /* 0x000fce0000000f00 */
.L_x_45:
[----:B------:R-:W-:Y:S05]  /*1f20*/  BSYNC.RECONVERGENT B0 ;  /* 0x0000000000007941 */ /* 0x000fea0003800200 */
.L_x_44:
        /* <DEDUP_REMOVED lines=11> */
.L_x_49:
[----:B------:R-:W-:Y:S01]  /*1fe0*/  FMNMX R11, R11, R8, !PT ;  /* 0x000000080b0b7209 */ /* 0x000fe20007800000 */
[----:B------:R-:W-:Y:S01]  /*1ff0*/  IMAD.MOV.U32 R9, RZ, RZ, R4 ;  /* 0x000000ffff097224 */ /* 0x000fe200078e0004 */
[----:B------:R-:W-:-:S07]  /*2000*/  MOV R8, R0 ;  /* 0x0000000000087202 */ /* 0x000fce0000000f00 */
.L_x_48:
[----:B------:R-:W-:Y:S05]  /*2010*/  BSYNC.RECONVERGENT B0 ;  /* 0x0000000000007941 */ /* 0x000fea0003800200 */
.L_x_47:
[----:B------:R-:W1:Y:S01]  /*2020*/  LDC.64 R4, c[0x0][0x380] ;  /* 0x0000e000ff047b82 */ /* 0x000e620000000a00 */
[----:B------:R-:W-:-:S07]  /*2030*/  LEA R3, R2, R3, 0x5 ;  /* 0x0000000302037211 */ /* 0x000fce00078e28ff */
[----:B------:R-:W2:Y:S01]  /*2040*/  LDC.64 R6, c[0x0][0x388] ;  /* 0x0000e200ff067b82 */ /* 0x000ea20000000a00 */
[----:B-1----:R-:W-:-:S05]  /*2050*/  IMAD.WIDE R4, R3, 0x240, R4 ;  /* 0x0000024003047825 */ /* 0x002fca00078e0204 */
[----:B------:R1:W-:Y:S01]  /*2060*/  STG.E desc[UR8][R4.64+0x20], R9 ;  /* 0x0000200904007986 */ /* 0x0003e2000c101908 */
[----:B--2---:R-:W-:-:S03]  /*2070*/  IMAD.WIDE R2, R9, 0x240, R6 ;  /* 0x0000024009027825 */ /* 0x004fc600078e0206 */
[----:B------:R2:W-:Y:S04]  /*2080*/  STG.E desc[UR8][R4.64+0x18], R8 ;  /* 0x0000180804007986 */ /* 0x0005e8000c101908 */
[----:B------:R-:W3:Y:S01]  /*2090*/  LDG.E R7, desc[UR8][R2.64] ;  /* 0x0000000802077981 */ /* 0x000ee2000c1e1900 */
[----:B0-----:R-:W-:-:S04]  /*20a0*/  FADD R12, R8, 9.9999999747524270788e-07 ;  /* 0x358637bd080c7421 */ /* 0x001fc80000000000 */
[----:B------:R-:W0:Y:S01]  /*20b0*/  MUFU.RCP R0, R12 ;  /* 0x0000000c00007308 */ /* 0x000e220000001000 */
[----:B---3--:R2:W-:Y:S04]  /*20c0*/  STG.E desc[UR8][R4.64+0x24], R7 ;  /* 0x0000240704007986 */ /* 0x0085e8000c101908 */
[----:B------:R-:W3:Y:S03]  /*20d0*/  LDG.E R13, desc[UR8][R2.64+0x4] ;  /* 0x00000408020d7981 */ /* 0x000ee6000c1e1900 */
[----:B------:R-:W4:Y:S01]  /*20e0*/  FCHK P0, R11, R12 ;  /* 0x0000000c0b007302 */ /* 0x000f220000000000 */
[----:B0-----:R-:W-:Y:S01]  /*20f0*/  FFMA R15, -R12, R0, 1 ;  /* 0x3f8000000c0f7423 */ /* 0x001fe20000000100 */
[----:B------:R-:W-:Y:S03]  /*2100*/  BSSY.RECONVERGENT B0, `(.L_x_50) ;  /* 0x000000b000007945 */ /* 0x000fe60003800200 */
[----:B------:R-:W-:-:S04]  /*2110*/  FFMA R0, R0, R15, R0 ;  /* 0x0000000f00007223 */ /* 0x000fc80000000000 */
[----:B------:R-:W-:-:S04]  /*2120*/  FFMA R6, R0, R11, RZ ;  /* 0x0000000b00067223 */ /* 0x000fc800000000ff */
[----:B-1----:R-:W-:-:S04]  /*2130*/  FFMA R9, -R12, R6, R11 ;  /* 0x000000060c097223 */ /* 0x002fc8000000010b */
[----:B------:R-:W-:Y:S01]  /*2140*/  FFMA R9, R0, R9, R6 ;  /* 0x0000000900097223 */ /* 0x000fe20000000006 */
[----:B---3--:R2:W-:Y:S01]  /*2150*/  STG.E desc[UR8][R4.64+0x28], R13 ;  /* 0x0000280d04007986 */ /* 0x0085e2000c101908 */
[----:B----4-:R-:W-:Y:S05]  /*2160*/  @!P0 BRA `(.L_x_51) ;  /* 0x0000000000108947 */ /* 0x010fea0003800000 */
[----:B------:R-:W-:Y:S01]  /*2170*/  IMAD.MOV.U32 R3, RZ, RZ, R11 ;  /* 0x000000ffff037224 */ /* 0x000fe200078e000b */
[----:B------:R-:W-:-:S07]  /*2180*/  MOV R10, 0x21a0 ;  /* 0x000021a0000a7802 */ /* 0x000fce0000000f00 */
[----:B--2---:R-:W-:Y:S05]  /*2190*/  CALL.REL.NOINC `($__internal_0_$__cuda_sm3x_div_rn_noftz_f32_slowpath) ;  /* 0x0000000000107944 */ /* 0x004fea0003c00000 */
[----:B------:R-:W-:-:S07]  /*21a0*/  MOV R9, R8 ;  /* 0x0000000800097202 */ /* 0x000fce0000000f00 */
.L_x_51:
[----:B------:R-:W-:Y:S05]  /*21b0*/  BSYNC.RECONVERGENT B0 ;  /* 0x0000000000007941 */ /* 0x000fea0003800200 */
.L_x_50:
[----:B------:R-:W-:Y:S01]  /*21c0*/  STG.E desc[UR8][R4.64+0x1c], R9 ;  /* 0x00001c0904007986 */ /* 0x000fe2000c101908 */
[----:B------:R-:W-:Y:S05]  /*21d0*/  EXIT ;  /* 0x000000000000794d */ /* 0x000fea0003800000 */
        .weak           $__internal_0_$__cuda_sm3x_div_rn_noftz_f32_slowpath
        .type           $__internal_0_$__cuda_sm3x_div_rn_noftz_f32_slowpath,@function
        .size           $__internal_0_$__cuda_sm3x_div_rn_noftz_f32_slowpath,(.L_x_217 - $__internal_0_$__cuda_sm3x_div_rn_noftz_f32_slowpath)
$__internal_0_$__cuda_sm3x_div_rn_noftz_f32_slowpath:
[----:B------:R-:W-:Y:S01]  /*21e0*/  SHF.R.U32.HI R2, RZ, 0x17, R12 ;  /* 0x00000017ff027819 */ /* 0x000fe2000001160c */
[----:B------:R-:W-:Y:S01]  /*21f0*/  BSSY.RECONVERGENT B1, `(.L_x_52) ;  /* 0x0000064000017945 */ /* 0x000fe20003800200 */
[----:B------:R-:W-:Y:S02]  /*2200*/  SHF.R.U32.HI R0, RZ, 0x17, R3 ;  /* 0x00000017ff007819 */ /* 0x000fe40000011603 */
[----:B------:R-:W-:Y:S02]  /*2210*/  LOP3.LUT R13, R2, 0xff, RZ, 0xc0, !PT ;  /* 0x000000ff020d7812 */ /* 0x000fe400078ec0ff */
[----:B------:R-:W-:Y:S02]  /*2220*/  LOP3.LUT R11, R0, 0xff, RZ, 0xc0, !PT ;  /* 0x000000ff000b7812 */ /* 0x000fe400078ec0ff */
[----:B------:R-:W-:Y:S02]  /*2230*/  IADD3 R8, PT, PT, R13, -0x1, RZ ;  /* 0xffffffff0d087810 */ /* 0x000fe40007ffe0ff */
[----:B------:R-:W-:Y:S01]  /*2240*/  MOV R2, R12 ;  /* 0x0000000c00027202 */ /* 0x000fe20000000f00 */
[----:B------:R-:W-:Y:S01]  /*2250*/  VIADD R7, R11, 0xffffffff ;  /* 0xffffffff0b077836 */ /* 0x000fe20000000000 */
[----:B------:R-:W-:-:S04]  /*2260*/  ISETP.GT.U32.AND P0, PT, R8, 0xfd, PT ;  /* 0x000000fd0800780c */ /* 0x000fc80003f04070 */
[----:B------:R-:W-:-:S13]  /*2270*/  ISETP.GT.U32.OR P0, PT, R7, 0xfd, P0 ;  /* 0x000000fd0700780c */ /* 0x000fda0000704470 */
[----:B------:R-:W-:Y:S01]  /*2280*/  @!P0 MOV R6, RZ ;  /* 0x000000ff00068202 */ /* 0x000fe20000000f00 */
[----:B------:R-:W-:Y:S06]  /*2290*/  @!P0 BRA `(.L_x_53) ;  /* 0x0000000000608947 */ /* 0x000fec0003800000 */
[----:B------:R-:W-:Y:S01]  /*22a0*/  FSETP.GTU.FTZ.AND P0, PT, |R3|, +INF , PT ;  /* 0x7f8000000300780b */ /* 0x000fe20003f1c200 */
[----:B------:R-:W-:Y:S01]  /*22b0*/  IMAD.MOV.U32 R0, RZ, RZ, R12 ;  /* 0x000000ffff007224 */ /* 0x000fe200078e000c */
[----:B------:R-:W-:-:S04]  /*22c0*/  FSETP.GTU.FTZ.AND P1, PT, |R12|, +INF , PT ;  /* 0x7f8000000c00780b */ /* 0x000fc80003f3c200 */
[----:B------:R-:W-:-:S13]  /*22d0*/  PLOP3.LUT P0, PT, P0, P1, PT, 0xf8, 0x8f ;  /* 0x00000000008f781c */ /* 0x000fda0000703f70 */
[----:B------:R-:W-:Y:S05]  /*22e0*/  @P0 BRA `(.L_x_54) ;  /* 0x00000004004c0947 */ /* 0x000fea0003800000 */
[----:B------:R-:W-:-:S13]  /*22f0*/  LOP3.LUT P0, RZ, R2, 0x7fffffff, R3, 0xc8, !PT ;  /* 0x7fffffff02ff7812 */ /* 0x000fda000780c803 */
[----:B------:R-:W-:Y:S05]  /*2300*/  @!P0 BRA `(.L_x_55) ;  /* 0x00000004003c8947 */ /* 0x000fea0003800000 */
[C---:B------:R-:W-:Y:S02]  /*2310*/  FSETP.NEU.FTZ.AND P2, PT, |R3|.reuse, +INF , PT ;  /* 0x7f8000000300780b */ /* 0x040fe40003f5d200 */
[----:B------:R-:W-:Y:S02]  /*2320*/  FSETP.NEU.FTZ.AND P1, PT, |R0|, +INF , PT ;  /* 0x7f8000000000780b */ /* 0x000fe40003f3d200 */
[----:B------:R-:W-:-:S11]  /*2330*/  FSETP.NEU.FTZ.AND P0, PT, |R3|, +INF , PT ;  /* 0x7f8000000300780b */ /* 0x000fd60003f1d200 */
[----:B------:R-:W-:Y:S05]  /*2340*/  @!P1 BRA !P2, `(.L_x_55) ;  /* 0x00000004002c9947 */ /* 0x000fea0005000000 */
[----:B------:R-:W-:-:S04]  /*2350*/  LOP3.LUT P2, RZ, R3, 0x7fffffff, RZ, 0xc0, !PT ;  /* 0x7fffffff03ff7812 */ /* 0x000fc8000784c0ff */
[----:B------:R-:W-:-:S13]  /*2360*/  PLOP3.LUT P1, PT, P1, P2, PT, 0x2f, 0xf2 ;  /* 0x0000000000f2781c */ /* 0x000fda0000f24577 */
[----:B------:R-:W-:Y:S05]  /*2370*/  @P1 BRA `(.L_x_56) ;  /* 0x0000000400181947 */ /* 0x000fea0003800000 */
[----:B------:R-:W-:-:S04]  /*2380*/  LOP3.LUT P1, RZ, R2, 0x7fffffff, RZ, 0xc0, !PT ;  /* 0x7fffffff02ff7812 */ /* 0x000fc8000782c0ff */
[----:B------:R-:W-:-:S13]  /*2390*/  PLOP3.LUT P0, PT, P0, P1, PT, 0x2f, 0xf2 ;  /* 0x0000000000f2781c */ /* 0x000fda0000702577 */
[----:B------:R-:W-:Y:S05]  /*23a0*/  @P0 BRA `(.L_x_57) ;  /* 0x0000000400000947 */ /* 0x000fea0003800000 */
[----:B------:R-:W-:Y:S02]  /*23b0*/  ISETP.GE.AND P0, PT, R7, RZ, PT ;  /* 0x000000ff0700720c */ /* 0x000fe40003f06270 */
[----:B------:R-:W-:-:S11]  /*23c0*/  ISETP.GE.AND P1, PT, R8, RZ, PT ;  /* 0x000000ff0800720c */ /* 0x000fd60003f26270 */
[----:B------:R-:W-:Y:S01]  /*23d0*/  @P0 MOV R6, RZ ;  /* 0x000000ff00060202 */ /* 0x000fe20000000f00 */
[----:B------:R-:W-:Y:S01]  /*23e0*/  @!P0 FFMA R3, R3, 1.84467440737095516160e+19, RZ ;  /* 0x5f80000003038823 */ /* 0x000fe200000000ff */
[----:B------:R-:W-:Y:S01]  /*23f0*/  @!P0 MOV R6, 0xffffffc0 ;  /* 0xffffffc000068802 */ /* 0x000fe20000000f00 */
[----:B------:R-:W-:-:S04]  /*2400*/  @!P1 FFMA R2, R0, 1.84467440737095516160e+19, RZ ;  /* 0x5f80000000029823 */ /* 0x000fc800000000ff */
[----:B------:R-:W-:-:S07]  /*2410*/  @!P1 VIADD R6, R6, 0x40 ;  /* 0x0000004006069836 */ /* 0x000fce0000000000 */
.L_x_53:
[----:B------:R-:W-:Y:S01]  /*2420*/  LEA R7, R13, 0xc0800000, 0x17 ;  /* 0xc08000000d077811 */ /* 0x000fe200078eb8ff */
[----:B------:R-:W-:Y:S03]  /*2430*/  BSSY.RECONVERGENT B2, `(.L_x_58) ;  /* 0x0000036000027945 */ /* 0x000fe60003800200 */
[----:B------:R-:W-:Y:S02]  /*2440*/  IADD3 R7, PT, PT, -R7, R2, RZ ;  /* 0x0000000207077210 */ /* 0x000fe40007ffe1ff */
[----:B------:R-:W-:Y:S02]  /*2450*/  IADD3 R2, PT, PT, R11, -0x7f, RZ ;  /* 0xffffff810b027810 */ /* 0x000fe40007ffe0ff */
[----:B------:R-:W0:Y:S01]  /*2460*/  MUFU.RCP R8, R7 ;  /* 0x0000000700087308 */ /* 0x000e220000001000 */
[----:B------:R-:W-:Y:S02]  /*2470*/  FADD.FTZ R9, -R7, -RZ ;  /* 0x800000ff07097221 */ /* 0x000fe40000010100 */
[----:B------:R-:W-:-:S02]  /*2480*/  IMAD R0, R2, -0x800000, R3 ;  /* 0xff80000002007824 */ /* 0x000fc400078e0203 */
[----:B0-----:R-:W-:-:S04]  /*2490*/  FFMA R11, R8, R9, 1 ;  /* 0x3f800000080b7423 */ /* 0x001fc80000000009 */
[----:B------:R-:W-:-:S04]  /*24a0*/  FFMA R12, R8, R11, R8 ;  /* 0x0000000b080c7223 */ /* 0x000fc80000000008 */
[----:B------:R-:W-:-:S04]  /*24b0*/  FFMA R3, R0, R12, RZ ;  /* 0x0000000c00037223 */ /* 0x000fc800000000ff */
[----:B------:R-:W-:-:S04]  /*24c0*/  FFMA R8, R9, R3, R0 ;  /* 0x0000000309087223 */ /* 0x000fc80000000000 */
[----:B------:R-:W-:Y:S01]  /*24d0*/  FFMA R11, R12, R8, R3 ;  /* 0x000000080c0b7223 */ /* 0x000fe20000000003 */
[----:B------:R-:W-:-:S03]  /*24e0*/  IADD3 R3, PT, PT, R2, 0x7f, -R13 ;  /* 0x0000007f02037810 */ /* 0x000fc60007ffe80d */
[----:B------:R-:W-:Y:S02]  /*24f0*/  FFMA R14, R9, R11, R0 ;  /* 0x0000000b090e7223 */ /* 0x000fe40000000000 */
[----:B------:R-:W-:Y:S02]  /*2500*/  IMAD.IADD R3, R3, 0x1, R6 ;  /* 0x0000000103037824 */ /* 0x000fe400078e0206 */
[----:B------:R-:W-:-:S05]  /*2510*/  FFMA R8, R12, R14, R11 ;  /* 0x0000000e0c087223 */ /* 0x000fca000000000b */
[----:B------:R-:W-:-:S04]  /*2520*/  SHF.R.U32.HI R0, RZ, 0x17, R8 ;  /* 0x00000017ff007819 */ /* 0x000fc80000011608 */
[----:B------:R-:W-:-:S04]  /*2530*/  LOP3.LUT R0, R0, 0xff, RZ, 0xc0, !PT ;  /* 0x000000ff00007812 */ /* 0x000fc800078ec0ff */
[----:B------:R-:W-:-:S04]  /*2540*/  IADD3 R6, PT, PT, R0, R3, RZ ;  /* 0x0000000300067210 */ /* 0x000fc80007ffe0ff */
[----:B------:R-:W-:-:S04]  /*2550*/  IADD3 R0, PT, PT, R6, -0x1, RZ ;  /* 0xffffffff06007810 */ /* 0x000fc80007ffe0ff */
[----:B------:R-:W-:-:S13]  /*2560*/  ISETP.GE.U32.AND P0, PT, R0, 0xfe, PT ;  /* 0x000000fe0000780c */ /* 0x000fda0003f06070 */
[----:B------:R-:W-:Y:S05]  /*2570*/  @!P0 BRA `(.L_x_59) ;  /* 0x0000000000808947 */ /* 0x000fea0003800000 */
[----:B------:R-:W-:-:S13]  /*2580*/  ISETP.GT.AND P0, PT, R6, 0xfe, PT ;  /* 0x000000fe0600780c */ /* 0x000fda0003f04270 */
[----:B------:R-:W-:Y:S05]  /*2590*/  @P0 BRA `(.L_x_60) ;  /* 0x00000000006c0947 */ /* 0x000fea0003800000 */
[----:B------:R-:W-:-:S13]  /*25a0*/  ISETP.GE.AND P0, PT, R6, 0x1, PT ;  /* 0x000000010600780c */ /* 0x000fda0003f06270 */
[----:B------:R-:W-:Y:S05]  /*25b0*/  @P0 BRA `(.L_x_61) ;  /* 0x0000000000740947 */ /* 0x000fea0003800000 */
[----:B------:R-:W-:Y:S02]  /*25c0*/  ISETP.GE.AND P0, PT, R6, -0x18, PT ;  /* 0xffffffe80600780c */ /* 0x000fe40003f06270 */
[----:B------:R-:W-:-:S11]  /*25d0*/  LOP3.LUT R8, R8, 0x80000000, RZ, 0xc0, !PT ;  /* 0x8000000008087812 */ /* 0x000fd600078ec0ff */
[----:B------:R-:W-:Y:S05]  /*25e0*/  @!P0 BRA `(.L_x_61) ;  /* 0x0000000000688947 */ /* 0x000fea0003800000 */
[-CC-:B------:R-:W-:Y:S01]  /*25f0*/  FFMA.RZ R0, R12, R14.reuse, R11.reuse ;  /* 0x0000000e0c007223 */ /* 0x180fe2000000c00b */
[----:B------:R-:W-:Y:S02]  /*2600*/  VIADD R7, R6, 0x20 ;  /* 0x0000002006077836 */ /* 0x000fe40000000000 */
[-CC-:B------:R-:W-:Y:S01]  /*2610*/  FFMA.RM R3, R12, R14.reuse, R11.reuse ;  /* 0x0000000e0c037223 */ /* 0x180fe2000000400b */
[----:B------:R-:W-:Y:S02]  /*2620*/  ISETP.NE.AND P2, PT, R6, RZ, PT ;  /* 0x000000ff0600720c */ /* 0x000fe40003f45270 */
[----:B------:R-:W-:Y:S01]  /*2630*/  LOP3.LUT R2, R0, 0x7fffff, RZ, 0xc0, !PT ;  /* 0x007fffff00027812 */ /* 0x000fe200078ec0ff */
[----:B------:R-:W-:Y:S01]  /*2640*/  FFMA.RP R0, R12, R14, R11 ;  /* 0x0000000e0c007223 */ /* 0x000fe2000000800b */
[----:B------:R-:W-:Y:S02]  /*2650*/  ISETP.NE.AND P1, PT, R6, RZ, PT ;  /* 0x000000ff0600720c */ /* 0x000fe40003f25270 */
[----:B------:R-:W-:-:S02]  /*2660*/  LOP3.LUT R2, R2, 0x800000, RZ, 0xfc, !PT ;  /* 0x0080000002027812 */ /* 0x000fc400078efcff */
[----:B------:R-:W-:Y:S02]  /*2670*/  IADD3 R6, PT, PT, -R6, RZ, RZ ;  /* 0x000000ff06067210 */ /* 0x000fe40007ffe1ff */
[----:B------:R-:W-:Y:S02]  /*2680*/  SHF.L.U32 R7, R2, R7, RZ ;  /* 0x0000000702077219 */ /* 0x000fe400000006ff */
[----:B------:R-:W-:Y:S02]  /*2690*/  FSETP.NEU.FTZ.AND P0, PT, R0, R3, PT ;  /* 0x000000030000720b */ /* 0x000fe40003f1d000 */
[----:B------:R-:W-:Y:S02]  /*26a0*/  SEL R3, R6, RZ, P2 ;  /* 0x000000ff06037207 */ /* 0x000fe40001000000 */
[----:B------:R-:W-:Y:S02]  /*26b0*/  ISETP.NE.AND P1, PT, R7, RZ, P1 ;  /* 0x000000ff0700720c */ /* 0x000fe40000f25270 */
[----:B------:R-:W-:-:S02]  /*26c0*/  SHF.R.U32.HI R3, RZ, R3, R2 ;  /* 0x00000003ff037219 */ /* 0x000fc40000011602 */
[----:B------:R-:W-:Y:S02]  /*26d0*/  PLOP3.LUT P0, PT, P0, P1, PT, 0xf8, 0x8f ;  /* 0x00000000008f781c */ /* 0x000fe40000703f70 */
[----:B------:R-:W-:Y:S02]  /*26e0*/  SHF.R.U32.HI R7, RZ, 0x1, R3 ;  /* 0x00000001ff077819 */ /* 0x000fe40000011603 */
[----:B------:R-:W-:-:S04]  /*26f0*/  SEL R0, RZ, 0x1, !P0 ;  /* 0x00000001ff007807 */ /* 0x000fc80004000000 */
[----:B------:R-:W-:-:S04]  /*2700*/  LOP3.LUT R0, R0, 0x1, R7, 0xf8, !PT ;  /* 0x0000000100007812 */ /* 0x000fc800078ef807 */
[----:B------:R-:W-:-:S04]  /*2710*/  LOP3.LUT R0, R0, R3, RZ, 0xc0, !PT ;  /* 0x0000000300007212 */ /* 0x000fc800078ec0ff */
[----:B------:R-:W-:-:S04]  /*2720*/  IADD3 R7, PT, PT, R7, R0, RZ ;  /* 0x0000000007077210 */ /* 0x000fc80007ffe0ff */
[----:B------:R-:W-:Y:S01]  /*2730*/  LOP3.LUT R8, R7, R8, RZ, 0xfc, !PT ;  /* 0x0000000807087212 */ /* 0x000fe200078efcff */
[----:B------:R-:W-:Y:S06]  /*2740*/  BRA `(.L_x_61) ;  /* 0x0000000000107947 */ /* 0x000fec0003800000 */
.L_x_60:
[----:B------:R-:W-:-:S04]  /*2750*/  LOP3.LUT R8, R8, 0x80000000, RZ, 0xc0, !PT ;  /* 0x8000000008087812 */ /* 0x000fc800078ec0ff */
[----:B------:R-:W-:Y:S01]  /*2760*/  LOP3.LUT R8, R8, 0x7f800000, RZ, 0xfc, !PT ;  /* 0x7f80000008087812 */ /* 0x000fe200078efcff */
[----:B------:R-:W-:Y:S06]  /*2770*/  BRA `(.L_x_61) ;  /* 0x0000000000047947 */ /* 0x000fec0003800000 */
.L_x_59:
[----:B------:R-:W-:-:S07]  /*2780*/  IMAD R8, R3, 0x800000, R8 ;  /* 0x0080000003087824 */ /* 0x000fce00078e0208 */
.L_x_61:
[----:B------:R-:W-:Y:S05]  /*2790*/  BSYNC.RECONVERGENT B2 ;  /* 0x0000000000027941 */ /* 0x000fea0003800200 */
.L_x_58:
[----:B------:R-:W-:Y:S05]  /*27a0*/  BRA `(.L_x_62) ;  /* 0x0000000000207947 */ /* 0x000fea0003800000 */
.L_x_57:
[----:B------:R-:W-:-:S04]  /*27b0*/  LOP3.LUT R2, R2, 0x80000000, R3, 0x48, !PT ;  /* 0x8000000002027812 */ /* 0x000fc800078e4803 */
[----:B------:R-:W-:Y:S01]  /*27c0*/  LOP3.LUT R8, R2, 0x7f800000, RZ, 0xfc, !PT ;  /* 0x7f80000002087812 */ /* 0x000fe200078efcff */
[----:B------:R-:W-:Y:S06]  /*27d0*/  BRA `(.L_x_62) ;  /* 0x0000000000147947 */ /* 0x000fec0003800000 */
.L_x_56:
[----:B------:R-:W-:Y:S01]  /*27e0*/  LOP3.LUT R8, R2, 0x80000000, R3, 0x48, !PT ;  /* 0x8000000002087812 */ /* 0x000fe200078e4803 */
[----:B------:R-:W-:Y:S06]  /*27f0*/  BRA `(.L_x_62) ;  /* 0x00000000000c7947 */ /* 0x000fec0003800000 */
.L_x_55:
[----:B------:R-:W0:Y:S01]  /*2800*/  MUFU.RSQ R8, -QNAN ;  /* 0xffc0000000087908 */ /* 0x000e220000001400 */
[----:B------:R-:W-:Y:S05]  /*2810*/  BRA `(.L_x_62) ;  /* 0x0000000000047947 */ /* 0x000fea0003800000 */
.L_x_54:
[----:B------:R-:W-:-:S07]  /*2820*/  FADD.FTZ R8, R3, R0 ;  /* 0x0000000003087221 */ /* 0x000fce0000010000 */
.L_x_62:
[----:B------:R-:W-:Y:S05]  /*2830*/  BSYNC.RECONVERGENT B1 ;  /* 0x0000000000017941 */ /* 0x000fea0003800200 */
.L_x_52:
[----:B------:R-:W-:Y:S01]  /*2840*/  HFMA2 R3, -RZ, RZ, 0, 0 ;  /* 0x00000000ff037431 */ /* 0x000fe200000001ff */
[----:B------:R-:W-:-:S04]  /*2850*/  MOV R2, R10 ;  /* 0x0000000a00027202 */ /* 0x000fc80000000f00 */
[----:B0-----:R-:W-:Y:S05]  /*2860*/  RET.REL.NODEC R2 `(_Z20FindMaxCorr10_kernelP9SiftPointS0_ii) ;  /* 0xffffffd402e47950 */ /* 0x001fea0003c3ffff */
.L_x_63:
[----:B------:R-:W-:-:S00]  /*2870*/  BRA `(.L_x_63) ;  /* 0xfffffffc00fc7947 */ /* 0x000fc0000383ffff */
[----:B------:R-:W-:-:S00]  /*2880*/  NOP ;  /* 0x0000000000007918 */ /* 0x000fc00000000000 */
[----:B------:R-:W-:-:S00]  /*2890*/  NOP ;  /* 0x0000000000007918 */ /* 0x000fc00000000000 */
[----:B------:R-:W-:-:S00]  /*28a0*/  NOP ;  /* 0x0000000000007918 */ /* 0x000fc00000000000 */
[----:B------:R-:W-:-:S00]  /*28b0*/  NOP ;  /* 0x0000000000007918 */ /* 0x000fc00000000000 */
[----:B------:R-:W-:-:S00]  /*28c0*/  NOP ;  /* 0x0000000000007918 */ /* 0x000fc00000000000 */
[----:B------:R-:W-:-:S00]  /*28d0*/  NOP ;  /* 0x0000000000007918 */ /* 0x000fc00000000000 */
[----:B------:R-:W-:-:S00]  /*28e0*/  NOP ;  /* 0x0000000000007918 */ /* 0x000fc00000000000 */
[----:B------:R-:W-:-:S00]  /*28f0*/  NOP ;  /* 0x0000000000007918 */ /* 0x000fc00000000000 */
.L_x_217:


//--------------------- .text._Z19CleanMatches_kernelP9SiftPointi --------------------------
	.section	.text._Z19CleanMatches_kernelP9SiftPointi,"ax",@progbits
	.align	128
        .global         _Z19CleanMatches_kernelP9SiftPointi
        .type           _Z19CleanMatches_kernelP9SiftPointi,@function
        .size           _Z19CleanMatches_kernelP9SiftPointi,(.L_x_224 - _Z19CleanMatches_kernelP9SiftPointi)
        .other          _Z19CleanMatches_kernelP9SiftPointi,@"STO_CUDA_ENTRY STV_DEFAULT"
_Z19CleanMatches_kernelP9SiftPointi:
.text._Z19CleanMatches_kernelP9SiftPointi:
[----:B------:R-:W-:Y:S01]  /*0000*/  LDC R1, c[0x0][0x37c] ;  /* 0x0000df00ff017b82 */ /* 0x000fe20000000800 */
[----:B------:R-:W0:Y:S07]  /*0010*/  S2R R0, SR_CTAID.X ;  /* 0x0000000000007919 */ /* 0x000e2e0000002500 */
[----:B------:R-:W1:Y:S01]  /*0020*/  LDC R7, c[0x0][0x388] ;  /* 0x0000e200ff077b82 */ /* 0x000e620000000800 */
[----:B------:R-:W2:Y:S01]  /*0030*/  LDCU.64 UR4, c[0x0][0x358] ;  /* 0x00006b00ff0477ac */ /* 0x000ea20008000a00 */
[----:B------:R-:W0:Y:S06]  /*0040*/  S2R R5, SR_TID.X ;  /* 0x0000000000057919 */ /* 0x000e2c0000002100 */
[----:B------:R-:W3:Y:S01]  /*0050*/  LDC.64 R2, c[0x0][0x380] ;  /* 0x0000e000ff027b82 */ /* 0x000ee20000000a00 */
[----:B0-----:R-:W-:-:S04]  /*0060*/  LEA R0, R0, R5, 0x6 ;  /* 0x0000000500007211 */ /* 0x001fc800078e30ff */
[----:B-1----:R-:W-:-:S05]  /*0070*/  VIADDMNMX.U32 R5, R7, 0xffffffff, R0, PT ;  /* 0xffffffff07057846 */ /* 0x002fca0003800000 */
[----:B---3--:R-:W-:-:S05]  /*0080*/  IMAD.WIDE R2, R5, 0x240, R2 ;  /* 0x0000024005027825 */ /* 0x008fca00078e0202 */
[----:B--2---:R-:W-:Y:S01]  /*0090*/  STG.E desc[UR4][R2.64+0x18], RZ ;  /* 0x000018ff02007986 */ /* 0x004fe2000c101904 */
[----:B------:R-:W-:Y:S05]  /*00a0*/  EXIT ;  /* 0x000000000000794d */ /* 0x000fea0003800000 */
.L_x_64:
        /* <DEDUP_REMOVED lines=13> */
.L_x_224:


//--------------------- .text._Z37ExtractSiftDescriptorsCONSTNew_kernelyP9SiftPointfi --------------------------
	.section	.text._Z37ExtractSiftDescriptorsCONSTNew_kernelyP9SiftPointfi,"ax",@progbits
	.align	128
        .global         _Z37ExtractSiftDescriptorsCONSTNew_kernelyP9SiftPointfi
        .type           _Z37ExtractSiftDescriptorsCONSTNew_kernelyP9SiftPointfi,@function
        .size           _Z37ExtractSiftDescriptorsCONSTNew_kernelyP9SiftPointfi,(.L_x_219 - _Z37ExtractSiftDescriptorsCONSTNew_kernelyP9SiftPointfi)
        .other          _Z37ExtractSiftDescriptorsCONSTNew_kernelyP9SiftPointfi,@"STO_CUDA_ENTRY STV_DEFAULT"
_Z37ExtractSiftDescriptorsCONSTNew_kernelyP9SiftPointfi:
.text._Z37ExtractSiftDescriptorsCONSTNew_kernelyP9SiftPointfi:
[----:B------:R-:W-:Y:S08]  /*0000*/  LDC R1, c[0x0][0x37c] ;  /* 0x0000df00ff017b82 */ /* 0x000ff00000000800 */
[----:B------:R-:W0:Y:S01]  /*0010*/  LDC R5, c[0x0][0x394] ;  /* 0x0000e500ff057b82 */ /* 0x000e220000000800 */
[----:B------:R-:W1:Y:S07]  /*0020*/  LDCU.64 UR8, c[0x0][0x358] ;  /* 0x00006b00ff0877ac */ /* 0x000e6e0008000a00 */
[----:B------:R-:W2:Y:S01]  /*0030*/  LDC.64 R2, c[0x4][RZ] ;  /* 0x01000000ff027b82 */ /* 0x000ea20000000a00 */
[----:B------:R-:W3:Y:S01]  /*0040*/  S2R R14, SR_TID.Y ;  /* 0x00000000000e7919 */ /* 0x000ee20000002200 */
[----:B------:R-:W4:Y:S01]  /*0050*/  S2R R15, SR_TID.X ;  /* 0x00000000000f7919 */ /* 0x000f220000002100 */
[----:B------:R-:W-:Y:S01]  /*0060*/  PLOP3.LUT P0, PT, PT, PT, PT, 0x80, 0x8 ;  /* 0x000000000008781c */ /* 0x000fe20003f0f070 */
[----:B------:R-:W4:Y:S01]  /*0070*/  LDCU UR10, c[0x3][URZ] ;  /* 0x00c00000ff0a77ac */ /* 0x000f220008000800 */
[----:B0-----:R-:W-:-:S05]  /*0080*/  SHF.L.U32 R5, R5, 0x1, RZ ;  /* 0x0000000105057819 */ /* 0x001fca00000006ff */
[----:B--2---:R-:W-:-:S05]  /*0090*/  IMAD.WIDE R2, R5, 0x4, R2 ;  /* 0x0000000405027825 */ /* 0x004fca00078e0202 */
[----:B-1----:R-:W2:Y:S04]  /*00a0*/  LDG.E R4, desc[UR8][R2.64+-0x4] ;  /* 0xfffffc0802047981 */ /* 0x002ea8000c1e1900 */
[----:B------:R0:W2:Y:S01]  /*00b0*/  LDG.E R16, desc[UR8][R2.64+0x4] ;  /* 0x0000040802107981 */ /* 0x0000a2000c1e1900 */
[----:B---3--:R-:W-:Y:S01]  /*00c0*/  ISETP.NE.AND P1, PT, R14, RZ, PT ;  /* 0x000000ff0e00720c */ /* 0x008fe20003f25270 */
[----:B------:R-:W-:Y:S01]  /*00d0*/  S2UR UR7, SR_CTAID.X ;  /* 0x00000000000779c3 */ /* 0x000fe20000002500 */
[----:B------:R-:W-:-:S07]  /*00e0*/  UMOV UR4, 0x400 ;  /* 0x0000040000047882 */ /* 0x000fce0000000000 */
[----:B------:R-:W1:Y:S04]  /*00f0*/  S2UR UR5, SR_CgaCtaId ;  /* 0x00000000000579c3 */ /* 0x000e680000008800 */
[----:B----4-:R-:W-:-:S05]  /*0100*/  @!P1 I2FP.F32.U32 R0, R15 ;  /* 0x0000000f00009245 */ /* 0x010fca0000201000 */
[----:B------:R-:W-:-:S04]  /*0110*/  @!P1 FADD R0, R0, -7.5 ;  /* 0xc0f0000000009421 */ /* 0x000fc80000000000 */
[----:B------:R-:W-:-:S04]  /*0120*/  @!P1 FMUL R0, R0, R0 ;  /* 0x0000000000009220 */ /* 0x000fc80000400000 */
[----:B------:R-:W-:-:S04]  /*0130*/  @!P1 FMUL R0, R0, 0.0078125 ;  /* 0x3c00000000009820 */ /* 0x000fc80000400000 */
[----:B------:R-:W-:Y:S01]  /*0140*/  @!P1 FMUL R0, R0, -1.4426950216293334961 ;  /* 0xbfb8aa3b00009820 */ /* 0x000fe20000400000 */
[----:B-1----:R-:W-:-:S04]  /*0150*/  ULEA UR6, UR5, UR4, 0x18 ;  /* 0x0000000405067291 */ /* 0x002fc8000f8ec0ff */
[----:B------:R-:W-:-:S04]  /*0160*/  @!P1 FSETP.GEU.AND P2, PT, R0, -126, PT ;  /* 0xc2fc00000000980b */ /* 0x000fc80003f4e000 */
[----:B------:R-:W-:Y:S02]  /*0170*/  @!P1 PLOP3.LUT P0, PT, P2, PT, PT, 0x80, 0x8 ;  /* 0x000000000008981c */ /* 0x000fe4000170f070 */
[----:B------:R-:W-:-:S11]  /*0180*/  LEA R17, R15, UR6, 0x2 ;  /* 0x000000060f117c11 */ /* 0x000fd6000f8e10ff */
[----:B------:R-:W-:-:S04]  /*0190*/  @!P0 FMUL R0, R0, 0.5 ;  /* 0x3f00000000008820 */ /* 0x000fc80000400000 */
[----:B0-----:R-:W0:Y:S02]  /*01a0*/  @!P1 MUFU.EX2 R2, R0 ;  /* 0x0000000000029308 */ /* 0x001e240000000800 */
[----:B0-----:R-:W-:-:S05]  /*01b0*/  @!P0 FMUL R2, R2, R2 ;  /* 0x0000000202028220 */ /* 0x001fca0000400000 */
[----:B------:R0:W-:Y:S01]  /*01c0*/  @!P1 STS [R17], R2 ;  /* 0x0000000211009388 */ /* 0x0001e20000000800 */
[----:B--2---:R-:W-:Y:S02]  /*01d0*/  VIMNMX.U32 R4, PT, PT, R4, UR10, PT ;  /* 0x0000000a04047c48 */ /* 0x004fe4000bfe0000 */
[----:B------:R-:W-:Y:S02]  /*01e0*/  VIMNMX.U32 R16, PT, PT, R16, UR10, PT ;  /* 0x0000000a10107c48 */ /* 0x000fe4000bfe0000 */
[----:B------:R-:W-:-:S04]  /*01f0*/  IADD3 R21, PT, PT, R4, UR7, RZ ;  /* 0x0000000704157c10 */ /* 0x000fc8000fffe0ff */
[----:B------:R-:W-:-:S13]  /*0200*/  ISETP.GE.AND P2, PT, R21, R16, PT ;  /* 0x000000101500720c */ /* 0x000fda0003f46270 */
[----:B0-----:R-:W-:Y:S05]  /*0210*/  @P2 EXIT ;  /* 0x000000000000294d */ /* 0x001fea0003800000 */
[----:B------:R-:W0:Y:S01]  /*0220*/  LDC.64 R4, c[0x0][0x388] ;  /* 0x0000e200ff047b82 */ /* 0x000e220000000a00 */
[----:B------:R-:W-:Y:S01]  /*0230*/  IADD3 R19, PT, PT, R15, 0x2, RZ ;  /* 0x000000020f137810 */ /* 0x000fe20007ffe0ff */
[----:B------:R-:W-:Y:S01]  /*0240*/  UIADD3 UR4, UPT, UPT, UR4, 0x40, URZ ;  /* 0x0000004004047890 */ /* 0x000fe2000fffe0ff */
[-C--:B------:R-:W-:Y:S02]  /*0250*/  I2FP.F32.U32 R22, R15.reuse ;  /* 0x0000000f00167245 */ /* 0x080fe40000201000 */
[----:B------:R-:W-:Y:S01]  /*0260*/  LEA.HI R19, R19, 0xffffffff, RZ, 0x1e ;  /* 0xffffffff13137811 */ /* 0x000fe200078ff0ff */
[----:B------:R-:W-:Y:S01]  /*0270*/  ULEA UR4, UR5, UR4, 0x18 ;  /* 0x0000000405047291 */ /* 0x000fe2000f8ec0ff */
[----:B------:R-:W-:Y:S01]  /*0280*/  LEA R23, R14, R15, 0x4 ;  /* 0x0000000f0e177211 */ /* 0x000fe200078e20ff */
[----:B------:R-:W1:Y:S01]  /*0290*/  LDC R18, c[0x0][0x370] ;  /* 0x0000dc00ff127b82 */ /* 0x000e620000000800 */
[----:B------:R-:W-:Y:S01]  /*02a0*/  I2FP.F32.S32 R3, R19 ;  /* 0x0000001300037245 */ /* 0x000fe20000201400 */
[C---:B------:R-:W-:Y:S01]  /*02b0*/  FADD R20, R22.reuse, -1.5 ;  /* 0xbfc0000016147421 */ /* 0x040fe20000000000 */
[----:B------:R-:W-:-:S03]  /*02c0*/  FADD R22, R22, -7.5 ;  /* 0xc0f0000016167421 */ /* 0x000fc60000000000 */
[----:B------:R-:W-:Y:S01]  /*02d0*/  FFMA R20, R20, 0.25, -R3 ;  /* 0x3e80000014147823 */ /* 0x000fe20000000803 */
[C---:B0-----:R-:W-:Y:S01]  /*02e0*/  IMAD.WIDE.U32 R4, R23.reuse, 0x4, R4 ;  /* 0x0000000417047825 */ /* 0x041fe200078e0004 */
[----:B------:R-:W-:-:S07]  /*02f0*/  LEA R23, R23, UR4, 0x2 ;  /* 0x0000000417177c11 */ /* 0x000fce000f8e10ff */
.L_x_98:
[----:B0-2---:R-:W0:Y:S01]  /*0300*/  LDC.64 R6, c[0x0][0x388] ;  /* 0x0000e200ff067b82 */ /* 0x005e220000000a00 */
[----:B------:R-:W-:Y:S01]  /*0310*/  ISETP.GT.U32.AND P0, PT, R14, 0xf, PT ;  /* 0x0000000f0e00780c */ /* 0x000fe20003f04070 */
[----:B------:R2:W-:Y:S01]  /*0320*/  STS [R23], RZ ;  /* 0x000000ff17007388 */ /* 0x0005e20000000800 */
[----:B0-----:R-:W-:-:S05]  /*0330*/  IMAD.WIDE R6, R21, 0x240, R6 ;  /* 0x0000024015067825 */ /* 0x001fca00078e0206 */
[----:B------:R-:W-:Y:S06]  /*0340*/  BAR.SYNC.DEFER_BLOCKING 0x0 ;  /* 0x0000000000007b1d */ /* 0x000fec0000010000 */
[----:B--2---:R-:W-:Y:S05]  /*0350*/  @P0 BRA `(.L_x_65) ;  /* 0x0000000c00480947 */ /* 0x004fea0003800000 */
[----:B------:R-:W2:Y:S04]  /*0360*/  LDG.E R0, desc[UR8][R6.64+0x14] ;  /* 0x0000140806007981 */ /* 0x000ea8000c1e1900 */
[----:B------:R-:W3:Y:S01]  /*0370*/  LDG.E R2, desc[UR8][R6.64+0x8] ;  /* 0x0000080806027981 */ /* 0x000ee2000c1e1900 */
[----:B------:R-:W-:Y:S01]  /*0380*/  MOV R26, R14 ;  /* 0x0000000e001a7202 */ /* 0x000fe20000000f00 */
[----:B--2---:R-:W-:-:S04]  /*0390*/  FMUL R0, R0, 0.017452778294682502747 ;  /* 0x3c8ef92100007820 */ /* 0x004fc80000400000 */
[----:B------:R-:W-:Y:S01]  /*03a0*/  FMUL.RZ R0, R0, 0.15915493667125701904 ;  /* 0x3e22f98300007820 */ /* 0x000fe2000040c000 */
[----:B---3--:R-:W-:-:S03]  /*03b0*/  FMUL R2, R2, 0.75 ;  /* 0x3f40000002027820 */ /* 0x008fc60000400000 */
[----:B------:R-:W0:Y:S08]  /*03c0*/  MUFU.COS R24, R0 ;  /* 0x0000000000187308 */ /* 0x000e300000000000 */
[----:B------:R-:W2:Y:S01]  /*03d0*/  MUFU.SIN R25, R0 ;  /* 0x0000000000197308 */ /* 0x000ea20000000400 */
[----:B0-----:R-:W-:-:S04]  /*03e0*/  FMUL R27, R24, R2 ;  /* 0x00000002181b7220 */ /* 0x001fc80000400000 */
[----:B------:R-:W-:Y:S01]  /*03f0*/  FMUL R28, R22, R27 ;  /* 0x0000001b161c7220 */ /* 0x000fe20000400000 */
[----:B--2---:R-:W-:-:S04]  /*0400*/  FMUL R29, R25, R2 ;  /* 0x00000002191d7220 */ /* 0x004fc80000400000 */
[----:B------:R-:W-:-:S07]  /*0410*/  FMUL R30, R22, R29 ;  /* 0x0000001d161e7220 */ /* 0x000fce0000400000 */
.L_x_95:
[----:B------:R-:W2:Y:S04]  /*0420*/  LDG.E R3, desc[UR8][R6.64] ;  /* 0x0000000806037981 */ /* 0x000ea8000c1e1900 */
[----:B------:R-:W3:Y:S01]  /*0430*/  LDG.E R9, desc[UR8][R6.64+0x4] ;  /* 0x0000040806097981 */ /* 0x000ee2000c1e1900 */
[----:B------:R-:W-:Y:S01]  /*0440*/  I2FP.F32.U32 R31, R26 ;  /* 0x0000001a001f7245 */ /* 0x000fe20000201000 */
[----:B------:R-:W-:Y:S05]  /*0450*/  YIELD ;  /* 0x0000000000007946 */ /* 0x000fea0003800000 */
[----:B------:R-:W0:Y:S01]  /*0460*/  LDCU UR4, c[0x0][0x380] ;  /* 0x00007000ff0477ac */ /* 0x000e220008000800 */
[----:B------:R-:W-:Y:S01]  /*0470*/  FADD R2, R31, -7.5 ;  /* 0xc0f000001f027421 */ /* 0x000fe20000000000 */
[----:B------:R-:W-:Y:S01]  /*0480*/  HFMA2 R36, -RZ, RZ, -3, 0 ;  /* 0xc2000000ff247431 */ /* 0x000fe200000001ff */
[----:B------:R-:W-:Y:S01]  /*0490*/  UMOV UR5, URZ ;  /* 0x000000ff00057c82 */ /* 0x000fe20008000000 */
[----:B--2---:R-:W-:Y:S01]  /*04a0*/  FADD R0, R28, R3 ;  /* 0x000000031c007221 */ /* 0x004fe20000000000 */
[----:B---3--:R-:W-:-:S03]  /*04b0*/  FADD R8, R30, R9 ;  /* 0x000000091e087221 */ /* 0x008fc60000000000 */
[-C--:B------:R-:W-:Y:S01]  /*04c0*/  FFMA R0, -R29, R2.reuse, R0 ;  /* 0x000000021d007223 */ /* 0x080fe20000000100 */
[----:B------:R-:W-:-:S03]  /*04d0*/  FFMA R8, R27, R2, R8 ;  /* 0x000000021b087223 */ /* 0x000fc60000000008 */
[----:B------:R-:W-:Y:S01]  /*04e0*/  FADD R0, R0, 0.5 ;  /* 0x3f00000000007421 */ /* 0x000fe20000000000 */
[----:B------:R-:W-:-:S03]  /*04f0*/  FADD R13, R8, 0.5 ;  /* 0x3f000000080d7421 */ /* 0x000fc60000000000 */
[C-C-:B------:R-:W-:Y:S01]  /*0500*/  FADD R2, -R25.reuse, R0.reuse ;  /* 0x0000000019027221 */ /* 0x140fe20000000100 */
[C-C-:B------:R-:W-:Y:S01]  /*0510*/  FADD R8, R25.reuse, R0.reuse ;  /* 0x0000000019087221 */ /* 0x140fe20000000000 */
[C-C-:B------:R-:W-:Y:S01]  /*0520*/  FADD R10, R24.reuse, R0.reuse ;  /* 0x00000000180a7221 */ /* 0x140fe20000000000 */
[C-C-:B------:R-:W-:Y:S01]  /*0530*/  FADD R3, R24.reuse, R13.reuse ;  /* 0x0000000d18037221 */ /* 0x140fe20000000000 */
[C-C-:B------:R-:W-:Y:S01]  /*0540*/  FADD R9, -R24.reuse, R13.reuse ;  /* 0x0000000d18097221 */ /* 0x140fe20000000100 */
[C-C-:B------:R-:W-:Y:S01]  /*0550*/  FADD R11, R25.reuse, R13.reuse ;  /* 0x0000000d190b7221 */ /* 0x140fe20000000000 */
[----:B------:R-:W-:Y:S01]  /*0560*/  FADD R13, -R25, R13 ;  /* 0x0000000d190d7221 */ /* 0x000fe20000000100 */
[----:B0-----:R-:W-:Y:S01]  /*0570*/  TEX.LL RZ, R32, R2, R36, UR4, 2D, 0x1 ;  /* 0x28ff042402207f60 */ /* 0x001fe200089e01ff */
[----:B------:R-:W5:Y:S01]  /*0580*/  TEX.LL RZ, R33, R8, R36, UR4, 2D, 0x1 ;  /* 0x28ff042408217f60 */ /* 0x000f6200089e01ff */
[----:B------:R-:W-:Y:S01]  /*0590*/  TEX.LL RZ, R10, R10, R36, UR4, 2D, 0x1 ;  /* 0x28ff04240a0a7f60 */ /* 0x000fe200089e01ff */
[----:B------:R-:W-:-:S04]  /*05a0*/  FADD R12, -R24, R0 ;  /* 0x00000000180c7221 */ /* 0x000fc80000000100 */
[----:B------:R0:W5:Y:S01]  /*05b0*/  TEX.LL RZ, R13, R12, R36, UR4, 2D, 0x1 ;  /* 0x28ff04240c0d7f60 */ /* 0x00016200089e01ff */
[----:B------:R-:W-:Y:S01]  /*05c0*/  LDS R37, [R17] ;  /* 0x0000000011257984 */ /* 0x000fe20000000800 */
[----:B------:R-:W-:Y:S01]  /*05d0*/  BSSY.RECONVERGENT B0, `(.L_x_66) ;  /* 0x0000017000007945 */ /* 0x000fe20003800200 */
[----:B0-----:R-:W0:Y:S01]  /*05e0*/  S2UR UR5, SR_CgaCtaId ;  /* 0x00000000000579c3 */ /* 0x001e220000008800 */
[----:B------:R-:W-:Y:S02]  /*05f0*/  UMOV UR4, 0x400 ;  /* 0x0000040000047882 */ /* 0x000fe40000000000 */
[----:B0-----:R-:W-:-:S06]  /*0600*/  ULEA UR4, UR5, UR4, 0x18 ;  /* 0x0000000405047291 */ /* 0x001fcc000f8ec0ff */
[----:B------:R-:W-:-:S06]  /*0610*/  LEA R0, R26, UR4, 0x2 ;  /* 0x000000041a007c11 */ /* 0x000fcc000f8e10ff */
[----:B------:R-:W0:Y:S02]  /*0620*/  LDS R0, [R0] ;  /* 0x0000000000007984 */ /* 0x000e240000000800 */
[----:B0-----:R-:W-:Y:S01]  /*0630*/  FMUL R9, R0, R37 ;  /* 0x0000002500097220 */ /* 0x001fe20000400000 */
[----:B-----5:R-:W-:-:S04]  /*0640*/  FADD R35, R32, -R33 ;  /* 0x8000002120237221 */ /* 0x020fc80000000000 */
[----:B------:R-:W-:Y:S01]  /*0650*/  FMUL R3, R35, R35 ;  /* 0x0000002323037220 */ /* 0x000fe20000400000 */
[----:B------:R-:W-:-:S04]  /*0660*/  FADD R34, R10, -R13 ;  /* 0x8000000d0a227221 */ /* 0x000fc80000000000 */
[----:B------:R-:W-:-:S04]  /*0670*/  FFMA R3, R34, R34, R3 ;  /* 0x0000002222037223 */ /* 0x000fc80000000003 */
[----:B------:R0:W2:Y:S01]  /*0680*/  MUFU.RSQ R8, R3 ;  /* 0x0000000300087308 */ /* 0x0000a20000001400 */
[----:B------:R-:W-:-:S04]  /*0690*/  IADD3 R2, PT, PT, R3, -0xd000000, RZ ;  /* 0xf300000003027810 */ /* 0x000fc80007ffe0ff */
[----:B------:R-:W-:-:S13]  /*06a0*/  ISETP.GT.U32.AND P0, PT, R2, 0x727fffff, PT ;  /* 0x727fffff0200780c */ /* 0x000fda0003f04070 */
[----:B0-2---:R-:W-:Y:S05]  /*06b0*/  @!P0 BRA `(.L_x_67) ;  /* 0x0000000000108947 */ /* 0x005fea0003800000 */
[----:B------:R-:W-:-:S07]  /*06c0*/  MOV R36, 0x6e0 ;  /* 0x000006e000247802 */ /* 0x000fce0000000f00 */
[----:B-1----:R-:W-:Y:S05]  /*06d0*/  CALL.REL.NOINC `($__internal_1_$__cuda_sm20_sqrt_rn_f32_slowpath) ;  /* 0x0000000c00ac7944 */ /* 0x002fea0003c00000 */
[----:B------:R-:W-:Y:S01]  /*06e0*/  MOV R2, R0 ;  /* 0x0000000000027202 */ /* 0x000fe20000000f00 */
[----:B------:R-:W-:Y:S06]  /*06f0*/  BRA `(.L_x_68) ;  /* 0x0000000000107947 */ /* 0x000fec0003800000 */
.L_x_67:
[----:B------:R-:W-:Y:S01]  /*0700*/  FMUL.FTZ R2, R3, R8 ;  /* 0x0000000803027220 */ /* 0x000fe20000410000 */
[----:B------:R-:W-:-:S03]  /*0710*/  FMUL.FTZ R0, R8, 0.5 ;  /* 0x3f00000008007820 */ /* 0x000fc60000410000 */
[----:B------:R-:W-:-:S04]  /*0720*/  FFMA R3, -R2, R2, R3 ;  /* 0x0000000202037223 */ /* 0x000fc80000000103 */
[----:B------:R-:W-:-:S07]  /*0730*/  FFMA R2, R3, R0, R2 ;  /* 0x0000000003027223 */ /* 0x000fce0000000002 */
.L_x_68:
[----:B------:R-:W-:Y:S05]  /*0740*/  BSYNC.RECONVERGENT B0 ;  /* 0x0000000000007941 */ /* 0x000fea0003800200 */
.L_x_66:
[CC--:B------:R-:W-:Y:S01]  /*0750*/  FMNMX R3, |R34|.reuse, |R35|.reuse, !PT ;  /* 0x4000002322037209 */ /* 0x0c0fe20007800200 */
[----:B------:R-:W-:Y:S01]  /*0760*/  BSSY.RECONVERGENT B0, `(.L_x_69) ;  /* 0x000000e000007945 */ /* 0x000fe20003800200 */
[----:B------:R-:W-:Y:S01]  /*0770*/  FMNMX R0, |R34|, |R35|, PT ;  /* 0x4000002322007209 */ /* 0x000fe20003800200 */
[----:B------:R-:W-:Y:S01]  /*0780*/  FMUL R9, R9, R2 ;  /* 0x0000000209097220 */ /* 0x000fe20000400000 */
[----:B------:R-:W0:Y:S08]  /*0790*/  MUFU.RCP R8, R3 ;  /* 0x0000000300087308 */ /* 0x000e300000001000 */
[----:B------:R-:W2:Y:S01]  /*07a0*/  FCHK P0, R0, R3 ;  /* 0x0000000300007302 */ /* 0x000ea20000000000 */
[----:B0-----:R-:W-:-:S04]  /*07b0*/  FFMA R11, -R3, R8, 1 ;  /* 0x3f800000030b7423 */ /* 0x001fc80000000108 */
[----:B------:R-:W-:-:S04]  /*07c0*/  FFMA R11, R8, R11, R8 ;  /* 0x0000000b080b7223 */ /* 0x000fc80000000008 */
[----:B------:R-:W-:-:S04]  /*07d0*/  FFMA R8, R0, R11, RZ ;  /* 0x0000000b00087223 */ /* 0x000fc800000000ff */
[----:B------:R-:W-:-:S04]  /*07e0*/  FFMA R12, -R3, R8, R0 ;  /* 0x00000008030c7223 */ /* 0x000fc80000000100 */
[----:B------:R-:W-:Y:S01]  /*07f0*/  FFMA R8, R11, R12, R8 ;  /* 0x0000000c0b087223 */ /* 0x000fe20000000008 */
[----:B--2---:R-:W-:Y:S06]  /*0800*/  @!P0 BRA `(.L_x_70) ;  /* 0x00000000000c8947 */ /* 0x004fec0003800000 */
[----:B------:R-:W-:-:S07]  /*0810*/  MOV R2, 0x830 ;  /* 0x0000083000027802 */ /* 0x000fce0000000f00 */
[----:B-1----:R-:W-:Y:S05]  /*0820*/  CALL.REL.NOINC `($__internal_2_$__cuda_sm3x_div_rn_noftz_f32_slowpath) ;  /* 0x0000000c00b87944 */ /* 0x002fea0003c00000 */
[----:B------:R-:W-:-:S07]  /*0830*/  IMAD.MOV.U32 R8, RZ, RZ, R0 ;  /* 0x000000ffff087224 */ /* 0x000fce00078e0000 */
.L_x_70:
[----:B------:R-:W-:Y:S05]  /*0840*/  BSYNC.RECONVERGENT B0 ;  /* 0x0000000000007941 */ /* 0x000fea0003800200 */
.L_x_69:
[----:B------:R-:W-:Y:S02]  /*0850*/  HFMA2 R3, -RZ, RZ, 1.310546875, 14512 ;  /* 0x3d3e7316ff037431 */ /* 0x000fe400000001ff */
[----:B------:R-:W-:Y:S01]  /*0860*/  FMUL R0, R8, R8 ;  /* 0x0000000808007220 */ /* 0x000fe20000400000 */
[----:B------:R-:W-:Y:S01]  /*0870*/  FSETP.GT.AND P0, PT, |R35|, |R34|, PT ;  /* 0x400000222300720b */ /* 0x000fe20003f04200 */
[----:B------:R-:W-:Y:S01]  /*0880*/  FADD R31, R31, -1.5 ;  /* 0xbfc000001f1f7421 */ /* 0x000fe20000000000 */
[----:B------:R-:W-:Y:S01]  /*0890*/  FSETP.GEU.AND P1, PT, R10, R13, PT ;  /* 0x0000000d0a00720b */ /* 0x000fe20003f2e000 */
[----:B------:R-:W-:Y:S04]  /*08a0*/  BSSY.RECONVERGENT B3, `(.L_x_71) ;  /* 0x000007a000037945 */ /* 0x000fe80003800200 */
[----:B------:R-:W-:Y:S01]  /*08b0*/  BSSY.RELIABLE B2, `(.L_x_72) ;  /* 0x000004d000027945 */ /* 0x000fe20003800100 */
[----:B------:R-:W-:-:S04]  /*08c0*/  FFMA R3, R0, -R3, 0.15931421518325805664 ;  /* 0x3e23234400037423 */ /* 0x000fc80000000803 */
[----:B------:R-:W-:-:S04]  /*08d0*/  FFMA R3, R0, R3, -0.32762277126312255859 ;  /* 0xbea7be2c00037423 */ /* 0x000fc80000000003 */
[----:B------:R-:W-:Y:S01]  /*08e0*/  FMUL R3, R0, R3 ;  /* 0x0000000300037220 */ /* 0x000fe20000400000 */
[----:B------:R-:W-:-:S03]  /*08f0*/  MOV R0, 0x3fa2fabe ;  /* 0x3fa2fabe00007802 */ /* 0x000fc60000000f00 */
[----:B------:R-:W-:-:S04]  /*0900*/  FFMA R3, R3, R8, R8 ;  /* 0x0000000803037223 */ /* 0x000fc80000000008 */
[----:B------:R-:W-:Y:S01]  /*0910*/  @P0 FADD R3, -R3, 1.5707963705062866211 ;  /* 0x3fc90fdb03030421 */ /* 0x000fe20000000100 */
[----:B------:R-:W-:-:S03]  /*0920*/  FSETP.GEU.AND P0, PT, R32, R33, PT ;  /* 0x000000212000720b */ /* 0x000fc60003f0e000 */
[----:B------:R-:W-:Y:S01]  /*0930*/  @!P1 FADD R3, -R3, 3.1415927410125732422 ;  /* 0x40490fdb03039421 */ /* 0x000fe20000000100 */
[----:B------:R-:W-:-:S04]  /*0940*/  ISETP.GE.U32.AND P1, PT, R15, 0x2, PT ;  /* 0x000000020f00780c */ /* 0x000fc80003f26070 */
[----:B------:R-:W-:-:S05]  /*0950*/  FSEL R3, -R3, R3, !P0 ;  /* 0x0000000303037208 */ /* 0x000fca0004000100 */
[----:B------:R-:W-:Y:S01]  /*0960*/  FFMA R3, R3, R0, 4 ;  /* 0x4080000003037423 */ /* 0x000fe20000000000 */
[----:B------:R-:W-:-:S03]  /*0970*/  IADD3 R0, PT, PT, R26, 0x2, RZ ;  /* 0x000000021a007810 */ /* 0x000fc60007ffe0ff */
[----:B------:R-:W0:Y:S01]  /*0980*/  F2I.TRUNC.NTZ R11, R3 ;  /* 0x00000003000b7305 */ /* 0x000e22000020f100 */
[----:B------:R-:W-:-:S04]  /*0990*/  LEA.HI R0, R0, 0xffffffff, RZ, 0x1e ;  /* 0xffffffff00007811 */ /* 0x000fc800078ff0ff */
[----:B------:R-:W-:Y:S02]  /*09a0*/  I2FP.F32.S32 R2, R0 ;  /* 0x0000000000027245 */ /* 0x000fe40000201400 */
[----:B------:R-:W-:-:S04]  /*09b0*/  LEA R10, R0, R19, 0x2 ;  /* 0x00000013000a7211 */ /* 0x000fc800078e10ff */
[----:B------:R-:W-:Y:S02]  /*09c0*/  SHF.L.U32 R10, R10, 0x3, RZ ;  /* 0x000000030a0a7819 */ /* 0x000fe400000006ff */
[C---:B0-----:R-:W-:Y:S02]  /*09d0*/  ISETP.GE.AND P0, PT, R11.reuse, 0x7, PT ;  /* 0x000000070b00780c */ /* 0x041fe40003f06270 */
[C---:B------:R-:W-:Y:S02]  /*09e0*/  IADD3 R0, PT, PT, R11.reuse, 0x1, RZ ;  /* 0x000000010b007810 */ /* 0x040fe40007ffe0ff */
[----:B------:R-:W-:Y:S01]  /*09f0*/  I2FP.F32.S32 R8, R11 ;  /* 0x0000000b00087245 */ /* 0x000fe20000201400 */
[----:B------:R-:W-:Y:S01]  /*0a00*/  IMAD.IADD R11, R11, 0x1, R10 ;  /* 0x000000010b0b7824 */ /* 0x000fe200078e020a */
[----:B------:R-:W-:Y:S01]  /*0a10*/  SEL R13, R0, RZ, !P0 ;  /* 0x000000ff000d7207 */ /* 0x000fe20004000000 */
[----:B------:R-:W-:Y:S02]  /*0a20*/  FFMA R0, R31, 0.25, -R2 ;  /* 0x3e8000001f007823 */ /* 0x000fe40000000802 */
[----:B------:R-:W-:Y:S01]  /*0a30*/  FADD R8, R3, -R8 ;  /* 0x8000000803087221 */ /* 0x000fe20000000000 */
[----:B------:R-:W-:Y:S01]  /*0a40*/  IADD3 R13, PT, PT, R13, R10, RZ ;  /* 0x0000000a0d0d7210 */ /* 0x000fe20007ffe0ff */
[----:B------:R-:W-:-:S02]  /*0a50*/  FADD R12, -R0, 1 ;  /* 0x3f800000000c7421 */ /* 0x000fc40000000100 */
[----:B------:R-:W-:Y:S01]  /*0a60*/  FADD R10, -R8, 1 ;  /* 0x3f800000080a7421 */ /* 0x000fe20000000100 */
[----:B------:R-:W-:Y:S06]  /*0a70*/  @!P1 BRA `(.L_x_73) ;  /* 0x0000000000c09947 */ /* 0x000fec0003800000 */
[----:B------:R-:W0:Y:S01]  /*0a80*/  S2UR UR5, SR_CgaCtaId ;  /* 0x00000000000579c3 */ /* 0x000e220000008800 */
[----:B------:R-:W-:Y:S01]  /*0a90*/  UMOV UR4, 0x400 ;  /* 0x0000040000047882 */ /* 0x000fe20000000000 */
[----:B------:R-:W-:Y:S01]  /*0aa0*/  ISETP.GE.U32.AND P0, PT, R26, 0x2, PT ;  /* 0x000000021a00780c */ /* 0x000fe20003f06070 */
[----:B------:R-:W-:Y:S01]  /*0ab0*/  UIADD3 UR4, UPT, UPT, UR4, 0x40, URZ ;  /* 0x0000004004047890 */ /* 0x000fe2000fffe0ff */
[----:B------:R-:W-:Y:S01]  /*0ac0*/  FADD R2, -R20, 1 ;  /* 0x3f80000014027421 */ /* 0x000fe20000000100 */
[----:B------:R-:W-:Y:S04]  /*0ad0*/  BSSY.RECONVERGENT B1, `(.L_x_74) ;  /* 0x0000027000017945 */ /* 0x000fe80003800200 */
[----:B------:R-:W-:Y:S01]  /*0ae0*/  BSSY.RELIABLE B0, `(.L_x_75) ;  /* 0x0000018000007945 */ /* 0x000fe20003800100 */
[----:B------:R-:W-:Y:S01]  /*0af0*/  FMUL R31, R9, R2 ;  /* 0x00000002091f7220 */ /* 0x000fe20000400000 */
[----:B0-----:R-:W-:-:S06]  /*0b00*/  ULEA UR4, UR5, UR4, 0x18 ;  /* 0x0000000405047291 */ /* 0x001fcc000f8ec0ff */
[----:B------:R-:W-:Y:S02]  /*0b10*/  LEA R32, R11, UR4, 0x2 ;  /* 0x000000040b207c11 */ /* 0x000fe4000f8e10ff */
[----:B------:R-:W-:Y:S01]  /*0b20*/  LEA R33, R13, UR4, 0x2 ;  /* 0x000000040d217c11 */ /* 0x000fe2000f8e10ff */
[----:B------:R-:W-:Y:S06]  /*0b30*/  @!P0 BRA `(.L_x_76) ;  /* 0x0000000000488947 */ /* 0x000fec0003800000 */
[----:B------:R-:W-:Y:S01]  /*0b40*/  FMUL R35, R12, R31 ;  /* 0x0000001f0c237220 */ /* 0x000fe20000400000 */
[----:B------:R-:W-:Y:S03]  /*0b50*/  BSSY.RECONVERGENT B4, `(.L_x_77) ;  /* 0x0000006000047945 */ /* 0x000fe60003800200 */
[----:B------:R-:W-:-:S07]  /*0b60*/  FMUL R37, R10, R35 ;  /* 0x000000230a257220 */ /* 0x000fce0000400000 */
.L_x_78:
[----:B------:R-:W0:Y:S02]  /*0b70*/  LDS R2, [R32] ;  /* 0x0000000020027984 */ /* 0x000e240000000800 */
[----:B0-----:R-:W-:-:S05]  /*0b80*/  FADD R3, R37, R2 ;  /* 0x0000000225037221 */ /* 0x001fca0000000000 */
[----:B------:R-:W0:Y:S02]  /*0b90*/  ATOMS.CAST.SPIN P0, [R32], R2, R3 ;  /* 0x000000022000758d */ /* 0x000e240001800003 */
[----:B0-----:R-:W-:Y:S05]  /*0ba0*/  @!P0 BRA `(.L_x_78) ;  /* 0xfffffffc00f08947 */ /* 0x001fea000383ffff */
[----:B------:R-:W-:Y:S05]  /*0bb0*/  BSYNC.RECONVERGENT B4 ;  /* 0x0000000000047941 */ /* 0x000fea0003800200 */
.L_x_77:
[----:B------:R-:W-:Y:S01]  /*0bc0*/  BSSY.RECONVERGENT B4, `(.L_x_79) ;  /* 0x0000006000047945 */ /* 0x000fe20003800200 */
[----:B------:R-:W-:-:S07]  /*0bd0*/  FMUL R35, R8, R35 ;  /* 0x0000002308237220 */ /* 0x000fce0000400000 */
.L_x_80:
[----:B------:R-:W0:Y:S02]  /*0be0*/  LDS R2, [R33] ;  /* 0x0000000021027984 */ /* 0x000e240000000800 */
[----:B0-----:R-:W-:-:S05]  /*0bf0*/  FADD R3, R35, R2 ;  /* 0x0000000223037221 */ /* 0x001fca0000000000 */
[----:B------:R-:W0:Y:S02]  /*0c00*/  ATOMS.CAST.SPIN P0, [R33], R2, R3 ;  /* 0x000000022100758d */ /* 0x000e240001800003 */
[----:B0-----:R-:W-:Y:S05]  /*0c10*/  @!P0 BRA `(.L_x_80) ;  /* 0xfffffffc00f08947 */ /* 0x001fea000383ffff */
[----:B------:R-:W-:Y:S05]  /*0c20*/  BSYNC.RECONVERGENT B4 ;  /* 0x0000000000047941 */ /* 0x000fea0003800200 */
.L_x_79:
[----:B------:R-:W-:-:S13]  /*0c30*/  ISETP.GT.U32.AND P0, PT, R26, 0xd, PT ;  /* 0x0000000d1a00780c */ /* 0x000fda0003f04070 */
[----:B------:R-:W-:Y:S05]  /*0c40*/  @P0 BREAK.RELIABLE B0 ;  /* 0x0000000000000942 */ /* 0x000fea0003800100 */
[----:B------:R-:W-:Y:S05]  /*0c50*/  @P0 BRA `(.L_x_81) ;  /* 0x0000000000380947 */ /* 0x000fea0003800000 */
.L_x_76:
[----:B------:R-:W-:Y:S05]  /*0c60*/  BSYNC.RELIABLE B0 ;  /* 0x0000000000007941 */ /* 0x000fea0003800100 */
.L_x_75:
[----:B------:R-:W-:Y:S01]  /*0c70*/  FMUL R31, R0, R31 ;  /* 0x0000001f001f7220 */ /* 0x000fe20000400000 */
[----:B------:R-:W-:Y:S03]  /*0c80*/  BSSY.RECONVERGENT B0, `(.L_x_82) ;  /* 0x0000006000007945 */ /* 0x000fe60003800200 */
[----:B------:R-:W-:-:S07]  /*0c90*/  FMUL R35, R10, R31 ;  /* 0x0000001f0a237220 */ /* 0x000fce0000400000 */
.L_x_83:
[----:B------:R-:W0:Y:S02]  /*0ca0*/  LDS R2, [R32+0x80] ;  /* 0x0000800020027984 */ /* 0x000e240000000800 */
[----:B0-----:R-:W-:-:S05]  /*0cb0*/  FADD R3, R35, R2 ;  /* 0x0000000223037221 */ /* 0x001fca0000000000 */
[----:B------:R-:W0:Y:S02]  /*0cc0*/  ATOMS.CAST.SPIN P0, [R32+0x80], R2, R3 ;  /* 0x000080022000758d */ /* 0x000e240001800003 */
[----:B0-----:R-:W-:Y:S05]  /*0cd0*/  @!P0 BRA `(.L_x_83) ;  /* 0xfffffffc00f08947 */ /* 0x001fea000383ffff */
[----:B------:R-:W-:Y:S05]  /*0ce0*/  BSYNC.RECONVERGENT B0 ;  /* 0x0000000000007941 */ /* 0x000fea0003800200 */
.L_x_82:
[----:B------:R-:W-:-:S07]  /*0cf0*/  FMUL R31, R8, R31 ;  /* 0x0000001f081f7220 */ /* 0x000fce0000400000 */
.L_x_84:
[----:B------:R-:W0:Y:S02]  /*0d00*/  LDS R2, [R33+0x80] ;  /* 0x0000800021027984 */ /* 0x000e240000000800 */
[----:B0-----:R-:W-:-:S05]  /*0d10*/  FADD R3, R31, R2 ;  /* 0x000000021f037221 */ /* 0x001fca0000000000 */
[----:B------:R-:W0:Y:S02]  /*0d20*/  ATOMS.CAST.SPIN P0, [R33+0x80], R2, R3 ;  /* 0x000080022100758d */ /* 0x000e240001800003 */
[----:B0-----:R-:W-:Y:S05]  /*0d30*/  @!P0 BRA `(.L_x_84) ;  /* 0xfffffffc00f08947 */ /* 0x001fea000383ffff */
.L_x_81:
[----:B------:R-:W-:Y:S05]  /*0d40*/  BSYNC.RECONVERGENT B1 ;  /* 0x0000000000017941 */ /* 0x000fea0003800200 */
.L_x_74:
[----:B------:R-:W-:-:S13]  /*0d50*/  ISETP.GT.U32.AND P0, PT, R15, 0xd, PT ;  /* 0x0000000d0f00780c */ /* 0x000fda0003f04070 */
[----:B------:R-:W-:Y:S05]  /*0d60*/  @P0 BREAK.RELIABLE B2 ;  /* 0x0000000000020942 */ /* 0x000fea0003800100 */
[----:B------:R-:W-:Y:S05]  /*0d70*/  @P0 BRA `(.L_x_85) ;  /* 0x0000000000b00947 */ /* 0x000fea0003800000 */
.L_x_73:
[----:B------:R-:W-:Y:S05]  /*0d80*/  BSYNC.RELIABLE B2 ;  /* 0x0000000000027941 */ /* 0x000fea0003800100 */
.L_x_72:
[----:B------:R-:W0:Y:S01]  /*0d90*/  S2UR UR5, SR_CgaCtaId ;  /* 0x00000000000579c3 */ /* 0x000e220000008800 */
[----:B------:R-:W-:Y:S01]  /*0da0*/  UMOV UR4, 0x400 ;  /* 0x0000040000047882 */ /* 0x000fe20000000000 */
[----:B------:R-:W-:Y:S01]  /*0db0*/  ISETP.GE.U32.AND P0, PT, R26, 0x2, PT ;  /* 0x000000021a00780c */ /* 0x000fe20003f06070 */
[----:B------:R-:W-:Y:S01]  /*0dc0*/  UIADD3 UR4, UPT, UPT, UR4, 0x40, URZ ;  /* 0x0000004004047890 */ /* 0x000fe2000fffe0ff */
[----:B------:R-:W-:Y:S01]  /*0dd0*/  BSSY.RELIABLE B0, `(.L_x_86) ;  /* 0x0000019000007945 */ /* 0x000fe20003800100 */
[----:B------:R-:W-:Y:S02]  /*0de0*/  FMUL R9, R20, R9 ;  /* 0x0000000914097220 */ /* 0x000fe40000400000 */
[----:B0-----:R-:W-:-:S04]  /*0df0*/  ULEA UR4, UR5, UR4, 0x18 ;  /* 0x0000000405047291 */ /* 0x001fc8000f8ec0ff */
[----:B------:R-:W-:-:S06]  /*0e00*/  UIADD3 UR4, UPT, UPT, UR4, 0x20, URZ ;  /* 0x0000002004047890 */ /* 0x000fcc000fffe0ff */
[----:B------:R-:W-:Y:S02]  /*0e10*/  LEA R11, R11, UR4, 0x2 ;  /* 0x000000040b0b7c11 */ /* 0x000fe4000f8e10ff */
[----:B------:R-:W-:Y:S01]  /*0e20*/  LEA R13, R13, UR4, 0x2 ;  /* 0x000000040d0d7c11 */ /* 0x000fe2000f8e10ff */
[----:B------:R-:W-:Y:S06]  /*0e30*/  @!P0 BRA `(.L_x_87) ;  /* 0x0000000000488947 */ /* 0x000fec0003800000 */
[----:B------:R-:W-:Y:S01]  /*0e40*/  FMUL R31, R12, R9 ;  /* 0x000000090c1f7220 */ /* 0x000fe20000400000 */
[----:B------:R-:W-:Y:S03]  /*0e50*/  BSSY.RECONVERGENT B1, `(.L_x_88) ;  /* 0x0000006000017945 */ /* 0x000fe60003800200 */
[----:B------:R-:W-:-:S07]  /*0e60*/  FMUL R33, R10, R31 ;  /* 0x0000001f0a217220 */ /* 0x000fce0000400000 */
.L_x_89:
[----:B------:R-:W0:Y:S02]  /*0e70*/  LDS R2, [R11] ;  /* 0x000000000b027984 */ /* 0x000e240000000800 */
[----:B0-----:R-:W-:-:S05]  /*0e80*/  FADD R3, R33, R2 ;  /* 0x0000000221037221 */ /* 0x001fca0000000000 */
[----:B------:R-:W0:Y:S02]  /*0e90*/  ATOMS.CAST.SPIN P0, [R11], R2, R3 ;  /* 0x000000020b00758d */ /* 0x000e240001800003 */
[----:B0-----:R-:W-:Y:S05]  /*0ea0*/  @!P0 BRA `(.L_x_89) ;  /* 0xfffffffc00f08947 */ /* 0x001fea000383ffff */
[----:B------:R-:W-:Y:S05]  /*0eb0*/  BSYNC.RECONVERGENT B1 ;  /* 0x0000000000017941 */ /* 0x000fea0003800200 */
.L_x_88:
[----:B------:R-:W-:Y:S01]  /*0ec0*/  BSSY.RECONVERGENT B1, `(.L_x_90) ;  /* 0x0000006000017945 */ /* 0x000fe20003800200 */
[----:B------:R-:W-:-:S07]  /*0ed0*/  FMUL R31, R8, R31 ;  /* 0x0000001f081f7220 */ /* 0x000fce0000400000 */
.L_x_91:
[----:B------:R-:W0:Y:S02]  /*0ee0*/  LDS R2, [R13] ;  /* 0x000000000d027984 */ /* 0x000e240000000800 */
[----:B0-----:R-:W-:-:S05]  /*0ef0*/  FADD R3, R31, R2 ;  /* 0x000000021f037221 */ /* 0x001fca0000000000 */
[----:B------:R-:W0:Y:S02]  /*0f00*/  ATOMS.CAST.SPIN P0, [R13], R2, R3 ;  /* 0x000000020d00758d */ /* 0x000e240001800003 */
[----:B0-----:R-:W-:Y:S05]  /*0f10*/  @!P0 BRA `(.L_x_91) ;  /* 0xfffffffc00f08947 */ /* 0x001fea000383ffff */
[----:B------:R-:W-:Y:S05]  /*0f20*/  BSYNC.RECONVERGENT B1 ;  /* 0x0000000000017941 */ /* 0x000fea0003800200 */
.L_x_90:
[----:B------:R-:W-:-:S13]  /*0f30*/  ISETP.GT.U32.AND P0, PT, R26, 0xd, PT ;  /* 0x0000000d1a00780c */ /* 0x000fda0003f04070 */
[----:B------:R-:W-:Y:S05]  /*0f40*/  @P0 BREAK.RELIABLE B0 ;  /* 0x0000000000000942 */ /* 0x000fea0003800100 */
[----:B------:R-:W-:Y:S05]  /*0f50*/  @P0 BRA `(.L_x_85) ;  /* 0x0000000000380947 */ /* 0x000fea0003800000 */
.L_x_87:
[----:B------:R-:W-:Y:S05]  /*0f60*/  BSYNC.RELIABLE B0 ;  /* 0x0000000000007941 */ /* 0x000fea0003800100 */
.L_x_86:
[----:B------:R-:W-:Y:S01]  /*0f70*/  FMUL R9, R0, R9 ;  /* 0x0000000900097220 */ /* 0x000fe20000400000 */
[----:B------:R-:W-:Y:S03]  /*0f80*/  BSSY.RECONVERGENT B0, `(.L_x_92) ;  /* 0x0000006000007945 */ /* 0x000fe60003800200 */
[----:B------:R-:W-:-:S07]  /*0f90*/  FMUL R31, R10, R9 ;  /* 0x000000090a1f7220 */ /* 0x000fce0000400000 */
.L_x_93:
[----:B------:R-:W0:Y:S02]  /*0fa0*/  LDS R2, [R11+0x80] ;  /* 0x000080000b027984 */ /* 0x000e240000000800 */
[----:B0-----:R-:W-:-:S05]  /*0fb0*/  FADD R3, R31, R2 ;  /* 0x000000021f037221 */ /* 0x001fca0000000000 */
[----:B------:R-:W0:Y:S02]  /*0fc0*/  ATOMS.CAST.SPIN P0, [R11+0x80], R2, R3 ;  /* 0x000080020b00758d */ /* 0x000e240001800003 */
[----:B0-----:R-:W-:Y:S05]  /*0fd0*/  @!P0 BRA `(.L_x_93) ;  /* 0xfffffffc00f08947 */ /* 0x001fea000383ffff */
[----:B------:R-:W-:Y:S05]  /*0fe0*/  BSYNC.RECONVERGENT B0 ;  /* 0x0000000000007941 */ /* 0x000fea0003800200 */
.L_x_92:
[----:B------:R-:W-:-:S07]  /*0ff0*/  FMUL R9, R8, R9 ;  /* 0x0000000908097220 */ /* 0x000fce0000400000 */
.L_x_94:
[----:B------:R-:W0:Y:S02]  /*1000*/  LDS R2, [R13+0x80] ;  /* 0x000080000d027984 */ /* 0x000e240000000800 */
[----:B0-----:R-:W-:-:S05]  /*1010*/  FADD R3, R9, R2 ;  /* 0x0000000209037221 */ /* 0x001fca0000000000 */
[----:B------:R-:W0:Y:S02]  /*1020*/  ATOMS.CAST.SPIN P0, [R13+0x80], R2, R3 ;  /* 0x000080020d00758d */ /* 0x000e240001800003 */
[----:B0-----:R-:W-:Y:S05]  /*1030*/  @!P0 BRA `(.L_x_94) ;  /* 0xfffffffc00f08947 */ /* 0x001fea000383ffff */
.L_x_85:
[----:B------:R-:W-:Y:S05]  /*1040*/  BSYNC.RECONVERGENT B3 ;  /* 0x0000000000037941 */ /* 0x000fea0003800200 */
.L_x_71:
[C---:B------:R-:W-:Y:S02]  /*1050*/  ISETP.GE.U32.AND P0, PT, R26.reuse, 0x8, PT ;  /* 0x000000081a00780c */ /* 0x040fe40003f06070 */
[----:B------:R-:W-:-:S11]  /*1060*/  IADD3 R26, PT, PT, R26, 0x8, RZ ;  /* 0x000000081a1a7810 */ /* 0x000fd60007ffe0ff */
[----:B------:R-:W-:Y:S05]  /*1070*/  @!P0 BRA `(.L_x_95) ;  /* 0xfffffff000e88947 */ /* 0x000fea000383ffff */
.L_x_65:
[----:B------:R-:W0:Y:S01]  /*1080*/  S2UR UR5, SR_CgaCtaId ;  /* 0x00000000000579c3 */ /* 0x000e220000008800 */
[----:B------:R-:W-:Y:S01]  /*1090*/  UMOV UR4, 0x400 ;  /* 0x0000040000047882 */ /* 0x000fe20000000000 */
[----:B------:R-:W-:Y:S01]  /*10a0*/  LEA R13, R14, R15, 0x4 ;  /* 0x0000000f0e0d7211 */ /* 0x000fe200078e20ff */
[----:B------:R-:W-:-:S04]  /*10b0*/  UIADD3 UR4, UPT, UPT, UR4, 0x240, URZ ;  /* 0x0000024004047890 */ /* 0x000fc8000fffe0ff */
[----:B0-----:R-:W-:-:S06]  /*10c0*/  ULEA UR4, UR5, UR4, 0x18 ;  /* 0x0000000405047291 */ /* 0x001fcc000f8ec0ff */
[----:B------:R-:W-:Y:S01]  /*10d0*/  LEA.HI R0, R13, UR4, RZ, 0x1d ;  /* 0x000000040d007c11 */ /* 0x000fe2000f8fe8ff */
[----:B------:R-:W-:Y:S05]  /*10e0*/  WARPSYNC.ALL ;  /* 0x0000000000007948 */ /* 0x000fea0003800000 */
[----:B------:R-:W-:Y:S08]  /*10f0*/  BAR.SYNC.DEFER_BLOCKING 0x0 ;  /* 0x0000000000007b1d */ /* 0x000ff00000010000 */
[----:B------:R-:W0:Y:S01]  /*1100*/  S2UR UR5, SR_CgaCtaId ;  /* 0x00000000000579c3 */ /* 0x000e220000008800 */
[----:B------:R-:W-:Y:S01]  /*1110*/  UMOV UR4, 0x400 ;  /* 0x0000040000047882 */ /* 0x000fe20000000000 */
[----:B------:R-:W-:Y:S01]  /*1120*/  BSSY.RECONVERGENT B0, `(.L_x_96) ;  /* 0x0000041000007945 */ /* 0x000fe20003800200 */
[----:B------:R-:W2:Y:S01]  /*1130*/  LDS R2, [R23] ;  /* 0x0000000017027984 */ /* 0x000ea20000000800 */
[----:B0-----:R-:W-:Y:S01]  /*1140*/  ULEA UR4, UR5, UR4, 0x18 ;  /* 0x0000000405047291 */ /* 0x001fe2000f8ec0ff */
[----:B--2---:R-:W-:-:S05]  /*1150*/  FMUL R2, R2, R2 ;  /* 0x0000000202027220 */ /* 0x004fca0000400000 */
[----:B------:R-:W0:Y:S02]  /*1160*/  SHFL.DOWN PT, R3, R2, 0x10, 0x1f ;  /* 0x0a001f0002037f89 */ /* 0x000e2400000e0000 */
[----:B0-----:R-:W-:-:S05]  /*1170*/  FADD R3, R2, R3 ;  /* 0x0000000302037221 */ /* 0x001fca0000000000 */
[----:B------:R-:W0:Y:S02]  /*1180*/  SHFL.DOWN PT, R8, R3, 0x8, 0x1f ;  /* 0x09001f0003087f89 */ /* 0x000e2400000e0000 */
[----:B0-----:R-:W-:-:S05]  /*1190*/  FADD R8, R3, R8 ;  /* 0x0000000803087221 */ /* 0x001fca0000000000 */
[----:B------:R-:W0:Y:S02]  /*11a0*/  SHFL.DOWN PT, R9, R8, 0x4, 0x1f ;  /* 0x08801f0008097f89 */ /* 0x000e2400000e0000 */
[----:B0-----:R-:W-:-:S05]  /*11b0*/  FADD R9, R8, R9 ;  /* 0x0000000908097221 */ /* 0x001fca0000000000 */
[----:B------:R-:W0:Y:S02]  /*11c0*/  SHFL.DOWN PT, R10, R9, 0x2, 0x1f ;  /* 0x08401f00090a7f89 */ /* 0x000e2400000e0000 */
[----:B0-----:R-:W-:Y:S01]  /*11d0*/  FADD R12, R9, R10 ;  /* 0x0000000a090c7221 */ /* 0x001fe20000000000 */
[----:B------:R-:W-:-:S04]  /*11e0*/  LOP3.LUT R10, R13, 0x1f, RZ, 0xc0, !PT ;  /* 0x0000001f0d0a7812 */ /* 0x000fc800078ec0ff */
[----:B------:R-:W0:Y:S01]  /*11f0*/  SHFL.DOWN PT, R11, R12, 0x1, 0x1f ;  /* 0x08201f000c0b7f89 */ /* 0x000e2200000e0000 */
[----:B------:R-:W-:Y:S01]  /*1200*/  ISETP.NE.AND P0, PT, R10, RZ, PT ;  /* 0x000000ff0a00720c */ /* 0x000fe20003f05270 */
[----:B0-----:R-:W-:-:S12]  /*1210*/  FADD R3, R12, R11 ;  /* 0x0000000b0c037221 */ /* 0x001fd80000000000 */
[----:B------:R-:W-:Y:S01]  /*1220*/  @!P0 STS [R0], R3 ;  /* 0x0000000300008388 */ /* 0x000fe20000000800 */
[----:B------:R-:W-:Y:S06]  /*1230*/  BAR.SYNC.DEFER_BLOCKING 0x0 ;  /* 0x0000000000007b1d */ /* 0x000fec0000010000 */
[----:B------:R-:W0:Y:S04]  /*1240*/  LDS.128 R8, [UR4+0x240] ;  /* 0x00024004ff087984 */ /* 0x000e280008000c00 */
[----:B------:R-:W2:Y:S01]  /*1250*/  LDS R2, [R23] ;  /* 0x0000000017027984 */ /* 0x000ea20000000800 */
[----:B0-----:R-:W-:-:S04]  /*1260*/  FADD R9, R8, R9 ;  /* 0x0000000908097221 */ /* 0x001fc80000000000 */
[----:B------:R-:W-:-:S04]  /*1270*/  FADD R10, R9, R10 ;  /* 0x0000000a090a7221 */ /* 0x000fc80000000000 */
[----:B------:R-:W-:-:S05]  /*1280*/  FADD R10, R10, R11 ;  /* 0x0000000b0a0a7221 */ /* 0x000fca0000000000 */
[----:B------:R-:W-:-:S13]  /*1290*/  FSETP.GEU.AND P1, PT, |R10|, 1.175494350822287508e-38, PT ;  /* 0x008000000a00780b */ /* 0x000fda0003f2e200 */
[----:B------:R-:W-:-:S04]  /*12a0*/  @!P1 FMUL R10, R10, 16777216 ;  /* 0x4b8000000a0a9820 */ /* 0x000fc80000400000 */
[----:B------:R-:W0:Y:S02]  /*12b0*/  MUFU.RSQ R9, R10 ;  /* 0x0000000a00097308 */ /* 0x000e240000001400 */
[----:B0-----:R-:W-:-:S04]  /*12c0*/  @!P1 FMUL R9, R9, 4096 ;  /* 0x4580000009099820 */ /* 0x001fc80000400000 */
[----:B--2---:R-:W-:-:S05]  /*12d0*/  FMUL R2, R2, R9 ;  /* 0x0000000902027220 */ /* 0x004fca0000400000 */
[----:B------:R-:W-:-:S05]  /*12e0*/  FMNMX R12, R2, 0.20000000298023223877, PT ;  /* 0x3e4ccccd020c7809 */ /* 0x000fca0003800000 */
[----:B------:R-:W-:-:S05]  /*12f0*/  FMUL R2, R12, R12 ;  /* 0x0000000c0c027220 */ /* 0x000fca0000400000 */
[----:B------:R-:W0:Y:S02]  /*1300*/  SHFL.DOWN PT, R3, R2, 0x10, 0x1f ;  /* 0x0a001f0002037f89 */ /* 0x000e2400000e0000 */
[----:B0-----:R-:W-:-:S05]  /*1310*/  FADD R3, R2, R3 ;  /* 0x0000000302037221 */ /* 0x001fca0000000000 */
[----:B------:R-:W0:Y:S02]  /*1320*/  SHFL.DOWN PT, R8, R3, 0x8, 0x1f ;  /* 0x09001f0003087f89 */ /* 0x000e2400000e0000 */
[----:B0-----:R-:W-:Y:S01]  /*1330*/  FADD R24, R3, R8 ;  /* 0x0000000803187221 */ /* 0x001fe20000000000 */
[----:B------:R-:W-:-:S04]  /*1340*/  IMAD.WIDE R2, R21, 0x240, R4 ;  /* 0x0000024015027825 */ /* 0x000fc800078e0204 */
[----:B------:R-:W0:Y:S02]  /*1350*/  SHFL.DOWN PT, R9, R24, 0x4, 0x1f ;  /* 0x08801f0018097f89 */ /* 0x000e2400000e0000 */
[----:B0-----:R-:W-:-:S05]  /*1360*/  FADD R25, R24, R9 ;  /* 0x0000000918197221 */ /* 0x001fca0000000000 */
[----:B------:R-:W0:Y:S02]  /*1370*/  SHFL.DOWN PT, R8, R25, 0x2, 0x1f ;  /* 0x08401f0019087f89 */ /* 0x000e2400000e0000 */
[----:B0-----:R-:W-:-:S05]  /*1380*/  FADD R26, R25, R8 ;  /* 0x00000008191a7221 */ /* 0x001fca0000000000 */
[----:B------:R-:W0:Y:S02]  /*1390*/  SHFL.DOWN PT, R9, R26, 0x1, 0x1f ;  /* 0x08201f001a097f89 */ /* 0x000e2400000e0000 */
[----:B0-----:R-:W-:-:S05]  /*13a0*/  FADD R27, R26, R9 ;  /* 0x000000091a1b7221 */ /* 0x001fca0000000000 */
[----:B------:R-:W-:Y:S01]  /*13b0*/  @!P0 STS [R0], R27 ;  /* 0x0000001b00008388 */ /* 0x000fe20000000800 */
[----:B------:R-:W-:Y:S06]  /*13c0*/  BAR.SYNC.DEFER_BLOCKING 0x0 ;  /* 0x0000000000007b1d */ /* 0x000fec0000010000 */
[----:B------:R-:W0:Y:S02]  /*13d0*/  LDS.128 R8, [UR4+0x240] ;  /* 0x00024004ff087984 */ /* 0x000e240008000c00 */
[----:B0-----:R-:W-:-:S04]  /*13e0*/  FADD R9, R8, R9 ;  /* 0x0000000908097221 */ /* 0x001fc80000000000 */
[----:B------:R-:W-:-:S04]  /*13f0*/  FADD R10, R9, R10 ;  /* 0x0000000a090a7221 */ /* 0x000fc80000000000 */
[----:B------:R-:W-:-:S05]  /*1400*/  FADD R10, R10, R11 ;  /* 0x0000000b0a0a7221 */ /* 0x000fca0000000000 */
[----:B------:R-:W-:-:S13]  /*1410*/  FSETP.GEU.AND P0, PT, |R10|, 1.175494350822287508e-38, PT ;  /* 0x008000000a00780b */ /* 0x000fda0003f0e200 */
[----:B------:R-:W-:-:S04]  /*1420*/  @!P0 FMUL R10, R10, 16777216 ;  /* 0x4b8000000a0a8820 */ /* 0x000fc80000400000 */
[----:B------:R-:W0:Y:S02]  /*1430*/  MUFU.RSQ R9, R10 ;  /* 0x0000000a00097308 */ /* 0x000e240000001400 */
[----:B0-----:R-:W-:Y:S01]  /*1440*/  @!P0 FMUL R9, R9, 4096 ;  /* 0x4580000009098820 */ /* 0x001fe20000400000 */
[----:B------:R-:W-:-:S03]  /*1450*/  ISETP.NE.AND P0, PT, R13, RZ, PT ;  /* 0x000000ff0d00720c */ /* 0x000fc60003f05270 */
[----:B------:R-:W-:-:S05]  /*1460*/  FMUL R9, R12, R9 ;  /* 0x000000090c097220 */ /* 0x000fca0000400000 */
[----:B------:R0:W-:Y:S05]  /*1470*/  STG.E desc[UR8][R2.64+0x40], R9 ;  /* 0x0000400902007986 */ /* 0x0001ea000c101908 */
[----:B------:R-:W-:Y:S05]  /*1480*/  @P0 BRA `(.L_x_97) ;  /* 0x0000000000280947 */ /* 0x000fea0003800000 */
[----:B------:R-:W2:Y:S01]  /*1490*/  LDG.E R0, desc[UR8][R6.64] ;  /* 0x0000000806007981 */ /* 0x000ea2000c1e1900 */
[----:B------:R-:W2:Y:S03]  /*14a0*/  LDCU UR4, c[0x0][0x390] ;  /* 0x00007200ff0477ac */ /* 0x000ea60008000800 */
[----:B0-----:R-:W3:Y:S04]  /*14b0*/  LDG.E R2, desc[UR8][R6.64+0x4] ;  /* 0x0000040806027981 */ /* 0x001ee8000c1e1900 */
[----:B------:R-:W4:Y:S01]  /*14c0*/  LDG.E R8, desc[UR8][R6.64+0x8] ;  /* 0x0000080806087981 */ /* 0x000f22000c1e1900 */
[----:B--2---:R-:W-:Y:S01]  /*14d0*/  FMUL R3, R0, UR4 ;  /* 0x0000000400037c20 */ /* 0x004fe20008400000 */
[----:B---3--:R-:W-:-:S04]  /*14e0*/  FMUL R9, R2, UR4 ;  /* 0x0000000402097c20 */ /* 0x008fc80008400000 */
[----:B------:R2:W-:Y:S01]  /*14f0*/  STG.E desc[UR8][R6.64], R3 ;  /* 0x0000000306007986 */ /* 0x0005e2000c101908 */
[----:B----4-:R-:W-:-:S03]  /*1500*/  FMUL R11, R8, UR4 ;  /* 0x00000004080b7c20 */ /* 0x010fc60008400000 */
[----:B------:R2:W-:Y:S04]  /*1510*/  STG.E desc[UR8][R6.64+0x4], R9 ;  /* 0x0000040906007986 */ /* 0x0005e8000c101908 */
[----:B------:R2:W-:Y:S02]  /*1520*/  STG.E desc[UR8][R6.64+0x8], R11 ;  /* 0x0000080b06007986 */ /* 0x0005e4000c101908 */
.L_x_97:
[----:B------:R-:W-:Y:S05]  /*1530*/  BSYNC.RECONVERGENT B0 ;  /* 0x0000000000007941 */ /* 0x000fea0003800200 */
.L_x_96:
[----:B-1----:R-:W-:Y:S01]  /*1540*/  IADD3 R21, PT, PT, R18, R21, RZ ;  /* 0x0000001512157210 */ /* 0x002fe20007ffe0ff */
[----:B------:R-:W-:Y:S03]  /*1550*/  BAR.SYNC.DEFER_BLOCKING 0x0 ;  /* 0x0000000000007b1d */ /* 0x000fe60000010000 */
[----:B------:R-:W-:-:S13]  /*1560*/  ISETP.GE.AND P0, PT, R21, R16, PT ;  /* 0x000000101500720c */ /* 0x000fda0003f06270 */
[----:B------:R-:W-:Y:S05]  /*1570*/  @!P0 BRA `(.L_x_98) ;  /* 0xffffffec00608947 */ /* 0x000fea000383ffff */
[----:B------:R-:W-:Y:S05]  /*1580*/  EXIT ;  /* 0x000000000000794d */ /* 0x000fea0003800000 */
        .weak           $__internal_1_$__cuda_sm20_sqrt_rn_f32_slowpath
        .type           $__internal_1_$__cuda_sm20_sqrt_rn_f32_slowpath,@function
        .size           $__internal_1_$__cuda_sm20_sqrt_rn_f32_slowpath,($__internal_2_$__cuda_sm3x_div_rn_noftz_f32_slowpath - $__internal_1_$__cuda_sm20_sqrt_rn_f32_slowpath)
$__internal_1_$__cuda_sm20_sqrt_rn_f32_slowpath:
[----:B------:R-:W-:-:S13]  /*1590*/  LOP3.LUT P0, RZ, R3, 0x7fffffff, RZ, 0xc0, !PT ;  /* 0x7fffffff03ff7812 */ /* 0x000fda000780c0ff */
[----:B------:R-:W-:Y:S01]  /*15a0*/  @!P0 MOV R2, R3 ;  /* 0x0000000300028202 */ /* 0x000fe20000000f00 */
[----:B------:R-:W-:Y:S06]  /*15b0*/  @!P0 BRA `(.L_x_99) ;  /* 0x0000000000448947 */ /* 0x000fec0003800000 */
[----:B------:R-:W-:Y:S02]  /*15c0*/  FSETP.GEU.FTZ.AND P0, PT, R3, RZ, PT ;  /* 0x000000ff0300720b */ /* 0x000fe40003f1e000 */
[----:B------:R-:W-:-:S11]  /*15d0*/  MOV R0, R3 ;  /* 0x0000000300007202 */ /* 0x000fd60000000f00 */
[----:B------:R-:W-:Y:S01]  /*15e0*/  @!P0 IMAD.MOV.U32 R2, RZ, RZ, 0x7fffffff ;  /* 0x7fffffffff028424 */ /* 0x000fe200078e00ff */
[----:B------:R-:W-:Y:S06]  /*15f0*/  @!P0 BRA `(.L_x_99) ;  /* 0x0000000000348947 */ /* 0x000fec0003800000 */
[----:B------:R-:W-:-:S13]  /*1600*/  FSETP.GTU.FTZ.AND P0, PT, |R0|, +INF , PT ;  /* 0x7f8000000000780b */ /* 0x000fda0003f1c200 */
[----:B------:R-:W-:Y:S01]  /*1610*/  @P0 FADD.FTZ R2, R0, 1 ;  /* 0x3f80000000020421 */ /* 0x000fe20000010000 */
[----:B------:R-:W-:Y:S06]  /*1620*/  @P0 BRA `(.L_x_99) ;  /* 0x0000000000280947 */ /* 0x000fec0003800000 */
[----:B------:R-:W-:-:S13]  /*1630*/  FSETP.NEU.FTZ.AND P0, PT, |R0|, +INF , PT ;  /* 0x7f8000000000780b */ /* 0x000fda0003f1d200 */
[----:B------:R-:W-:-:S04]  /*1640*/  @P0 FFMA R3, R0, 1.84467440737095516160e+19, RZ ;  /* 0x5f80000000030823 */ /* 0x000fc800000000ff */
[----:B------:R-:W0:Y:S02]  /*1650*/  @P0 MUFU.RSQ R2, R3 ;  /* 0x0000000300020308 */ /* 0x000e240000001400 */
[----:B0-----:R-:W-:Y:S01]  /*1660*/  @P0 FMUL.FTZ R8, R3, R2 ;  /* 0x0000000203080220 */ /* 0x001fe20000410000 */
[----:B------:R-:W-:Y:S01]  /*1670*/  @P0 FMUL.FTZ R12, R2, 0.5 ;  /* 0x3f000000020c0820 */ /* 0x000fe20000410000 */
[----:B------:R-:W-:Y:S02]  /*1680*/  @!P0 MOV R2, R0 ;  /* 0x0000000000028202 */ /* 0x000fe40000000f00 */
[----:B------:R-:W-:-:S04]  /*1690*/  @P0 FADD.FTZ R11, -R8, -RZ ;  /* 0x800000ff080b0221 */ /* 0x000fc80000010100 */
[----:B------:R-:W-:-:S04]  /*16a0*/  @P0 FFMA R11, R8, R11, R3 ;  /* 0x0000000b080b0223 */ /* 0x000fc80000000003 */
[----:B------:R-:W-:-:S04]  /*16b0*/  @P0 FFMA R11, R11, R12, R8 ;  /* 0x0000000c0b0b0223 */ /* 0x000fc80000000008 */
[----:B------:R-:W-:-:S07]  /*16c0*/  @P0 FMUL.FTZ R2, R11, 2.3283064365386962891e-10 ;  /* 0x2f8000000b020820 */ /* 0x000fce0000410000 */
.L_x_99:
[----:B------:R-:W-:Y:S01]  /*16d0*/  HFMA2 R3, -RZ, RZ, 0, 0 ;  /* 0x00000000ff037431 */ /* 0x000fe200000001ff */
[----:B------:R-:W-:Y:S02]  /*16e0*/  MOV R0, R2 ;  /* 0x0000000200007202 */ /* 0x000fe40000000f00 */
[----:B------:R-:W-:-:S04]  /*16f0*/  MOV R2, R36 ;  /* 0x0000002400027202 */ /* 0x000fc80000000f00 */
[----:B------:R-:W-:Y:S05]  /*1700*/  RET.REL.NODEC R2 `(_Z37ExtractSiftDescriptorsCONSTNew_kernelyP9SiftPointfi) ;  /* 0xffffffe8023c7950 */ /* 0x000fea0003c3ffff */
        .weak           $__internal_2_$__cuda_sm3x_div_rn_noftz_f32_slowpath
        .type           $__internal_2_$__cuda_sm3x_div_rn_noftz_f32_slowpath,@function
        .size           $__internal_2_$__cuda_sm3x_div_rn_noftz_f32_slowpath,(.L_x_219 - $__internal_2_$__cuda_sm3x_div_rn_noftz_f32_slowpath)
$__internal_2_$__cuda_sm3x_div_rn_noftz_f32_slowpath:
[----:B------:R-:W-:Y:S01]  /*1710*/  SHF.R.U32.HI R8, RZ, 0x17, R3 ;  /* 0x00000017ff087819 */ /* 0x000fe20000011603 */
[----:B------:R-:W-:Y:S01]  /*1720*/  BSSY.RECONVERGENT B1, `(.L_x_100) ;  /* 0x0000064000017945 */ /* 0x000fe20003800200 */
[--C-:B------:R-:W-:Y:S01]  /*1730*/  SHF.R.U32.HI R11, RZ, 0x17, R0.reuse ;  /* 0x00000017ff0b7819 */ /* 0x100fe20000011600 */
[----:B------:R-:W-:Y:S01]  /*1740*/  IMAD.MOV.U32 R12, RZ, RZ, R0 ;  /* 0x000000ffff0c7224 */ /* 0x000fe200078e0000 */
[----:B------:R-:W-:Y:S02]  /*1750*/  LOP3.LUT R8, R8, 0xff, RZ, 0xc0, !PT ;  /* 0x000000ff08087812 */ /* 0x000fe400078ec0ff */
[----:B------:R-:W-:Y:S02]  /*1760*/  LOP3.LUT R39, R11, 0xff, RZ, 0xc0, !PT ;  /* 0x000000ff0b277812 */ /* 0x000fe400078ec0ff */
[----:B------:R-:W-:Y:S02]  /*1770*/  IADD3 R38, PT, PT, R8, -0x1, RZ ;  /* 0xffffffff08267810 */ /* 0x000fe40007ffe0ff */
[----:B------:R-:W-:-:S02]  /*1780*/  IADD3 R36, PT, PT, R39, -0x1, RZ ;  /* 0xffffffff27247810 */ /* 0x000fc40007ffe0ff */
[----:B------:R-:W-:Y:S02]  /*1790*/  ISETP.GT.U32.AND P0, PT, R38, 0xfd, PT ;  /* 0x000000fd2600780c */ /* 0x000fe40003f04070 */
[----:B------:R-:W-:Y:S02]  /*17a0*/  MOV R37, R3 ;  /* 0x0000000300257202 */ /* 0x000fe40000000f00 */
[----:B------:R-:W-:-:S13]  /*17b0*/  ISETP.GT.U32.OR P0, PT, R36, 0xfd, P0 ;  /* 0x000000fd2400780c */ /* 0x000fda0000704470 */
[----:B------:R-:W-:Y:S01]  /*17c0*/  @!P0 MOV R11, RZ ;  /* 0x000000ff000b8202 */ /* 0x000fe20000000f00 */
[----:B------:R-:W-:Y:S06]  /*17d0*/  @!P0 BRA `(.L_x_101) ;  /* 0x00000000005c8947 */ /* 0x000fec0003800000 */
[----:B------:R-:W-:Y:S02]  /*17e0*/  FSETP.GTU.FTZ.AND P0, PT, |R0|, +INF , PT ;  /* 0x7f8000000000780b */ /* 0x000fe40003f1c200 */
        /* <DEDUP_REMOVED lines=20> */
[----:B------:R-:W-:-:S03]  /*1930*/  @!P1 FFMA R37, R3, 1.84467440737095516160e+19, RZ ;  /* 0x5f80000003259823 */ /* 0x000fc600000000ff */
[----:B------:R-:W-:-:S07]  /*1940*/  @!P1 IADD3 R11, PT, PT, R11, 0x40, RZ ;  /* 0x000000400b0b9810 */ /* 0x000fce0007ffe0ff */
.L_x_101:
[----:B------:R-:W-:Y:S01]  /*1950*/  LEA R0, R8, 0xc0800000, 0x17 ;  /* 0xc080000008007811 */ /* 0x000fe200078eb8ff */
[----:B------:R-:W-:Y:S01]  /*1960*/  BSSY.RECONVERGENT B2, `(.L_x_106) ;  /* 0x0000036000027945 */ /* 0x000fe20003800200 */
[----:B------:R-:W-:Y:S02]  /*1970*/  IADD3 R39, PT, PT, R39, -0x7f, RZ ;  /* 0xffffff8127277810 */ /* 0x000fe40007ffe0ff */
[----:B------:R-:W-:-:S03]  /*1980*/  IADD3 R36, PT, PT, -R0, R37, RZ ;  /* 0x0000002500247210 */ /* 0x000fc60007ffe1ff */
[C---:B------:R-:W-:Y:S01]  /*1990*/  IMAD R0, R39.reuse, -0x800000, R12 ;  /* 0xff80000027007824 */ /* 0x040fe200078e020c */
[----:B------:R0:W1:Y:S01]  /*19a0*/  MUFU.RCP R3, R36 ;  /* 0x0000002400037308 */ /* 0x0000620000001000 */
[----:B------:R-:W-:Y:S01]  /*19b0*/  FADD.FTZ R37, -R36, -RZ ;  /* 0x800000ff24257221 */ /* 0x000fe20000010100 */
[----:B0-----:R-:W-:-:S05]  /*19c0*/  IADD3 R36, PT, PT, R39, 0x7f, -R8 ;  /* 0x0000007f27247810 */ /* 0x001fca0007ffe808 */
[----:B------:R-:W-:Y:S02]  /*19d0*/  IMAD.IADD R11, R36, 0x1, R11 ;  /* 0x00000001240b7824 */ /* 0x000fe400078e020b */
[----:B-1----:R-:W-:-:S04]  /*19e0*/  FFMA R38, R3, R37, 1 ;  /* 0x3f80000003267423 */ /* 0x002fc80000000025 */
[----:B------:R-:W-:-:S04]  /*19f0*/  FFMA R3, R3, R38, R3 ;  /* 0x0000002603037223 */ /* 0x000fc80000000003 */
[----:B------:R-:W-:-:S04]  /*1a00*/  FFMA R12, R0, R3, RZ ;  /* 0x00000003000c7223 */ /* 0x000fc800000000ff */
[----:B------:R-:W-:-:S04]  /*1a10*/  FFMA R38, R37, R12, R0 ;  /* 0x0000000c25267223 */ /* 0x000fc80000000000 */
[----:B------:R-:W-:-:S04]  /*1a20*/  FFMA R12, R3, R38, R12 ;  /* 0x00000026030c7223 */ /* 0x000fc8000000000c */
[----:B------:R-:W-:-:S04]  /*1a30*/  FFMA R37, R37, R12, R0 ;  /* 0x0000000c25257223 */ /* 0x000fc80000000000 */
        /* <DEDUP_REMOVED lines=14> */
[CCC-:B------:R-:W-:Y:S01]  /*1b20*/  FFMA.RZ R8, R3.reuse, R37.reuse, R12.reuse ;  /* 0x0000002503087223 */ /* 0x1c0fe2000000c00c */
[C---:B------:R-:W-:Y:S02]  /*1b30*/  ISETP.NE.AND P2, PT, R36.reuse, RZ, PT ;  /* 0x000000ff2400720c */ /* 0x040fe40003f45270 */
[----:B------:R-:W-:Y:S02]  /*1b40*/  ISETP.NE.AND P1, PT, R36, RZ, PT ;  /* 0x000000ff2400720c */ /* 0x000fe40003f25270 */
[----:B------:R-:W-:Y:S01]  /*1b50*/  LOP3.LUT R11, R8, 0x7fffff, RZ, 0xc0, !PT ;  /* 0x007fffff080b7812 */ /* 0x000fe200078ec0ff */
[CCC-:B------:R-:W-:Y:S01]  /*1b60*/  FFMA.RP R8, R3.reuse, R37.reuse, R12.reuse ;  /* 0x0000002503087223 */ /* 0x1c0fe2000000800c */
[----:B------:R-:W-:Y:S01]  /*1b70*/  FFMA.RM R3, R3, R37, R12 ;  /* 0x0000002503037223 */ /* 0x000fe2000000400c */
[----:B------:R-:W-:Y:S02]  /*1b80*/  IADD3 R12, PT, PT, R36, 0x20, RZ ;  /* 0x00000020240c7810 */ /* 0x000fe40007ffe0ff */
        /* <DEDUP_REMOVED lines=15> */
.L_x_108:
[----:B------:R-:W-:-:S04]  /*1c80*/  LOP3.LUT R0, R0, 0x80000000, RZ, 0xc0, !PT ;  /* 0x8000000000007812 */ /* 0x000fc800078ec0ff */
[----:B------:R-:W-:Y:S01]  /*1c90*/  LOP3.LUT R0, R0, 0x7f800000, RZ, 0xfc, !PT ;  /* 0x7f80000000007812 */ /* 0x000fe200078efcff */
[----:B------:R-:W-:Y:S06]  /*1ca0*/  BRA `(.L_x_109) ;  /* 0x0000000000047947 */ /* 0x000fec0003800000 */
.L_x_107:
[----:B------:R-:W-:-:S07]  /*1cb0*/  LEA R0, R11, R0, 0x17 ;  /* 0x000000000b007211 */ /* 0x000fce00078eb8ff */
.L_x_109:
[----:B------:R-:W-:Y:S05]  /*1cc0*/  BSYNC.RECONVERGENT B2 ;  /* 0x0000000000027941 */ /* 0x000fea0003800200 */
.L_x_106:
[----:B------:R-:W-:Y:S05]  /*1cd0*/  BRA `(.L_x_110) ;  /* 0x0000000000207947 */ /* 0x000fea0003800000 */
.L_x_105:
[----:B------:R-:W-:-:S04]  /*1ce0*/  LOP3.LUT R0, R37, 0x80000000, R12, 0x48, !PT ;  /* 0x8000000025007812 */ /* 0x000fc800078e480c */
[----:B------:R-:W-:Y:S01]  /*1cf0*/  LOP3.LUT R0, R0, 0x7f800000, RZ, 0xfc, !PT ;  /* 0x7f80000000007812 */ /* 0x000fe200078efcff */
[----:B------:R-:W-:Y:S06]  /*1d00*/  BRA `(.L_x_110) ;  /* 0x0000000000147947 */ /* 0x000fec0003800000 */
.L_x_104:
[----:B------:R-:W-:Y:S01]  /*1d10*/  LOP3.LUT R0, R37, 0x80000000, R12, 0x48, !PT ;  /* 0x8000000025007812 */ /* 0x000fe200078e480c */
[----:B------:R-:W-:Y:S06]  /*1d20*/  BRA `(.L_x_110) ;  /* 0x00000000000c7947 */ /* 0x000fec0003800000 */
.L_x_103:
[----:B------:R-:W0:Y:S01]  /*1d30*/  MUFU.RSQ R0, -QNAN ;  /* 0xffc0000000007908 */ /* 0x000e220000001400 */
[----:B------:R-:W-:Y:S05]  /*1d40*/  BRA `(.L_x_110) ;  /* 0x0000000000047947 */ /* 0x000fea0003800000 */
.L_x_102:
[----:B------:R-:W-:-:S07]  /*1d50*/  FADD.FTZ R0, R0, R3 ;  /* 0x0000000300007221 */ /* 0x000fce0000010000 */
.L_x_110:
[----:B------:R-:W-:Y:S05]  /*1d60*/  BSYNC.RECONVERGENT B1 ;  /* 0x0000000000017941 */ /* 0x000fea0003800200 */
.L_x_100:
[----:B------:R-:W-:-:S04]  /*1d70*/  HFMA2 R3, -RZ, RZ, 0, 0 ;  /* 0x00000000ff037431 */ /* 0x000fc800000001ff */
[----:B0-----:R-:W-:Y:S05]  /*1d80*/  RET.REL.NODEC R2 `(_Z37ExtractSiftDescriptorsCONSTNew_kernelyP9SiftPointfi) ;  /* 0xffffffe0029c7950 */ /* 0x001fea0003c3ffff */
.L_x_111:
        /* <DEDUP_REMOVED lines=15> */
.L_x_219:


//--------------------- .text._Z31ComputeOrientationsCONST_kernelyP9SiftPointi --------------------------
	.section	.text._Z31ComputeOrientationsCONST_kernelyP9SiftPointi,"ax",@progbits
	.align	128
        .global         _Z31ComputeOrientationsCONST_kernelyP9SiftPointi
        .type           _Z31ComputeOrientationsCONST_kernelyP9SiftPointi,@function
        .size           _Z31ComputeOrientationsCONST_kernelyP9SiftPointi,(.L_x_221 - _Z31ComputeOrientationsCONST_kernelyP9SiftPointi)
        .other          _Z31ComputeOrientationsCONST_kernelyP9SiftPointi,@"STO_CUDA_ENTRY STV_DEFAULT"
_Z31ComputeOrientationsCONST_kernelyP9SiftPointi:
.text._Z31ComputeOrientationsCONST_kernelyP9SiftPointi:
[----:B------:R-:W-:Y:S01]  /*0000*/  LDC R1, c[0x0][0x37c] ;  /* 0x0000df00ff017b82 */ /* 0x000fe20000000800 */
[----:B------:R-:W0:Y:S01]  /*0010*/  LDCU UR4, c[0x0][0x390] ;  /* 0x00007200ff0477ac */ /* 0x000e220008000800 */
[----:B------:R-:W1:Y:S01]  /*0020*/  LDCU.64 UR6, c[0x4][URZ] ;  /* 0x01000000ff0677ac */ /* 0x000e620008000a00 */
[----:B------:R-:W2:Y:S01]  /*0030*/  LDCU.64 UR12, c[0x0][0x358] ;  /* 0x00006b00ff0c77ac */ /* 0x000ea20008000a00 */
[----:B------:R-:W3:Y:S01]  /*0040*/  LDCU UR8, c[0x3][URZ] ;  /* 0x00c00000ff0877ac */ /* 0x000ee20008000800 */
[----:B0-----:R-:W-:-:S04]  /*0050*/  USHF.L.U32 UR4, UR4, 0x1, URZ ;  /* 0x0000000104047899 */ /* 0x001fc800080006ff */
[----:B-1----:R-:W-:-:S06]  /*0060*/  UIMAD.WIDE UR6, UR4, 0x4, UR6 ;  /* 0x00000004040678a5 */ /* 0x002fcc000f8e0206 */
[----:B------:R-:W-:Y:S02]  /*0070*/  IMAD.U32 R2, RZ, RZ, UR6 ;  /* 0x00000006ff027e24 */ /* 0x000fe4000f8e00ff */
[----:B------:R-:W-:-:S05]  /*0080*/  IMAD.U32 R3, RZ, RZ, UR7 ;  /* 0x00000007ff037e24 */ /* 0x000fca000f8e00ff */
[----:B--2---:R-:W2:Y:S01]  /*0090*/  LDG.E R2, desc[UR12][R2.64+-0x4] ;  /* 0xfffffc0c02027981 */ /* 0x004ea2000c1e1900 */
[----:B------:R-:W-:Y:S01]  /*00a0*/  IMAD.U32 R4, RZ, RZ, UR6 ;  /* 0x00000006ff047e24 */ /* 0x000fe2000f8e00ff */
[----:B------:R-:W-:-:S05]  /*00b0*/  MOV R5, UR7 ;  /* 0x0000000700057c02 */ /* 0x000fca0008000f00 */
[----:B------:R-:W3:Y:S01]  /*00c0*/  LDG.E R4, desc[UR12][R4.64] ;  /* 0x0000000c04047981 */ /* 0x000ee2000c1e1900 */
[----:B------:R-:W0:Y:S01]  /*00d0*/  S2UR UR5, SR_CTAID.X ;  /* 0x00000000000579c3 */ /* 0x000e220000002500 */
[----:B--2---:R-:W-:Y:S02]  /*00e0*/  R2UR UR4, R2 ;  /* 0x00000000020472ca */ /* 0x004fe400000e0000 */
[----:B---3--:R-:W-:-:S11]  /*00f0*/  VIMNMX.U32 R20, PT, PT, R4, UR8, PT ;  /* 0x0000000804147c48 */ /* 0x008fd6000bfe0000 */
[----:B------:R-:W-:-:S04]  /*0100*/  UISETP.LT.U32.AND UP0, UPT, UR4, UR8, UPT ;  /* 0x000000080400728c */ /* 0x000fc8000bf01070 */
[----:B------:R-:W-:-:S04]  /*0110*/  USEL UR4, UR4, UR8, UP0 ;  /* 0x0000000804047287 */ /* 0x000fc80008000000 */
[----:B0-----:R-:W-:-:S06]  /*0120*/  UIADD3 UR4, UPT, UPT, UR4, UR5, URZ ;  /* 0x0000000504047290 */ /* 0x001fcc000fffe0ff */
[----:B------:R-:W-:-:S13]  /*0130*/  ISETP.LE.AND P0, PT, R20, UR4, PT ;  /* 0x0000000414007c0c */ /* 0x000fda000bf03270 */
[----:B------:R-:W-:Y:S05]  /*0140*/  @P0 EXIT ;  /* 0x000000000000094d */ /* 0x000fea0003800000 */
[----:B------:R-:W0:Y:S01]  /*0150*/  S2R R4, SR_TID.X ;  /* 0x0000000000047919 */ /* 0x000e220000002100 */
[----:B------:R-:W1:Y:S01]  /*0160*/  S2UR UR9, SR_CgaCtaId ;  /* 0x00000000000979c3 */ /* 0x000e620000008800 */
[----:B------:R-:W-:Y:S01]  /*0170*/  UMOV UR5, 0x400 ;  /* 0x0000040000057882 */ /* 0x000fe20000000000 */
[----:B------:R-:W2:Y:S01]  /*0180*/  LDCU UR11, c[0x0][0x370] ;  /* 0x00006e00ff0b77ac */ /* 0x000ea20008000800 */
[----:B------:R-:W-:Y:S01]  /*0190*/  UIADD3 UR8, UPT, UPT, UR5, 0x100, URZ ;  /* 0x0000010005087890 */ /* 0x000fe2000fffe0ff */
[----:B------:R-:W-:Y:S01]  /*01a0*/  UMOV UR10, UR4 ;  /* 0x00000004000a7c82 */ /* 0x000fe20008000000 */
[----:B-1----:R-:W-:Y:S02]  /*01b0*/  ULEA UR5, UR9, UR5, 0x18 ;  /* 0x0000000509057291 */ /* 0x002fe4000f8ec0ff */
[----:B------:R-:W-:Y:S01]  /*01c0*/  ULEA UR8, UR9, UR8, 0x18 ;  /* 0x0000000809087291 */ /* 0x000fe2000f8ec0ff */
[C---:B0-----:R-:W-:Y:S01]  /*01d0*/  LOP3.LUT R2, R4.reuse, 0xffff, RZ, 0xc0, !PT ;  /* 0x0000ffff04027812 */ /* 0x041fe200078ec0ff */
[C---:B------:R-:W-:Y:S01]  /*01e0*/  VIADD R0, R4.reuse, 0xffffffff ;  /* 0xffffffff04007836 */ /* 0x040fe20000000000 */
[C---:B------:R-:W-:Y:S01]  /*01f0*/  ISETP.GE.U32.AND P1, PT, R4.reuse, 0x1f, PT ;  /* 0x0000001f0400780c */ /* 0x040fe20003f26070 */
[C---:B------:R-:W-:Y:S01]  /*0200*/  VIADD R19, R4.reuse, 0xfffffffb ;  /* 0xfffffffb04137836 */ /* 0x040fe20000000000 */
[----:B------:R-:W-:Y:S01]  /*0210*/  ISETP.GE.U32.AND P2, PT, R4, 0x1e, PT ;  /* 0x0000001e0400780c */ /* 0x000fe20003f46070 */
[----:B------:R-:W-:Y:S01]  /*0220*/  IMAD R7, R2, 0x1746, RZ ;  /* 0x0000174602077824 */ /* 0x000fe200078e02ff */
[----:B------:R-:W-:-:S02]  /*0230*/  ISETP.NE.AND P0, PT, R4, RZ, PT ;  /* 0x000000ff0400720c */ /* 0x000fc40003f05270 */
[----:B------:R-:W-:Y:S02]  /*0240*/  LEA R17, R4, UR5, 0x2 ;  /* 0x0000000504117c11 */ /* 0x000fe4000f8e10ff */
[----:B------:R-:W-:Y:S02]  /*0250*/  SHF.R.U32.HI R9, RZ, 0x10, R7 ;  /* 0x00000010ff097819 */ /* 0x000fe40000011607 */
[----:B------:R-:W0:Y:S01]  /*0260*/  I2F.U16 R7, R7.H1 ;  /* 0x1000000700077306 */ /* 0x000e220000101000 */
[----:B------:R-:W-:Y:S01]  /*0270*/  SEL R0, R0, 0x1f, P0 ;  /* 0x0000001f00007807 */ /* 0x000fe20000000000 */
[----:B------:R-:W-:Y:S01]  /*0280*/  VIADD R2, R17, 0x4 ;  /* 0x0000000411027836 */ /* 0x000fe20000000000 */
[----:B------:R-:W-:Y:S01]  /*0290*/  LEA R18, R4, UR8, 0x2 ;  /* 0x0000000804127c11 */ /* 0x000fe2000f8e10ff */
[----:B------:R-:W-:Y:S01]  /*02a0*/  IMAD R16, R9, -0xb, R4 ;  /* 0xfffffff509107824 */ /* 0x000fe200078e0204 */
[----:B------:R-:W-:Y:S01]  /*02b0*/  LEA R3, R0, UR5, 0x2 ;  /* 0x0000000500037c11 */ /* 0x000fe2000f8e10ff */
[C---:B------:R-:W-:Y:S01]  /*02c0*/  @P1 VIADD R2, R17.reuse, 0xffffff84 ;  /* 0xffffff8411021836 */ /* 0x040fe20000000000 */
[C---:B------:R-:W-:Y:S01]  /*02d0*/  IADD3 R0, PT, PT, R17.reuse, 0x8, RZ ;  /* 0x0000000811007810 */ /* 0x040fe20007ffe0ff */
[----:B------:R-:W-:Y:S01]  /*02e0*/  @P2 VIADD R0, R17, 0xffffff88 ;  /* 0xffffff8811002836 */ /* 0x000fe20000000000 */
[----:B------:R-:W-:Y:S01]  /*02f0*/  I2FP.F32.S32 R19, R19 ;  /* 0x0000001300137245 */ /* 0x000fe20000201400 */
[C---:B------:R-:W-:Y:S01]  /*0300*/  IMAD R6, R9.reuse, -0x2c, R18 ;  /* 0xffffffd409067824 */ /* 0x040fe200078e0212 */
[----:B------:R-:W-:-:S02]  /*0310*/  LEA R5, R9, UR8, 0x2 ;  /* 0x0000000809057c11 */ /* 0x000fc4000f8e10ff */
[----:B--2---:R-:W-:-:S07]  /*0320*/  I2FP.F32.S32 R16, R16 ;  /* 0x0000001000107245 */ /* 0x004fce0000201400 */
.L_x_136:
[----:B-1----:R-:W1:Y:S01]  /*0330*/  LDCU.64 UR4, c[0x0][0x388] ;  /* 0x00007100ff0477ac */ /* 0x002e620008000a00 */
[----:B------:R-:W-:Y:S01]  /*0340*/  ISETP.GT.U32.AND P0, PT, R4, 0xa, PT ;  /* 0x0000000a0400780c */ /* 0x000fe20003f04070 */
[----:B------:R-:W-:Y:S04]  /*0350*/  BSSY.RECONVERGENT B1, `(.L_x_112) ;  /* 0x000002c000017945 */ /* 0x000fe80003800200 */
[----:B------:R-:W-:Y:S01]  /*0360*/  BSSY.RELIABLE B0, `(.L_x_113) ;  /* 0x0000029000007945 */ /* 0x000fe20003800100 */
[----:B-1----:R-:W-:Y:S02]  /*0370*/  UIMAD.WIDE UR8, UR10, 0x240, UR4 ;  /* 0x000002400a0878a5 */ /* 0x002fe4000f8e0204 */
[----:B------:R-:W-:-:S06]  /*0380*/  UIADD3 UR10, UPT, UPT, UR11, UR10, URZ ;  /* 0x0000000a0b0a7290 */ /* 0x000fcc000fffe0ff */
[----:B------:R-:W-:Y:S01]  /*0390*/  ISETP.LE.AND P2, PT, R20, UR10, PT ;  /* 0x0000000a14007c0c */ /* 0x000fe2000bf43270 */
[----:B--23--:R-:W-:-:S12]  /*03a0*/  @P0 BRA `(.L_x_114) ;  /* 0x0000000000840947 */ /* 0x00cfd80003800000 */
[----:B------:R-:W-:Y:S01]  /*03b0*/  IMAD.U32 R10, RZ, RZ, UR8 ;  /* 0x00000008ff0a7e24 */ /* 0x000fe2000f8e00ff */
[----:B------:R-:W-:-:S05]  /*03c0*/  MOV R11, UR9 ;  /* 0x00000009000b7c02 */ /* 0x000fca0008000f00 */
[----:B------:R-:W2:Y:S01]  /*03d0*/  LDG.E R10, desc[UR12][R10.64+0x8] ;  /* 0x0000080c0a0a7981 */ /* 0x000ea2000c1e1900 */
[----:B------:R-:W-:Y:S02]  /*03e0*/  UMOV UR4, 0x3f800000 ;  /* 0x3f80000000047882 */ /* 0x000fe40000000000 */
[----:B------:R-:W-:Y:S02]  /*03f0*/  IMAD.U32 R14, RZ, RZ, UR4 ;  /* 0x00000004ff0e7e24 */ /* 0x000fe4000f8e00ff */
[----:B--2---:R-:W-:-:S04]  /*0400*/  FMUL R9, R10, 4.5 ;  /* 0x409000000a097820 */ /* 0x004fc80000400000 */
[----:B------:R-:W-:-:S04]  /*0410*/  FMUL R13, R10, R9 ;  /* 0x000000090a0d7220 */ /* 0x000fc80000400000 */
[----:B------:R-:W1:Y:S08]  /*0420*/  MUFU.RCP R8, R13 ;  /* 0x0000000d00087308 */ /* 0x000e700000001000 */
[----:B------:R-:W2:Y:S01]  /*0430*/  FCHK P0, -R14, R13 ;  /* 0x0000000d0e007302 */ /* 0x000ea20000000100 */
[----:B-1----:R-:W-:-:S04]  /*0440*/  FFMA R9, -R13, R8, 1 ;  /* 0x3f8000000d097423 */ /* 0x002fc80000000108 */
[----:B------:R-:W-:-:S04]  /*0450*/  FFMA R8, R8, R9, R8 ;  /* 0x0000000908087223 */ /* 0x000fc80000000008 */
[----:B------:R-:W-:-:S04]  /*0460*/  FFMA R9, R8, -1, RZ ;  /* 0xbf80000008097823 */ /* 0x000fc800000000ff */
[----:B------:R-:W-:-:S04]  /*0470*/  FFMA R12, -R13, R9, -1 ;  /* 0xbf8000000d0c7423 */ /* 0x000fc80000000109 */
[----:B------:R-:W-:Y:S01]  /*0480*/  FFMA R8, R8, R12, R9 ;  /* 0x0000000c08087223 */ /* 0x000fe20000000009 */
[----:B--2---:R-:W-:Y:S06]  /*0490*/  @!P0 BRA `(.L_x_115) ;  /* 0x0000000000108947 */ /* 0x004fec0003800000 */
[----:B------:R-:W-:Y:S01]  /*04a0*/  IMAD.MOV.U32 R8, RZ, RZ, -0x40800000 ;  /* 0xbf800000ff087424 */ /* 0x000fe200078e00ff */
[----:B------:R-:W-:-:S07]  /*04b0*/  MOV R11, 0x4d0 ;  /* 0x000004d0000b7802 */ /* 0x000fce0000000f00 */
[----:B0-----:R-:W-:Y:S05]  /*04c0*/  CALL.REL.NOINC `($__internal_4_$__cuda_sm3x_div_rn_noftz_f32_slowpath) ;  /* 0x00000024006c7944 */ /* 0x001fea0003c00000 */
[----:B------:R-:W-:-:S07]  /*04d0*/  IMAD.MOV.U32 R8, RZ, RZ, R23 ;  /* 0x000000ffff087224 */ /* 0x000fce00078e0017 */
.L_x_115:
[----:B------:R-:W-:Y:S02]  /*04e0*/  HFMA2 R9, -RZ, RZ, 0.96630859375, -0.0022525787353515625 ;  /* 0x3bbb989dff097431 */ /* 0x000fe400000001ff */
[----:B------:R-:W-:Y:S01]  /*04f0*/  FMUL R8, R19, R8 ;  /* 0x0000000813087220 */ /* 0x000fe20000400000 */
[----:B------:R-:W-:-:S03]  /*0500*/  IMAD.MOV.U32 R10, RZ, RZ, 0x437c0000 ;  /* 0x437c0000ff0a7424 */ /* 0x000fc600078e00ff */
[----:B------:R-:W-:-:S04]  /*0510*/  FMUL R8, R19, R8 ;  /* 0x0000000813087220 */ /* 0x000fc80000400000 */
[----:B------:R-:W-:-:S04]  /*0520*/  FFMA.SAT R9, R8, R9, 0.5 ;  /* 0x3f00000008097423 */ /* 0x000fc80000002009 */
[----:B------:R-:W-:-:S04]  /*0530*/  FFMA.RM R9, R9, R10, 12582913 ;  /* 0x4b40000109097423 */ /* 0x000fc8000000400a */
[C---:B------:R-:W-:Y:S01]  /*0540*/  FADD R11, R9.reuse, -12583039 ;  /* 0xcb40007f090b7421 */ /* 0x040fe20000000000 */
[----:B------:R-:W-:-:S03]  /*0550*/  IMAD.SHL.U32 R9, R9, 0x800000, RZ ;  /* 0x0080000009097824 */ /* 0x000fc600078e00ff */
[----:B------:R-:W-:-:S04]  /*0560*/  FFMA R11, R8, 1.4426950216293334961, -R11 ;  /* 0x3fb8aa3b080b7823 */ /* 0x000fc8000000080b */
[----:B------:R-:W-:-:S04]  /*0570*/  FFMA R11, R8, 1.925963033500011079e-08, R11 ;  /* 0x32a57060080b7823 */ /* 0x000fc8000000000b */
[----:B------:R-:W1:Y:S02]  /*0580*/  MUFU.EX2 R8, R11 ;  /* 0x0000000b00087308 */ /* 0x000e640000000800 */
[----:B-1----:R-:W-:-:S05]  /*0590*/  FMUL R9, R9, R8 ;  /* 0x0000000809097220 */ /* 0x002fca0000400000 */
[----:B------:R1:W-:Y:S01]  /*05a0*/  STS [R18], R9 ;  /* 0x0000000912007388 */ /* 0x0003e20000000800 */
[----:B------:R-:W-:Y:S05]  /*05b0*/  BRA `(.L_x_116) ;  /* 0x00000000000c7947 */ /* 0x000fea0003800000 */
.L_x_114:
[----:B------:R-:W-:-:S13]  /*05c0*/  ISETP.GT.U32.AND P0, PT, R4, 0x3f, PT ;  /* 0x0000003f0400780c */ /* 0x000fda0003f04070 */
[----:B------:R-:W-:Y:S05]  /*05d0*/  @P0 BREAK.RELIABLE B0 ;  /* 0x0000000000000942 */ /* 0x000fea0003800100 */
[----:B------:R-:W-:Y:S05]  /*05e0*/  @P0 BRA `(.L_x_117) ;  /* 0x0000000000080947 */ /* 0x000fea0003800000 */
.L_x_116:
[----:B------:R-:W-:Y:S05]  /*05f0*/  BSYNC.RELIABLE B0 ;  /* 0x0000000000007941 */ /* 0x000fea0003800100 */
.L_x_113:
[----:B------:R2:W-:Y:S02]  /*0600*/  STS [R17], RZ ;  /* 0x000000ff11007388 */ /* 0x0005e40000000800 */
.L_x_117:
[----:B------:R-:W-:Y:S05]  /*0610*/  BSYNC.RECONVERGENT B1 ;  /* 0x0000000000017941 */ /* 0x000fea0003800200 */
.L_x_112:
[----:B------:R-:W-:Y:S05]  /*0620*/  WARPSYNC.ALL ;  /* 0x0000000000007948 */ /* 0x000fea0003800000 */
[----:B------:R-:W-:Y:S01]  /*0630*/  BAR.SYNC.DEFER_BLOCKING 0x0 ;  /* 0x0000000000007b1d */ /* 0x000fe20000010000 */
[----:B------:R-:W-:-:S05]  /*0640*/  ISETP.GT.U32.AND P0, PT, R4, 0x78, PT ;  /* 0x000000780400780c */ /* 0x000fca0003f04070 */
[----:B------:R-:W-:Y:S08]  /*0650*/  BSSY.RECONVERGENT B1, `(.L_x_118) ;  /* 0x0000077000017945 */ /* 0x000ff00003800200 */
[----:B------:R-:W-:Y:S05]  /*0660*/  @P0 BRA `(.L_x_119) ;  /* 0x0000000400d40947 */ /* 0x000fea0003800000 */
[----:B------:R-:W-:Y:S01]  /*0670*/  IMAD.U32 R22, RZ, RZ, UR8 ;  /* 0x00000008ff167e24 */ /* 0x000fe2000f8e00ff */
[----:B------:R-:W-:Y:S01]  /*0680*/  MOV R23, UR9 ;  /* 0x0000000900177c02 */ /* 0x000fe20008000f00 */
[----:B------:R-:W-:Y:S02]  /*0690*/  IMAD.U32 R14, RZ, RZ, UR8 ;  /* 0x00000008ff0e7e24 */ /* 0x000fe4000f8e00ff */
[----:B------:R-:W-:Y:S02]  /*06a0*/  IMAD.U32 R15, RZ, RZ, UR9 ;  /* 0x00000009ff0f7e24 */ /* 0x000fe4000f8e00ff */
[----:B------:R-:W1:Y:S04]  /*06b0*/  LDG.E R22, desc[UR12][R22.64] ;  /* 0x0000000c16167981 */ /* 0x000e68000c1e1900 */
[----:B------:R-:W3:Y:S01]  /*06c0*/  LDG.E R14, desc[UR12][R14.64+0x4] ;  /* 0x0000040c0e0e7981 */ /* 0x000ee2000c1e1900 */
[----:B------:R-:W4:Y:S01]  /*06d0*/  LDCU UR4, c[0x0][0x380] ;  /* 0x00007000ff0477ac */ /* 0x000f220008000800 */
[----:B------:R-:W-:Y:S01]  /*06e0*/  IMAD.MOV.U32 R25, RZ, RZ, -0x3e000000 ;  /* 0xc2000000ff197424 */ /* 0x000fe200078e00ff */
[----:B------:R-:W-:Y:S01]  /*06f0*/  UMOV UR5, URZ ;  /* 0x000000ff00057c82 */ /* 0x000fe20008000000 */
[----:B-1----:R-:W-:Y:S01]  /*0700*/  FADD R9, R22, -4.5 ;  /* 0xc090000016097421 */ /* 0x002fe20000000000 */
[----:B---3--:R-:W-:-:S03]  /*0710*/  FADD R8, R14, -4.5 ;  /* 0xc09000000e087421 */ /* 0x008fc60000000000 */
[----:B------:R-:W-:Y:S01]  /*0720*/  FADD R12, R16, R9 ;  /* 0x00000009100c7221 */ /* 0x000fe20000000000 */
[----:B0-----:R-:W-:-:S03]  /*0730*/  FADD R9, R7, R8 ;  /* 0x0000000807097221 */ /* 0x001fc60000000000 */
[C---:B------:R-:W-:Y:S01]  /*0740*/  FADD R8, R12.reuse, 1 ;  /* 0x3f8000000c087421 */ /* 0x040fe20000000000 */
[----:B------:R-:W-:Y:S01]  /*0750*/  FADD R10, R12, -1 ;  /* 0xbf8000000c0a7421 */ /* 0x000fe20000000000 */
[----:B------:R-:W-:Y:S02]  /*0760*/  IMAD.MOV.U32 R14, RZ, RZ, R12 ;  /* 0x000000ffff0e7224 */ /* 0x000fe400078e000c */
[C---:B------:R-:W-:Y:S01]  /*0770*/  FADD R13, R9.reuse, 1 ;  /* 0x3f800000090d7421 */ /* 0x040fe20000000000 */
[----:B------:R-:W-:Y:S01]  /*0780*/  MOV R11, R9 ;  /* 0x00000009000b7202 */ /* 0x000fe20000000f00 */
[----:B------:R-:W-:-:S03]  /*0790*/  FADD R15, R9, -1 ;  /* 0xbf800000090f7421 */ /* 0x000fc60000000000 */
[----:B----4-:R-:W-:Y:S01]  /*07a0*/  TEX.LL RZ, R27, R10, R25, UR4, 2D, 0x1 ;  /* 0x28ff04190a1b7f60 */ /* 0x010fe200089e01ff */
[----:B------:R-:W5:Y:S01]  /*07b0*/  TEX.LL RZ, R8, R8, R25, UR4, 2D, 0x1 ;  /* 0x28ff041908087f60 */ /* 0x000f6200089e01ff */
[----:B------:R-:W-:Y:S01]  /*07c0*/  TEX.LL RZ, R13, R12, R25, UR4, 2D, 0x1 ;  /* 0x28ff04190c0d7f60 */ /* 0x000fe200089e01ff */
[----:B------:R-:W5:Y:S01]  /*07d0*/  TEX.LL RZ, R14, R14, R25, UR4, 2D, 0x1 ;  /* 0x28ff04190e0e7f60 */ /* 0x000f6200089e01ff */
[----:B------:R-:W-:Y:S01]  /*07e0*/  BSSY.RECONVERGENT B2, `(.L_x_120) ;  /* 0x0000013000027945 */ /* 0x000fe20003800200 */
[----:B-----5:R-:W-:Y:S01]  /*07f0*/  FADD R27, R8, -R27 ;  /* 0x8000001b081b7221 */ /* 0x020fe20000000000 */
[----:B------:R-:W-:-:S05]  /*0800*/  FADD R22, R13, -R14 ;  /* 0x8000000e0d167221 */ /* 0x000fca0000000000 */
[----:B------:R-:W-:-:S04]  /*0810*/  FSETP.GT.AND P3, PT, |R22|, |R27|, PT ;  /* 0x4000001b1600720b */ /* 0x000fc80003f64200 */
[----:B------:R-:W-:Y:S02]  /*0820*/  FSEL R21, |R22|, |R27|, P3 ;  /* 0x4000001b16157208 */ /* 0x000fe40001800200 */
[----:B------:R-:W-:Y:S02]  /*0830*/  FSEL R24, |R27|, |R22|, P3 ;  /* 0x400000161b187208 */ /* 0x000fe40001800200 */
[----:B------:R-:W0:Y:S08]  /*0840*/  MUFU.RCP R26, R21 ;  /* 0x00000015001a7308 */ /* 0x000e300000001000 */
[----:B------:R-:W1:Y:S01]  /*0850*/  FCHK P0, R24, R21 ;  /* 0x0000001518007302 */ /* 0x000e620000000000 */
[----:B0-----:R-:W-:-:S04]  /*0860*/  FFMA R23, -R21, R26, 1 ;  /* 0x3f80000015177423 */ /* 0x001fc8000000011a */
[----:B------:R-:W-:-:S04]  /*0870*/  FFMA R23, R26, R23, R26 ;  /* 0x000000171a177223 */ /* 0x000fc8000000001a */
[----:B------:R-:W-:-:S04]  /*0880*/  FFMA R8, R24, R23, RZ ;  /* 0x0000001718087223 */ /* 0x000fc800000000ff */
[----:B------:R-:W-:-:S04]  /*0890*/  FFMA R9, -R21, R8, R24 ;  /* 0x0000000815097223 */ /* 0x000fc80000000118 */
[----:B------:R-:W-:Y:S01]  /*08a0*/  FFMA R8, R23, R9, R8 ;  /* 0x0000000917087223 */ /* 0x000fe20000000008 */
[----:B-1----:R-:W-:Y:S06]  /*08b0*/  @!P0 BRA `(.L_x_121) ;  /* 0x0000000000148947 */ /* 0x002fec0003800000 */
[----:B------:R-:W-:Y:S01]  /*08c0*/  IMAD.MOV.U32 R8, RZ, RZ, R24 ;  /* 0x000000ffff087224 */ /* 0x000fe200078e0018 */
[----:B------:R-:W-:Y:S01]  /*08d0*/  MOV R11, 0x900 ;  /* 0x00000900000b7802 */ /* 0x000fe20000000f00 */
[----:B------:R-:W-:-:S07]  /*08e0*/  IMAD.MOV.U32 R13, RZ, RZ, R21 ;  /* 0x000000ffff0d7224 */ /* 0x000fce00078e0015 */
[----:B--2---:R-:W-:Y:S05]  /*08f0*/  CALL.REL.NOINC `($__internal_4_$__cuda_sm3x_div_rn_noftz_f32_slowpath) ;  /* 0x0000002000607944 */ /* 0x004fea0003c00000 */
[----:B------:R-:W-:-:S07]  /*0900*/  MOV R8, R23 ;  /* 0x0000001700087202 */ /* 0x000fce0000000f00 */
.L_x_121:
[----:B------:R-:W-:Y:S05]  /*0910*/  BSYNC.RECONVERGENT B2 ;  /* 0x0000000000027941 */ /* 0x000fea0003800200 */
.L_x_120:
[----:B------:R-:W-:Y:S02]  /*0920*/  IMAD.MOV.U32 R10, RZ, RZ, 0x3b33710b ;  /* 0x3b33710bff0a7424 */ /* 0x000fe400078e00ff */
[----:B------:R-:W-:Y:S01]  /*0930*/  FMUL R9, R8, R8 ;  /* 0x0000000808097220 */ /* 0x000fe20000400000 */
[C---:B------:R-:W-:Y:S01]  /*0940*/  ISETP.GE.AND P0, PT, R27.reuse, RZ, PT ;  /* 0x000000ff1b00720c */ /* 0x040fe20003f06270 */
[----:B------:R-:W-:Y:S01]  /*0950*/  BSSY.RECONVERGENT B2, `(.L_x_122) ;  /* 0x0000027000027945 */ /* 0x000fe20003800200 */
[----:B------:R-:W-:Y:S01]  /*0960*/  FSETP.NEU.AND P4, PT, |R27|, |R22|, PT ;  /* 0x400000161b00720b */ /* 0x000fe20003f8d200 */
[----:B------:R-:W-:Y:S01]  /*0970*/  FFMA R10, R9, R10, -0.015681877732276916504 ;  /* 0xbc807748090a7423 */ /* 0x000fe2000000000a */
[----:B------:R-:W-:-:S03]  /*0980*/  FSETP.NEU.AND P1, PT, R21, RZ, PT ;  /* 0x000000ff1500720b */ /* 0x000fc60003f2d000 */
[----:B------:R-:W-:-:S04]  /*0990*/  FFMA R10, R9, R10, 0.042200751602649688721 ;  /* 0x3d2cdab2090a7423 */ /* 0x000fc8000000000a */
[----:B------:R-:W-:-:S04]  /*09a0*/  FFMA R10, R9, R10, -0.074792981147766113281 ;  /* 0xbd992d10090a7423 */ /* 0x000fc8000000000a */
[----:B------:R-:W-:-:S04]  /*09b0*/  FFMA R10, R9, R10, 0.10640415549278259277 ;  /* 0x3dd9ea6c090a7423 */ /* 0x000fc8000000000a */
[----:B------:R-:W-:-:S04]  /*09c0*/  FFMA R10, R9, R10, -0.14207722246646881104 ;  /* 0xbe117cb1090a7423 */ /* 0x000fc8000000000a */
[----:B------:R-:W-:-:S04]  /*09d0*/  FFMA R10, R9, R10, 0.19993925094604492188 ;  /* 0x3e4cbce0090a7423 */ /* 0x000fc8000000000a */
[----:B------:R-:W-:-:S04]  /*09e0*/  FFMA R10, R9, R10, -0.33333197236061096191 ;  /* 0xbeaaaa7d090a7423 */ /* 0x000fc8000000000a */
[----:B------:R-:W-:Y:S01]  /*09f0*/  FMUL R9, R9, R10 ;  /* 0x0000000a09097220 */ /* 0x000fe20000400000 */
[----:B------:R-:W-:-:S03]  /*0a00*/  IMAD.MOV.U32 R10, RZ, RZ, 0x3f6ee581 ;  /* 0x3f6ee581ff0a7424 */ /* 0x000fc600078e00ff */
[----:B------:R-:W-:-:S04]  /*0a10*/  FFMA R9, R9, R8, R8 ;  /* 0x0000000809097223 */ /* 0x000fc80000000008 */
[C---:B------:R-:W-:Y:S01]  /*0a20*/  FFMA R8, R10.reuse, 1.6832555532455444336, -R9 ;  /* 0x3fd774eb0a087823 */ /* 0x040fe20000000809 */
[----:B------:R-:W-:-:S04]  /*0a30*/  FSEL R10, R10, 1.8663789033889770508, P3 ;  /* 0x3feee5810a0a7808 */ /* 0x000fc80001800000 */
[-C--:B------:R-:W-:Y:S01]  /*0a40*/  FSEL R11, R8, R9.reuse, P3 ;  /* 0x00000009080b7208 */ /* 0x080fe20001800000 */
[----:B------:R-:W-:Y:S01]  /*0a50*/  IMAD.MOV.U32 R8, RZ, RZ, 0x4016cbe4 ;  /* 0x4016cbe4ff087424 */ /* 0x000fe200078e00ff */
[----:B------:R-:W-:-:S05]  /*0a60*/  FSEL R9, R9, -R9, P3 ;  /* 0x8000000909097208 */ /* 0x000fca0001800000 */
[----:B------:R-:W-:Y:S01]  /*0a70*/  @!P0 FFMA R11, R10, 1.6832555532455444336, R9 ;  /* 0x3fd774eb0a0b8823 */ /* 0x000fe20000000009 */
[----:B------:R-:W-:Y:S01]  /*0a80*/  @!P4 FSEL R11, R8, 0.78539818525314331055, !P0 ;  /* 0x3f490fdb080bc808 */ /* 0x000fe20004000000 */
[--C-:B------:R-:W-:Y:S01]  /*0a90*/  FADD R8, |R27|, |R22|.reuse ;  /* 0x400000161b087221 */ /* 0x100fe20000000200 */
[----:B------:R-:W-:Y:S01]  /*0aa0*/  @!P1 FSEL R11, RZ, 3.1415927410125732422, P0 ;  /* 0x40490fdbff0b9808 */ /* 0x000fe20000000000 */
[----:B------:R-:W-:Y:S02]  /*0ab0*/  HFMA2 R10, -RZ, RZ, 1.658203125, -44384 ;  /* 0x3ea2f96bff0a7431 */ /* 0x000fe400000001ff */
[----:B------:R-:W-:Y:S01]  /*0ac0*/  IMAD.MOV.U32 R9, RZ, RZ, 0x40490ff9 ;  /* 0x40490ff9ff097424 */ /* 0x000fe200078e00ff */
[----:B------:R-:W-:Y:S02]  /*0ad0*/  FSETP.NAN.AND P0, PT, R8, R8, PT ;  /* 0x000000080800720b */ /* 0x000fe40003f08000 */
[----:B------:R-:W-:-:S04]  /*0ae0*/  LOP3.LUT R11, R11, 0x80000000, R22, 0xb8, !PT ;  /* 0x800000000b0b7812 */ /* 0x000fc800078eb816 */
[----:B------:R-:W-:Y:S01]  /*0af0*/  FSEL R8, R8, R11, P0 ;  /* 0x0000000b08087208 */ /* 0x000fe20000000000 */
[----:B------:R-:W-:-:S04]  /*0b00*/  FFMA R9, R10, -R9, 1 ;  /* 0x3f8000000a097423 */ /* 0x000fc80000000809 */
[----:B------:R-:W-:Y:S01]  /*0b10*/  FMUL R8, R8, 16 ;  /* 0x4180000008087820 */ /* 0x000fe20000400000 */
[----:B------:R-:W-:-:S03]  /*0b20*/  FFMA R9, R9, R10, 0.3183091580867767334 ;  /* 0x3ea2f96b09097423 */ /* 0x000fc6000000000a */
[----:B------:R-:W0:Y:S01]  /*0b30*/  FCHK P0, R8, 3.1415998935699462891 ;  /* 0x40490ff908007902 */ /* 0x000e220000000000 */
[----:B------:R-:W-:-:S04]  /*0b40*/  FFMA R10, R8, R9, RZ ;  /* 0x00000009080a7223 */ /* 0x000fc800000000ff */
[----:B------:R-:W-:-:S04]  /*0b50*/  FFMA R11, R10, -3.1415998935699462891, R8 ;  /* 0xc0490ff90a0b7823 */ /* 0x000fc80000000008 */
[----:B------:R-:W-:Y:S01]  /*0b60*/  FFMA R9, R9, R11, R10 ;  /* 0x0000000b09097223 */ /* 0x000fe2000000000a */
[----:B0-----:R-:W-:Y:S06]  /*0b70*/  @!P0 BRA `(.L_x_123) ;  /* 0x0000000000108947 */ /* 0x001fec0003800000 */
[----:B------:R-:W-:Y:S01]  /*0b80*/  IMAD.MOV.U32 R13, RZ, RZ, 0x40490ff9 ;  /* 0x40490ff9ff0d7424 */ /* 0x000fe200078e00ff */
[----:B------:R-:W-:-:S07]  /*0b90*/  MOV R11, 0xbb0 ;  /* 0x00000bb0000b7802 */ /* 0x000fce0000000f00 */
[----:B--2---:R-:W-:Y:S05]  /*0ba0*/  CALL.REL.NOINC `($__internal_4_$__cuda_sm3x_div_rn_noftz_f32_slowpath) ;  /* 0x0000001c00b47944 */ /* 0x004fea0003c00000 */
[----:B------:R-:W-:-:S07]  /*0bb0*/  IMAD.MOV.U32 R9, RZ, RZ, R23 ;  /* 0x000000ffff097224 */ /* 0x000fce00078e0017 */
.L_x_123:
[----:B------:R-:W-:Y:S05]  /*0bc0*/  BSYNC.RECONVERGENT B2 ;  /* 0x0000000000027941 */ /* 0x000fea0003800200 */
.L_x_122:
[----:B------:R-:W-:Y:S01]  /*0bd0*/  FMUL R22, R22, R22 ;  /* 0x0000001616167220 */ /* 0x000fe20000400000 */
[----:B------:R-:W-:Y:S01]  /*0be0*/  FADD R8, R9, 16.5 ;  /* 0x4184000009087421 */ /* 0x000fe20000000000 */
[----:B------:R-:W-:Y:S02]  /*0bf0*/  BSSY.RECONVERGENT B2, `(.L_x_124) ;  /* 0x0000010000027945 */ /* 0x000fe40003800200 */
[----:B------:R-:W-:-:S03]  /*0c00*/  FFMA R11, R27, R27, R22 ;  /* 0x0000001b1b0b7223 */ /* 0x000fc60000000016 */
[----:B------:R-:W0:Y:S02]  /*0c10*/  F2I.TRUNC.NTZ R8, R8 ;  /* 0x0000000800087305 */ /* 0x000e24000020f100 */
[----:B------:R-:W-:-:S04]  /*0c20*/  IADD3 R9, PT, PT, R11, -0xd000000, RZ ;  /* 0xf30000000b097810 */ /* 0x000fc80007ffe0ff */
[----:B------:R-:W-:Y:S02]  /*0c30*/  ISETP.GT.U32.AND P1, PT, R9, 0x727fffff, PT ;  /* 0x727fffff0900780c */ /* 0x000fe40003f24070 */
[----:B------:R1:W3:Y:S01]  /*0c40*/  MUFU.RSQ R10, R11 ;  /* 0x0000000b000a7308 */ /* 0x0002e20000001400 */
[----:B0-----:R-:W-:-:S04]  /*0c50*/  ISETP.GT.AND P0, PT, R8, 0x1f, PT ;  /* 0x0000001f0800780c */ /* 0x001fc80003f04270 */
[----:B------:R-:W-:-:S06]  /*0c60*/  SEL R9, R8, RZ, !P0 ;  /* 0x000000ff08097207 */ /* 0x000fcc0004000000 */
[----:B-1----:R-:W-:Y:S05]  /*0c70*/  @!P1 BRA `(.L_x_125) ;  /* 0x00000000000c9947 */ /* 0x002fea0003800000 */
[----:B------:R-:W-:-:S07]  /*0c80*/  MOV R15, 0xca0 ;  /* 0x00000ca0000f7802 */ /* 0x000fce0000000f00 */
[----:B--23--:R-:W-:Y:S05]  /*0c90*/  CALL.REL.NOINC `($__internal_3_$__cuda_sm20_sqrt_rn_f32_slowpath) ;  /* 0x0000001c00187944 */ /* 0x00cfea0003c00000 */
[----:B------:R-:W-:Y:S05]  /*0ca0*/  BRA `(.L_x_126) ;  /* 0x0000000000107947 */ /* 0x000fea0003800000 */
.L_x_125:
[----:B---3--:R-:W-:Y:S01]  /*0cb0*/  FMUL.FTZ R8, R11, R10 ;  /* 0x0000000a0b087220 */ /* 0x008fe20000410000 */
[----:B------:R-:W-:-:S03]  /*0cc0*/  FMUL.FTZ R10, R10, 0.5 ;  /* 0x3f0000000a0a7820 */ /* 0x000fc60000410000 */
[----:B------:R-:W-:-:S04]  /*0cd0*/  FFMA R11, -R8, R8, R11 ;  /* 0x00000008080b7223 */ /* 0x000fc8000000010b */
[----:B------:R-:W-:-:S07]  /*0ce0*/  FFMA R8, R11, R10, R8 ;  /* 0x0000000a0b087223 */ /* 0x000fce0000000008 */
.L_x_126:
[----:B------:R-:W-:Y:S05]  /*0cf0*/  BSYNC.RECONVERGENT B2 ;  /* 0x0000000000027941 */ /* 0x000fea0003800200 */
.L_x_124:
[----:B------:R-:W0:Y:S01]  /*0d00*/  LDS R11, [R6] ;  /* 0x00000000060b7984 */ /* 0x000e220000000800 */
[----:B------:R-:W1:Y:S01]  /*0d10*/  S2UR UR5, SR_CgaCtaId ;  /* 0x00000000000579c3 */ /* 0x000e620000008800 */
[----:B------:R-:W-:Y:S02]  /*0d20*/  UMOV UR4, 0x400 ;  /* 0x0000040000047882 */ /* 0x000fe40000000000 */
[----:B------:R-:W3:Y:S01]  /*0d30*/  LDS R13, [R5] ;  /* 0x00000000050d7984 */ /* 0x000ee20000000800 */
[----:B-1----:R-:W-:-:S06]  /*0d40*/  ULEA UR4, UR5, UR4, 0x18 ;  /* 0x0000000405047291 */ /* 0x002fcc000f8ec0ff */
[----:B------:R-:W-:Y:S01]  /*0d50*/  LEA R10, R9, UR4, 0x2 ;  /* 0x00000004090a7c11 */ /* 0x000fe2000f8e10ff */
[----:B0-----:R-:W-:-:S04]  /*0d60*/  FMUL R8, R11, R8 ;  /* 0x000000080b087220 */ /* 0x001fc80000400000 */
[----:B---3--:R-:W-:-:S07]  /*0d70*/  FMUL R13, R8, R13 ;  /* 0x0000000d080d7220 */ /* 0x008fce0000400000 */
.L_x_127:
[----:B------:R-:W0:Y:S02]  /*0d80*/  LDS R8, [R10] ;  /* 0x000000000a087984 */ /* 0x000e240000000800 */
[----:B0-----:R-:W-:-:S05]  /*0d90*/  FADD R9, R13, R8 ;  /* 0x000000080d097221 */ /* 0x001fca0000000000 */
[----:B------:R-:W0:Y:S02]  /*0da0*/  ATOMS.CAST.SPIN P0, [R10], R8, R9 ;  /* 0x000000080a00758d */ /* 0x000e240001800009 */
[----:B0-----:R-:W-:Y:S05]  /*0db0*/  @!P0 BRA `(.L_x_127) ;  /* 0xfffffffc00f08947 */ /* 0x001fea000383ffff */
.L_x_119:
[----:B------:R-:W-:Y:S05]  /*0dc0*/  BSYNC.RECONVERGENT B1 ;  /* 0x0000000000017941 */ /* 0x000fea0003800200 */
.L_x_118:
[----:B------:R-:W-:Y:S01]  /*0dd0*/  BAR.SYNC.DEFER_BLOCKING 0x0 ;  /* 0x0000000000007b1d */ /* 0x000fe20000010000 */
[----:B------:R-:W-:-:S05]  /*0de0*/  ISETP.GT.U32.AND P1, PT, R4, 0x1f, PT ;  /* 0x0000001f0400780c */ /* 0x000fca0003f24070 */
[----:B------:R-:W-:Y:S08]  /*0df0*/  BSSY.RECONVERGENT B1, `(.L_x_128) ;  /* 0x0000010000017945 */ /* 0x000ff00003800200 */
[----:B------:R-:W-:Y:S05]  /*0e00*/  @P1 BRA `(.L_x_129) ;  /* 0x0000000000381947 */ /* 0x000fea0003800000 */
[----:B------:R-:W-:Y:S01]  /*0e10*/  ISETP.GT.U32.AND P0, PT, R4, 0x1, PT ;  /* 0x000000010400780c */ /* 0x000fe20003f04070 */
[----:B-1----:R-:W-:Y:S01]  /*0e20*/  LDS R9, [R3] ;  /* 0x0000000003097984 */ /* 0x002fe20000000800 */
[----:B------:R-:W-:-:S03]  /*0e30*/  VIADD R11, R17, 0xfffffff8 ;  /* 0xfffffff8110b7836 */ /* 0x000fc60000000000 */
[----:B------:R-:W1:Y:S04]  /*0e40*/  LDS R10, [R2] ;  /* 0x00000000020a7984 */ /* 0x000e680000000800 */
[----:B------:R-:W3:Y:S04]  /*0e50*/  LDS R8, [R17] ;  /* 0x0000000011087984 */ /* 0x000ee80000000800 */
[----:B------:R-:W-:Y:S01]  /*0e60*/  @!P0 VIADD R11, R17, 0x78 ;  /* 0x00000078110b8836 */ /* 0x000fe20000000000 */
[----:B------:R-:W-:Y:S05]  /*0e70*/  LDS R12, [R0] ;  /* 0x00000000000c7984 */ /* 0x000fea0000000800 */
[----:B------:R-:W4:Y:S01]  /*0e80*/  LDS R11, [R11] ;  /* 0x000000000b0b7984 */ /* 0x000f220000000800 */
[----:B-1----:R-:W-:-:S04]  /*0e90*/  FADD R9, R9, R10 ;  /* 0x0000000a09097221 */ /* 0x002fc80000000000 */
[----:B------:R-:W-:-:S04]  /*0ea0*/  FMUL R9, R9, 4 ;  /* 0x4080000009097820 */ /* 0x000fc80000400000 */
[----:B---3--:R-:W-:Y:S01]  /*0eb0*/  FFMA R8, R8, 6, R9 ;  /* 0x40c0000008087823 */ /* 0x008fe20000000009 */
[----:B----4-:R-:W-:-:S04]  /*0ec0*/  FADD R9, R11, R12 ;  /* 0x0000000c0b097221 */ /* 0x010fc80000000000 */
[----:B------:R-:W-:-:S05]  /*0ed0*/  FADD R8, R8, R9 ;  /* 0x0000000908087221 */ /* 0x000fca0000000000 */
[----:B------:R3:W-:Y:S02]  /*0ee0*/  STS [R17+0x80], R8 ;  /* 0x0000800811007388 */ /* 0x0007e40000000800 */
.L_x_129:
[----:B------:R-:W-:Y:S05]  /*0ef0*/  BSYNC.RECONVERGENT B1 ;  /* 0x0000000000017941 */ /* 0x000fea0003800200 */
.L_x_128:
[----:B------:R-:W-:Y:S06]  /*0f00*/  BAR.SYNC.DEFER_BLOCKING 0x0 ;  /* 0x0000000000007b1d */ /* 0x000fec0000010000 */
[----:B------:R-:W-:Y:S04]  /*0f10*/  BSSY.RECONVERGENT B1, `(.L_x_130) ;  /* 0x000000a000017945 */ /* 0x000fe80003800200 */
[----:B------:R-:W-:Y:S05]  /*0f20*/  @P1 BRA `(.L_x_131) ;  /* 0x0000000000201947 */ /* 0x000fea0003800000 */
[----:B---3--:R-:W-:Y:S01]  /*0f30*/  LDS R8, [R17+0x80] ;  /* 0x0000800011087984 */ /* 0x008fe20000000800 */
[----:B------:R-:W-:-:S03]  /*0f40*/  IMAD.MOV.U32 R10, RZ, RZ, RZ ;  /* 0x000000ffff0a7224 */ /* 0x000fc600078e00ff */
[----:B-1----:R-:W1:Y:S02]  /*0f50*/  LDS R9, [R3+0x80] ;  /* 0x0000800003097984 */ /* 0x002e640000000800 */
[----:B-1----:R-:W-:-:S13]  /*0f60*/  FSETP.GT.AND P1, PT, R8, R9, PT ;  /* 0x000000090800720b */ /* 0x002fda0003f24000 */
[----:B------:R-:W1:Y:S02]  /*0f70*/  @P1 LDS R9, [R2+0x80] ;  /* 0x0000800002091984 */ /* 0x000e640000000800 */
[----:B-1----:R-:W-:-:S04]  /*0f80*/  @P1 FSETP.GE.AND P0, PT, R8, R9, PT ;  /* 0x000000090800120b */ /* 0x002fc80003f06000 */
[----:B------:R-:W-:-:S05]  /*0f90*/  @P1 FSEL R10, R8, RZ, P0 ;  /* 0x000000ff080a1208 */ /* 0x000fca0000000000 */
[----:B------:R1:W-:Y:S04]  /*0fa0*/  STS [R17], R10 ;  /* 0x0000000a11007388 */ /* 0x0003e80000000800 */
.L_x_131:
[----:B------:R-:W-:Y:S05]  /*0fb0*/  BSYNC.RECONVERGENT B1 ;  /* 0x0000000000017941 */ /* 0x000fea0003800200 */
.L_x_130:
[----:B------:R-:W-:Y:S01]  /*0fc0*/  BAR.SYNC.DEFER_BLOCKING 0x0 ;  /* 0x0000000000007b1d */ /* 0x000fe20000010000 */
[----:B------:R-:W-:-:S05]  /*0fd0*/  ISETP.NE.AND P0, PT, R4, RZ, PT ;  /* 0x000000ff0400720c */ /* 0x000fca0003f05270 */
[----:B------:R-:W-:Y:S08]  /*0fe0*/  BSSY.RECONVERGENT B1, `(.L_x_132) ;  /* 0x000018e000017945 */ /* 0x000ff00003800200 */
[----:B------:R-:W-:Y:S05]  /*0ff0*/  @P0 BRA `(.L_x_133) ;  /* 0x0000001800300947 */ /* 0x000fea0003800000 */
[----:B---3--:R-:W3:Y:S01]  /*1000*/  S2R R8, SR_CgaCtaId ;  /* 0x0000000000087919 */ /* 0x008ee20000008800 */
[----:B------:R-:W-:-:S04]  /*1010*/  MOV R21, 0x400 ;  /* 0x0000040000157802 */ /* 0x000fc80000000f00 */
[----:B---3--:R-:W-:-:S05]  /*1020*/  LEA R21, R8, R21, 0x18 ;  /* 0x0000001508157211 */ /* 0x008fca00078ec0ff */
[----:B-1----:R-:W1:Y:S04]  /*1030*/  LDS.128 R8, [R21] ;  /* 0x0000000015087984 */ /* 0x002e680000000c00 */
[----:B------:R-:W3:Y:S01]  /*1040*/  LDS.128 R12, [R21+0x10] ;  /* 0x00001000150c7984 */ /* 0x000ee20000000c00 */
[----:B-1----:R-:W-:Y:S02]  /*1050*/  FMNMX R23, RZ, R8, !PT ;  /* 0x00000008ff177209 */ /* 0x002fe40007800000 */
[----:B------:R-:W-:Y:S02]  /*1060*/  FSETP.GT.AND P6, PT, R8, RZ, PT ;  /* 0x000000ff0800720b */ /* 0x000fe40003fc4000 */
[----:B------:R-:W-:Y:S02]  /*1070*/  FSETP.GT.AND P3, PT, R9, R23, PT ;  /* 0x000000170900720b */ /* 0x000fe40003f64000 */
[----:B------:R-:W-:-:S11]  /*1080*/  SEL R8, RZ, 0xffffffff, P6 ;  /* 0xffffffffff087807 */ /* 0x000fd60003000000 */
[----:B------:R-:W-:Y:S02]  /*1090*/  @!P3 FSETP.GT.AND P1, PT, R9, RZ, PT ;  /* 0x000000ff0900b20b */ /* 0x000fe40003f24000 */
[----:B------:R-:W-:Y:S02]  /*10a0*/  @!P3 FMNMX R22, RZ, R9, !PT ;  /* 0x00000009ff16b209 */ /* 0x000fe40007800000 */
[----:B------:R-:W-:-:S03]  /*10b0*/  @!P3 MOV R9, R23 ;  /* 0x000000170009b202 */ /* 0x000fc60000000f00 */
[----:B------:R-:W-:Y:S01]  /*10c0*/  @!P3 IMAD.MOV.U32 R23, RZ, RZ, R22 ;  /* 0x000000ffff17b224 */ /* 0x000fe200078e0016 */
[----:B------:R-:W-:Y:S02]  /*10d0*/  FSETP.GT.AND P0, PT, R10, R9, PT ;  /* 0x000000090a00720b */ /* 0x000fe40003f04000 */
[----:B------:R-:W-:-:S04]  /*10e0*/  @!P3 MOV R22, 0x1 ;  /* 0x000000010016b802 */ /* 0x000fc80000000f00 */
[----:B------:R-:W-:-:S07]  /*10f0*/  @!P3 SEL R22, R22, 0xffffffff, P1 ;  /* 0xffffffff1616b807 */ /* 0x000fce0000800000 */
[----:B------:R-:W-:-:S04]  /*1100*/  @!P0 FSETP.GT.AND P4, PT, R10, R23, PT ;  /* 0x000000170a00820b */ /* 0x000fc80003f84000 */
[----:B------:R-:W-:Y:S01]  /*1110*/  @!P0 FSEL R23, R10, R23, P4 ;  /* 0x000000170a178208 */ /* 0x000fe20002000000 */
[----:B------:R-:W-:-:S04]  /*1120*/  @!P0 IMAD.MOV.U32 R10, RZ, RZ, R9 ;  /* 0x000000ffff0a8224 */ /* 0x000fc800078e0009 */
[----:B------:R-:W-:Y:S01]  /*1130*/  @!P0 IMAD.MOV.U32 R9, RZ, RZ, R23 ;  /* 0x000000ffff098224 */ /* 0x000fe200078e0017 */
[----:B------:R-:W-:-:S13]  /*1140*/  FSETP.GT.AND P5, PT, R11, R10, PT ;  /* 0x0000000a0b00720b */ /* 0x000fda0003fa4000 */
[----:B------:R-:W-:-:S04]  /*1150*/  @!P5 FSETP.GT.AND P6, PT, R11, R9, PT ;  /* 0x000000090b00d20b */ /* 0x000fc80003fc4000 */
[----:B------:R-:W-:Y:S01]  /*1160*/  @!P5 FSEL R23, R11, R9, P6 ;  /* 0x000000090b17d208 */ /* 0x000fe20003000000 */
[----:B------:R-:W-:Y:S02]  /*1170*/  @!P5 IMAD.MOV.U32 R11, RZ, RZ, R10 ;  /* 0x000000ffff0bd224 */ /* 0x000fe400078e000a */
[----:B------:R-:W-:Y:S01]  /*1180*/  IMAD.MOV.U32 R9, RZ, RZ, 0x1 ;  /* 0x00000001ff097424 */ /* 0x000fe200078e00ff */
[----:B------:R-:W-:Y:S01]  /*1190*/  @!P3 MOV R9, R8 ;  /* 0x000000080009b202 */ /* 0x000fe20000000f00 */
[----:B------:R-:W-:Y:S01]  /*11a0*/  @!P5 IMAD.MOV.U32 R10, RZ, RZ, R23 ;  /* 0x000000ffff0ad224 */ /* 0x000fe200078e0017 */
[----:B---3--:R-:W-:Y:S01]  /*11b0*/  FSETP.GT.AND P1, PT, R12, R11, PT ;  /* 0x0000000b0c00720b */ /* 0x008fe20003f24000 */
[----:B------:R-:W-:Y:S02]  /*11c0*/  @!P3 IMAD.MOV.U32 R8, RZ, RZ, R22 ;  /* 0x000000ffff08b224 */ /* 0x000fe400078e0016 */
[----:B------:R-:W-:Y:S02]  /*11d0*/  HFMA2 R23, -RZ, RZ, 0, 1.78813934326171875e-07 ;  /* 0x00000003ff177431 */ /* 0x000fe400000001ff */
[----:B------:R-:W-:-:S02]  /*11e0*/  IMAD.MOV.U32 R22, RZ, RZ, 0x2 ;  /* 0x00000002ff167424 */ /* 0x000fc400078e00ff */
[----:B------:R-:W-:Y:S01]  /*11f0*/  @!P0 IMAD.MOV.U32 R22, RZ, RZ, R9 ;  /* 0x000000ffff168224 */ /* 0x000fe200078e0009 */
[----:B------:R-:W-:-:S03]  /*1200*/  @!P0 SEL R8, R8, 0x2, !P4 ;  /* 0x0000000208088807 */ /* 0x000fc60006000000 */
[----:B------:R-:W-:Y:S02]  /*1210*/  @!P5 IMAD.MOV.U32 R23, RZ, RZ, R22 ;  /* 0x000000ffff17d224 */ /* 0x000fe400078e0016 */
[----:B------:R-:W-:Y:S01]  /*1220*/  @!P0 IMAD.MOV.U32 R9, RZ, RZ, R8 ;  /* 0x000000ffff098224 */ /* 0x000fe200078e0008 */
[----:B------:R-:W-:-:S04]  /*1230*/  @!P1 FSETP.GT.AND P3, PT, R12, R10, PT ;  /* 0x0000000a0c00920b */ /* 0x000fc80003f64000 */
[----:B------:R-:W-:Y:S02]  /*1240*/  @!P5 SEL R24, R9, 0x3, !P6 ;  /* 0x000000030918d807 */ /* 0x000fe40007000000 */
[----:B------:R-:W-:Y:S01]  /*1250*/  @!P1 FSEL R10, R12, R10, P3 ;  /* 0x0000000a0c0a9208 */ /* 0x000fe20001800000 */
[----:B------:R-:W-:Y:S02]  /*1260*/  @!P1 IMAD.MOV.U32 R12, RZ, RZ, R11 ;  /* 0x000000ffff0c9224 */ /* 0x000fe400078e000b */
[----:B------:R-:W-:Y:S01]  /*1270*/  @!P5 IMAD.MOV.U32 R22, RZ, RZ, R24 ;  /* 0x000000ffff16d224 */ /* 0x000fe200078e0018 */
[----:B------:R-:W-:Y:S02]  /*1280*/  @!P1 MOV R11, R10 ;  /* 0x0000000a000b9202 */ /* 0x000fe40000000f00 */
[----:B------:R-:W-:Y:S02]  /*1290*/  FSETP.GT.AND P4, PT, R13, R12, PT ;  /* 0x0000000c0d00720b */ /* 0x000fe40003f84000 */
[----:B------:R-:W-:-:S11]  /*12a0*/  @!P1 SEL R22, R22, 0x4, !P3 ;  /* 0x0000000416169807 */ /* 0x000fd60005800000 */
[----:B------:R-:W-:-:S04]  /*12b0*/  @!P4 FSETP.GT.AND P0, PT, R13, R11, PT ;  /* 0x0000000b0d00c20b */ /* 0x000fc80003f04000 */
[----:B------:R-:W-:Y:S01]  /*12c0*/  @!P4 FSEL R25, R13, R11, P0 ;  /* 0x0000000b0d19c208 */ /* 0x000fe20000000000 */
[----:B------:R-:W-:Y:S01]  /*12d0*/  @!P4 IMAD.MOV.U32 R13, RZ, RZ, R12 ;  /* 0x000000ffff0dc224 */ /* 0x000fe200078e000c */
[----:B------:R-:W1:Y:S03]  /*12e0*/  LDS.128 R8, [R21+0x20] ;  /* 0x0000200015087984 */ /* 0x000e660000000c00 */
[----:B------:R-:W-:Y:S01]  /*12f0*/  @!P4 IMAD.MOV.U32 R12, RZ, RZ, R25 ;  /* 0x000000ffff0cc224 */ /* 0x000fe200078e0019 */
[----:B------:R-:W-:-:S13]  /*1300*/  FSETP.GT.AND P6, PT, R14, R13, PT ;  /* 0x0000000d0e00720b */ /* 0x000fda0003fc4000 */
[----:B------:R-:W-:-:S04]  /*1310*/  @!P6 FSETP.GT.AND P5, PT, R14, R12, PT ;  /* 0x0000000c0e00e20b */ /* 0x000fc80003fa4000 */
[----:B------:R-:W-:Y:S01]  /*1320*/  @!P6 FSEL R24, R14, R12, P5 ;  /* 0x0000000c0e18e208 */ /* 0x000fe20002800000 */
[----:B------:R-:W-:Y:S01]  /*1330*/  IMAD.MOV.U32 R12, RZ, RZ, 0x4 ;  /* 0x00000004ff0c7424 */ /* 0x000fe200078e00ff */
[----:B------:R-:W-:Y:S01]  /*1340*/  @!P6 MOV R14, R13 ;  /* 0x0000000d000ee202 */ /* 0x000fe20000000f00 */
[----:B------:R-:W-:Y:S01]  /*1350*/  @!P1 IMAD.MOV.U32 R12, RZ, RZ, R23 ;  /* 0x000000ffff0c9224 */ /* 0x000fe200078e0017 */
[----:B------:R-:W-:Y:S01]  /*1360*/  @!P1 MOV R23, R22 ;  /* 0x0000001600179202 */ /* 0x000fe20000000f00 */
[----:B------:R-:W-:Y:S01]  /*1370*/  @!P6 IMAD.MOV.U32 R13, RZ, RZ, R24 ;  /* 0x000000ffff0de224 */ /* 0x000fe200078e0018 */
[----:B------:R-:W-:Y:S02]  /*1380*/  FSETP.GT.AND P3, PT, R15, R14, PT ;  /* 0x0000000e0f00720b */ /* 0x000fe40003f64000 */
[----:B------:R-:W-:-:S11]  /*1390*/  @!P4 SEL R23, R23, 0x5, !P0 ;  /* 0x000000051717c807 */ /* 0x000fd60004000000 */
[----:B------:R-:W-:-:S04]  /*13a0*/  @!P3 FSETP.GT.AND P1, PT, R15, R13, PT ;  /* 0x0000000d0f00b20b */ /* 0x000fc80003f24000 */
[----:B------:R-:W-:Y:S01]  /*13b0*/  @!P3 FSEL R22, R15, R13, P1 ;  /* 0x0000000d0f16b208 */ /* 0x000fe20000800000 */
[----:B------:R-:W-:Y:S02]  /*13c0*/  @!P3 IMAD.MOV.U32 R15, RZ, RZ, R14 ;  /* 0x000000ffff0fb224 */ /* 0x000fe400078e000e */
[----:B------:R-:W-:Y:S01]  /*13d0*/  IMAD.MOV.U32 R13, RZ, RZ, 0x5 ;  /* 0x00000005ff0d7424 */ /* 0x000fe200078e00ff */
[----:B------:R-:W-:Y:S01]  /*13e0*/  @!P4 MOV R13, R12 ;  /* 0x0000000c000dc202 */ /* 0x000fe20000000f00 */
[----:B------:R-:W-:Y:S01]  /*13f0*/  @!P3 IMAD.MOV.U32 R14, RZ, RZ, R22 ;  /* 0x000000ffff0eb224 */ /* 0x000fe200078e0016 */
[----:B-1----:R-:W-:Y:S01]  /*1400*/  FSETP.GT.AND P0, PT, R8, R15, PT ;  /* 0x0000000f0800720b */ /* 0x002fe20003f04000 */
[----:B------:R-:W-:Y:S02]  /*1410*/  @!P4 IMAD.MOV.U32 R12, RZ, RZ, R23 ;  /* 0x000000ffff0cc224 */ /* 0x000fe400078e0017 */
[----:B------:R-:W-:Y:S02]  /*1420*/  HFMA2 R23, -RZ, RZ, 0, 4.17232513427734375e-07 ;  /* 0x00000007ff177431 */ /* 0x000fe400000001ff */
        /* <DEDUP_REMOVED lines=36> */
[----:B------:R-:W-:Y:S02]  /*1670*/  HFMA2 R23, -RZ, RZ, 0, 6.55651092529296875e-07 ;  /* 0x0000000bff177431 */ /* 0x000fe400000001ff */
        /* <DEDUP_REMOVED lines=36> */
[----:B------:R-:W-:Y:S02]  /*18c0*/  HFMA2 R23, -RZ, RZ, 0, 8.94069671630859375e-07 ;  /* 0x0000000fff177431 */ /* 0x000fe400000001ff */
        /* <DEDUP_REMOVED lines=36> */
[----:B------:R-:W-:Y:S02]  /*1b10*/  HFMA2 R23, -RZ, RZ, 0, 1.132488250732421875e-06 ;  /* 0x00000013ff177431 */ /* 0x000fe400000001ff */
        /* <DEDUP_REMOVED lines=36> */
[----:B------:R-:W-:Y:S02]  /*1d60*/  HFMA2 R23, -RZ, RZ, 0, 1.370906829833984375e-06 ;  /* 0x00000017ff177431 */ /* 0x000fe400000001ff */
        /* <DEDUP_REMOVED lines=36> */
[----:B------:R-:W-:Y:S02]  /*1fb0*/  HFMA2 R22, -RZ, RZ, 0, 1.78813934326171875e-06 ;  /* 0x0000001eff167431 */ /* 0x000fe400000001ff */
[----:B------:R-:W-:-:S02]  /*1fc0*/  IMAD.MOV.U32 R23, RZ, RZ, 0x1a ;  /* 0x0000001aff177424 */ /* 0x000fc400078e00ff */
[----:B------:R-:W-:Y:S01]  /*1fd0*/  @!P0 IMAD.MOV.U32 R23, RZ, RZ, R9 ;  /* 0x000000ffff178224 */ /* 0x000fe200078e0009 */
[----:B------:R-:W-:-:S05]  /*1fe0*/  @!P0 SEL R8, R8, 0x1a, !P4 ;  /* 0x0000001a08088807 */ /* 0x000fca0006000000 */
[----:B------:R-:W-:Y:S02]  /*1ff0*/  @!P0 IMAD.MOV.U32 R9, RZ, RZ, R8 ;  /* 0x000000ffff098224 */ /* 0x000fe400078e0008 */
[----:B------:R-:W-:Y:S01]  /*2000*/  HFMA2 R8, -RZ, RZ, 0, 1.609325408935546875e-06 ;  /* 0x0000001bff087431 */ /* 0x000fe200000001ff */
[CC--:B------:R-:W-:Y:S02]  /*2010*/  @!P1 FSETP.GT.AND P3, PT, R12.reuse, R10.reuse, PT ;  /* 0x0000000a0c00920b */ /* 0x0c0fe40003f64000 */
[----:B------:R-:W-:Y:S02]  /*2020*/  @!P5 SEL R9, R9, 0x1b, !P6 ;  /* 0x0000001b0909d807 */ /* 0x000fe40007000000 */
[----:B------:R-:W-:Y:S01]  /*2030*/  @!P1 FSEL R10, R12, R10, P3 ;  /* 0x0000000a0c0a9208 */ /* 0x000fe20001800000 */
[----:B------:R-:W-:Y:S02]  /*2040*/  @!P1 IMAD.MOV.U32 R12, RZ, RZ, R11 ;  /* 0x000000ffff0c9224 */ /* 0x000fe400078e000b */
[----:B------:R-:W-:Y:S01]  /*2050*/  @!P5 IMAD.MOV.U32 R8, RZ, RZ, R23 ;  /* 0x000000ffff08d224 */ /* 0x000fe200078e0017 */
[----:B------:R-:W-:Y:S01]  /*2060*/  @!P1 MOV R11, R10 ;  /* 0x0000000a000b9202 */ /* 0x000fe20000000f00 */
[----:B------:R-:W-:Y:S01]  /*2070*/  @!P5 IMAD.MOV.U32 R23, RZ, RZ, R9 ;  /* 0x000000ffff17d224 */ /* 0x000fe200078e0009 */
[----:B------:R-:W-:Y:S01]  /*2080*/  FSETP.GT.AND P4, PT, R13, R12, PT ;  /* 0x0000000c0d00720b */ /* 0x000fe20003f84000 */
[----:B------:R-:W-:-:S02]  /*2090*/  IMAD.MOV.U32 R10, RZ, RZ, 0x1c ;  /* 0x0000001cff0a7424 */ /* 0x000fc400078e00ff */
[----:B------:R-:W-:Y:S01]  /*20a0*/  @!P1 IMAD.MOV.U32 R10, RZ, RZ, R8 ;  /* 0x000000ffff0a9224 */ /* 0x000fe200078e0008 */
[----:B------:R-:W-:Y:S01]  /*20b0*/  @!P1 SEL R23, R23, 0x1c, !P3 ;  /* 0x0000001c17179807 */ /* 0x000fe20005800000 */
[----:B------:R-:W-:-:S04]  /*20c0*/  IMAD.MOV.U32 R9, RZ, RZ, 0x1d ;  /* 0x0000001dff097424 */ /* 0x000fc800078e00ff */
[----:B------:R-:W-:-:S04]  /*20d0*/  @!P1 IMAD.MOV.U32 R8, RZ, RZ, R23 ;  /* 0x000000ffff089224 */ /* 0x000fc800078e0017 */
[----:B------:R-:W-:Y:S01]  /*20e0*/  @!P4 FSETP.GT.AND P0, PT, R13, R11, PT ;  /* 0x0000000b0d00c20b */ /* 0x000fe20003f04000 */
[----:B------:R-:W-:-:S03]  /*20f0*/  @!P4 IMAD.MOV.U32 R9, RZ, RZ, R10 ;  /* 0x000000ffff09c224 */ /* 0x000fc600078e000a */
[----:B------:R-:W-:Y:S01]  /*2100*/  @!P4 FSEL R11, R13, R11, P0 ;  /* 0x0000000b0d0bc208 */ /* 0x000fe20000000000 */
[----:B------:R-:W-:Y:S01]  /*2110*/  @!P4 IMAD.MOV.U32 R13, RZ, RZ, R12 ;  /* 0x000000ffff0dc224 */ /* 0x000fe200078e000c */
[----:B------:R-:W-:-:S03]  /*2120*/  @!P4 SEL R8, R8, 0x1d, !P0 ;  /* 0x0000001d0808c807 */ /* 0x000fc60004000000 */
[----:B------:R-:W-:Y:S01]  /*2130*/  @!P4 IMAD.MOV.U32 R12, RZ, RZ, R11 ;  /* 0x000000ffff0cc224 */ /* 0x000fe200078e000b */
[----:B------:R-:W-:Y:S01]  /*2140*/  FSETP.GT.AND P6, PT, R14, R13, PT ;  /* 0x0000000d0e00720b */ /* 0x000fe20003fc4000 */
[----:B------:R-:W-:Y:S02]  /*2150*/  IMAD.MOV.U32 R11, RZ, RZ, 0x1f ;  /* 0x0000001fff0b7424 */ /* 0x000fe400078e00ff */
[----:B------:R-:W-:-:S10]  /*2160*/  @!P4 IMAD.MOV.U32 R10, RZ, RZ, R8 ;  /* 0x000000ffff0ac224 */ /* 0x000fd400078e0008 */
[----:B------:R-:W-:Y:S01]  /*2170*/  @!P6 FSETP.GT.AND P5, PT, R14, R12, PT ;  /* 0x0000000c0e00e20b */ /* 0x000fe20003fa4000 */
[----:B------:R-:W-:-:S03]  /*2180*/  @!P6 IMAD.MOV.U32 R22, RZ, RZ, R9 ;  /* 0x000000ffff16e224 */ /* 0x000fc600078e0009 */
[----:B------:R-:W-:Y:S02]  /*2190*/  @!P6 FSEL R12, R14, R12, P5 ;  /* 0x0000000c0e0ce208 */ /* 0x000fe40002800000 */
[----:B------:R-:W-:Y:S02]  /*21a0*/  @!P6 MOV R14, R13 ;  /* 0x0000000d000ee202 */ /* 0x000fe40000000f00 */
[----:B------:R-:W-:Y:S01]  /*21b0*/  @!P6 SEL R10, R10, 0x1e, !P5 ;  /* 0x0000001e0a0ae807 */ /* 0x000fe20006800000 */
[----:B------:R-:W-:Y:S01]  /*21c0*/  @!P6 IMAD.MOV.U32 R13, RZ, RZ, R12 ;  /* 0x000000ffff0de224 */ /* 0x000fe200078e000c */
[----:B------:R-:W-:-:S03]  /*21d0*/  FSETP.GT.AND P3, PT, R15, R14, PT ;  /* 0x0000000e0f00720b */ /* 0x000fc60003f64000 */
[----:B------:R-:W-:-:S10]  /*21e0*/  @!P6 IMAD.MOV.U32 R9, RZ, RZ, R10 ;  /* 0x000000ffff09e224 */ /* 0x000fd400078e000a */
[----:B------:R-:W-:Y:S02]  /*21f0*/  @!P3 MOV R11, R22 ;  /* 0x00000016000bb202 */ /* 0x000fe40000000f00 */
[----:B------:R-:W-:-:S03]  /*2200*/  @!P3 FSETP.GT.AND P1, PT, R15, R13, PT ;  /* 0x0000000d0f00b20b */ /* 0x000fc60003f24000 */
[----:B------:R-:W-:Y:S01]  /*2210*/  IMAD.SHL.U32 R24, R11, 0x4, RZ ;  /* 0x000000040b187824 */ /* 0x000fe200078e00ff */
[----:B------:R-:W-:Y:S02]  /*2220*/  @!P3 FSEL R12, R15, R13, P1 ;  /* 0x0000000d0f0cb208 */ /* 0x000fe40000800000 */
[----:B------:R-:W-:Y:S01]  /*2230*/  @!P3 MOV R15, R14 ;  /* 0x0000000e000fb202 */ /* 0x000fe20000000f00 */
[C---:B------:R-:W-:Y:S01]  /*2240*/  VIADD R25, R24.reuse, 0x4 ;  /* 0x0000000418197836 */ /* 0x040fe20000000000 */
[----:B------:R-:W-:Y:S01]  /*2250*/  @!P3 SEL R9, R9, 0x1f, !P1 ;  /* 0x0000001f0909b807 */ /* 0x000fe20004800000 */
[----:B------:R-:W-:Y:S01]  /*2260*/  VIADD R26, R24, 0xfffffffc ;  /* 0xfffffffc181a7836 */ /* 0x000fe20000000000 */
[----:B------:R-:W-:Y:S01]  /*2270*/  @!P3 MOV R14, R12 ;  /* 0x0000000c000eb202 */ /* 0x000fe20000000f00 */
[----:B------:R-:W-:Y:S01]  /*2280*/  FADD R13, R15, R15 ;  /* 0x0000000f0f0d7221 */ /* 0x000fe20000000000 */
[----:B------:R-:W-:Y:S01]  /*2290*/  LOP3.LUT R24, R25, 0x7c, RZ, 0xc0, !PT ;  /* 0x0000007c19187812 */ /* 0x000fe200078ec0ff */
[----:B------:R-:W-:Y:S01]  /*22a0*/  @!P3 IMAD.MOV.U32 R22, RZ, RZ, R9 ;  /* 0x000000ffff16b224 */ /* 0x000fe200078e0009 */
[----:B------:R-:W-:-:S02]  /*22b0*/  LOP3.LUT R26, R26, 0x7c, RZ, 0xc0, !PT ;  /* 0x0000007c1a1a7812 */ /* 0x000fc400078ec0ff */
[----:B------:R-:W-:-:S03]  /*22c0*/  IADD3 R24, PT, PT, R21, R24, RZ ;  /* 0x0000001815187210 */ /* 0x000fc60007ffe0ff */
[----:B------:R-:W-:-:S03]  /*22d0*/  IMAD.IADD R25, R21, 0x1, R26 ;  /* 0x0000000115197824 */ /* 0x000fc600078e021a */
[----:B------:R-:W1:Y:S04]  /*22e0*/  LDS R24, [R24+0x80] ;  /* 0x0000800018187984 */ /* 0x000e680000000800 */
[----:B------:R-:W3:Y:S01]  /*22f0*/  LDS R25, [R25+0x80] ;  /* 0x0000800019197984 */ /* 0x000ee20000000800 */
[----:B-1----:R-:W-:-:S04]  /*2300*/  FADD R26, -R24, R13 ;  /* 0x0000000d181a7221 */ /* 0x002fc80000000100 */
[----:B---3--:R-:W-:Y:S01]  /*2310*/  FADD R13, -R25, R26 ;  /* 0x0000001a190d7221 */ /* 0x008fe20000000100 */
[----:B------:R-:W-:-:S03]  /*2320*/  FADD R8, R24, -R25 ;  /* 0x8000001918087221 */ /* 0x000fc60000000000 */
[----:B------:R-:W1:Y:S01]  /*2330*/  MUFU.RCP R26, R13 ;  /* 0x0000000d001a7308 */ /* 0x000e620000001000 */
[----:B------:R-:W-:-:S07]  /*2340*/  FMUL R8, R8, 0.5 ;  /* 0x3f00000008087820 */ /* 0x000fce0000400000 */
[----:B------:R-:W3:Y:S01]  /*2350*/  FCHK P0, R8, R13 ;  /* 0x0000000d08007302 */ /* 0x000ee20000000000 */
[----:B-1----:R-:W-:-:S04]  /*2360*/  FFMA R23, -R13, R26, 1 ;  /* 0x3f8000000d177423 */ /* 0x002fc8000000011a */
[----:B------:R-:W-:-:S04]  /*2370*/  FFMA R23, R26, R23, R26 ;  /* 0x000000171a177223 */ /* 0x000fc8000000001a */
[----:B------:R-:W-:-:S04]  /*2380*/  FFMA R10, R8, R23, RZ ;  /* 0x00000017080a7223 */ /* 0x000fc800000000ff */
[----:B------:R-:W-:-:S04]  /*2390*/  FFMA R24, -R13, R10, R8 ;  /* 0x0000000a0d187223 */ /* 0x000fc80000000108 */
[----:B------:R-:W-:Y:S01]  /*23a0*/  FFMA R23, R23, R24, R10 ;  /* 0x0000001817177223 */ /* 0x000fe2000000000a */
[----:B------:R-:W-:Y:S01]  /*23b0*/  I2FP.F32.S32 R10, R11 ;  /* 0x0000000b000a7245 */ /* 0x000fe20000201400 */
[----:B---3--:R-:W-:Y:S06]  /*23c0*/  @!P0 BRA `(.L_x_134) ;  /* 0x0000000000088947 */ /* 0x008fec0003800000 */
[----:B------:R-:W-:-:S07]  /*23d0*/  MOV R11, 0x23f0 ;  /* 0x000023f0000b7802 */ /* 0x000fce0000000f00 */
[----:B0-2---:R-:W-:Y:S05]  /*23e0*/  CALL.REL.NOINC `($__internal_4_$__cuda_sm3x_div_rn_noftz_f32_slowpath) ;  /* 0x0000000400a47944 */ /* 0x005fea0003c00000 */
.L_x_134:
[----:B------:R-:W-:Y:S01]  /*23f0*/  FSETP.GEU.AND P0, PT, R23, -R10, PT ;  /* 0x8000000a1700720b */ /* 0x000fe20003f0e000 */
[----:B------:R-:W-:Y:S01]  /*2400*/  FADD R23, R10, R23 ;  /* 0x000000170a177221 */ /* 0x000fe20000000000 */
[----:B------:R-:W-:Y:S01]  /*2410*/  IMAD.U32 R10, RZ, RZ, UR8 ;  /* 0x00000008ff0a7e24 */ /* 0x000fe2000f8e00ff */
[----:B------:R-:W-:Y:S01]  /*2420*/  MOV R9, UR7 ;  /* 0x0000000700097c02 */ /* 0x000fe20008000f00 */
[----:B------:R-:W-:Y:S02]  /*2430*/  IMAD.U32 R11, RZ, RZ, UR9 ;  /* 0x00000009ff0b7e24 */ /* 0x000fe4000f8e00ff */
[----:B------:R-:W-:-:S07]  /*2440*/  IMAD.U32 R8, RZ, RZ, UR6 ;  /* 0x00000006ff087e24 */ /* 0x000fce000f8e00ff */
[----:B------:R-:W-:-:S04]  /*2450*/  @!P0 FADD R23, R23, 32 ;  /* 0x4200000017178421 */ /* 0x000fc80000000000 */
[----:B------:R-:W-:-:S05]  /*2460*/  FMUL R23, R23, 11.25 ;  /* 0x4134000017177820 */ /* 0x000fca0000400000 */
[----:B------:R1:W-:Y:S04]  /*2470*/  STG.E desc[UR12][R10.64+0x14], R23 ;  /* 0x000014170a007986 */ /* 0x0003e8000c10190c */
[----:B------:R-:W3:Y:S01]  /*2480*/  LDG.E R9, desc[UR12][R8.64] ;  /* 0x0000000c08097981 */ /* 0x000ee2000c1e1900 */
[----:B------:R-:W-:Y:S01]  /*2490*/  FMUL R15, R15, 0.80000001192092895508 ;  /* 0x3f4ccccd0f0f7820 */ /* 0x000fe20000400000 */
[----:B------:R-:W-:Y:S02]  /*24a0*/  IMAD.U32 R12, RZ, RZ, UR6 ;  /* 0x00000006ff0c7e24 */ /* 0x000fe4000f8e00ff */
[----:B------:R-:W-:Y:S02]  /*24b0*/  IMAD.U32 R13, RZ, RZ, UR7 ;  /* 0x00000007ff0d7e24 */ /* 0x000fe4000f8e00ff */
[----:B------:R-:W-:-:S03]  /*24c0*/  FSETP.GT.AND P0, PT, R14, R15, PT ;  /* 0x0000000f0e00720b */ /* 0x000fc60003f04000 */
[----:B---3--:R1:W-:Y:S10]  /*24d0*/  REDG.E.MAX.STRONG.GPU desc[UR12][R12.64+0x4], R9 ;  /* 0x000004090c00798e */ /* 0x0083f4000d12e10c */
[----:B------:R-:W-:Y:S05]  /*24e0*/  @!P0 BRA `(.L_x_133) ;  /* 0x0000000000f48947 */ /* 0x000fea0003800000 */
[----:B------:R-:W-:Y:S02]  /*24f0*/  IMAD.SHL.U32 R8, R22, 0x4, RZ ;  /* 0x0000000416087824 */ /* 0x000fe400078e00ff */
[----:B------:R-:W-:Y:S02]  /*2500*/  FADD R14, R14, R14 ;  /* 0x0000000e0e0e7221 */ /* 0x000fe40000000000 */
[C---:B-1----:R-:W-:Y:S01]  /*2510*/  VIADD R10, R8.reuse, 0xfffffffc ;  /* 0xfffffffc080a7836 */ /* 0x042fe20000000000 */
[----:B------:R-:W-:-:S04]  /*2520*/  IADD3 R9, PT, PT, R8, 0x4, RZ ;  /* 0x0000000408097810 */ /* 0x000fc80007ffe0ff */
[----:B------:R-:W-:Y:S02]  /*2530*/  LOP3.LUT R8, R9, 0x7c, RZ, 0xc0, !PT ;  /* 0x0000007c09087812 */ /* 0x000fe400078ec0ff */
[----:B------:R-:W-:-:S03]  /*2540*/  LOP3.LUT R10, R10, 0x7c, RZ, 0xc0, !PT ;  /* 0x0000007c0a0a7812 */ /* 0x000fc600078ec0ff */
[C---:B------:R-:W-:Y:S01]  /*2550*/  IMAD.IADD R9, R21.reuse, 0x1, R8 ;  /* 0x0000000115097824 */ /* 0x040fe200078e0208 */
[----:B------:R-:W-:Y:S02]  /*2560*/  IADD3 R10, PT, PT, R21, R10, RZ ;  /* 0x0000000a150a7210 */ /* 0x000fe40007ffe0ff */
[----:B------:R-:W-:-:S03]  /*2570*/  I2FP.F32.S32 R21, R22 ;  /* 0x0000001600157245 */ /* 0x000fc60000201400 */
        /* <DEDUP_REMOVED lines=13> */
[----:B---3--:R-:W-:Y:S06]  /*2650*/  @!P0 BRA `(.L_x_135) ;  /* 0x00000000000c8947 */ /* 0x008fec0003800000 */
[----:B------:R-:W-:-:S07]  /*2660*/  MOV R11, 0x2680 ;  /* 0x00002680000b7802 */ /* 0x000fce0000000f00 */
[----:B0-2---:R-:W-:Y:S05]  /*2670*/  CALL.REL.NOINC `($__internal_4_$__cuda_sm3x_div_rn_noftz_f32_slowpath) ;  /* 0x0000000400007944 */ /* 0x005fea0003c00000 */
[----:B------:R-:W-:-:S07]  /*2680*/  IMAD.MOV.U32 R24, RZ, RZ, R23 ;  /* 0x000000ffff187224 */ /* 0x000fce00078e0017 */
.L_x_135:
[----:B------:R-:W-:Y:S01]  /*2690*/  IMAD.MOV.U32 R11, RZ, RZ, 0x7fffffff ;  /* 0x7fffffffff0b7424 */ /* 0x000fe200078e00ff */
[----:B------:R-:W-:Y:S01]  /*26a0*/  MOV R8, UR6 ;  /* 0x0000000600087c02 */ /* 0x000fe20008000f00 */
[----:B------:R-:W-:Y:S01]  /*26b0*/  IMAD.U32 R9, RZ, RZ, UR7 ;  /* 0x00000007ff097e24 */ /* 0x000fe2000f8e00ff */
[----:B------:R-:W1:Y:S04]  /*26c0*/  LDCU UR4, c[0x3][URZ] ;  /* 0x00c00000ff0477ac */ /* 0x000e680008000800 */
[----:B------:R-:W1:Y:S02]  /*26d0*/  ATOMG.E.INC.STRONG.GPU PT, R11, desc[UR12][R8.64+0x4], R11 ;  /* 0x8000040b080b79a8 */ /* 0x000e6400099ef10c */
[----:B-1----:R-:W-:-:S13]  /*26e0*/  ISETP.GE.U32.AND P0, PT, R11, UR4, PT ;  /* 0x000000040b007c0c */ /* 0x002fda000bf06070 */
[----:B------:R-:W-:Y:S05]  /*26f0*/  @P0 BRA `(.L_x_133) ;  /* 0x0000000000700947 */ /* 0x000fea0003800000 */
[----:B------:R-:W-:Y:S01]  /*2700*/  IMAD.U32 R22, RZ, RZ, UR8 ;  /* 0x00000008ff167e24 */ /* 0x000fe2000f8e00ff */
[----:B------:R-:W-:Y:S01]  /*2710*/  MOV R23, UR9 ;  /* 0x0000000900177c02 */ /* 0x000fe20008000f00 */
[----:B------:R-:W1:Y:S04]  /*2720*/  LDC.64 R8, c[0x0][0x388] ;  /* 0x0000e200ff087b82 */ /* 0x000e680000000a00 */
[----:B------:R-:W3:Y:S01]  /*2730*/  LDG.E R25, desc[UR12][R22.64] ;  /* 0x0000000c16197981 */ /* 0x000ee2000c1e1900 */
[----:B------:R-:W-:Y:S02]  /*2740*/  IMAD.U32 R10, RZ, RZ, UR8 ;  /* 0x00000008ff0a7e24 */ /* 0x000fe4000f8e00ff */
[----:B-1----:R-:W-:-:S04]  /*2750*/  IMAD.WIDE.U32 R8, R11, 0x240, R8 ;  /* 0x000002400b087825 */ /* 0x002fc800078e0008 */
[----:B------:R-:W-:Y:S01]  /*2760*/  IMAD.U32 R11, RZ, RZ, UR9 ;  /* 0x00000009ff0b7e24 */ /* 0x000fe2000f8e00ff */
[----:B---3--:R-:W-:Y:S05]  /*2770*/  STG.E desc[UR12][R8.64], R25 ;  /* 0x0000001908007986 */ /* 0x008fea000c10190c */
[----:B------:R-:W3:Y:S01]  /*2780*/  LDG.E R11, desc[UR12][R10.64+0x4] ;  /* 0x0000040c0a0b7981 */ /* 0x000ee2000c1e1900 */
[----:B------:R-:W-:Y:S01]  /*2790*/  IMAD.U32 R13, RZ, RZ, UR9 ;  /* 0x00000009ff0d7e24 */ /* 0x000fe2000f8e00ff */
[----:B------:R-:W-:Y:S01]  /*27a0*/  MOV R12, UR8 ;  /* 0x00000008000c7c02 */ /* 0x000fe20008000f00 */
[----:B------:R-:W-:Y:S01]  /*27b0*/  IMAD.U32 R14, RZ, RZ, UR8 ;  /* 0x00000008ff0e7e24 */ /* 0x000fe2000f8e00ff */
[----:B------:R-:W-:Y:S01]  /*27c0*/  MOV R15, UR9 ;  /* 0x00000009000f7c02 */ /* 0x000fe20008000f00 */
[----:B---3--:R1:W-:Y:S04]  /*27d0*/  STG.E desc[UR12][R8.64+0x4], R11 ;  /* 0x0000040b08007986 */ /* 0x0083e8000c10190c */
[----:B------:R-:W3:Y:S04]  /*27e0*/  LDG.E R13, desc[UR12][R12.64+0x8] ;  /* 0x0000080c0c0d7981 */ /* 0x000ee8000c1e1900 */
[----:B---3--:R3:W-:Y:S04]  /*27f0*/  STG.E desc[UR12][R8.64+0x8], R13 ;  /* 0x0000080d08007986 */ /* 0x0087e8000c10190c */
[----:B------:R-:W4:Y:S01]  /*2800*/  LDG.E R15, desc[UR12][R14.64+0xc] ;  /* 0x00000c0c0e0f7981 */ /* 0x000f22000c1e1900 */
[----:B------:R-:W-:Y:S01]  /*2810*/  FSETP.GEU.AND P0, PT, R24, -R21, PT ;  /* 0x800000151800720b */ /* 0x000fe20003f0e000 */
[----:B------:R-:W-:Y:S01]  /*2820*/  FADD R21, R21, R24 ;  /* 0x0000001815157221 */ /* 0x000fe20000000000 */
[----:B-1----:R-:W-:Y:S01]  /*2830*/  IMAD.U32 R11, RZ, RZ, UR9 ;  /* 0x00000009ff0b7e24 */ /* 0x002fe2000f8e00ff */
[----:B----4-:R3:W-:Y:S04]  /*2840*/  STG.E desc[UR12][R8.64+0xc], R15 ;  /* 0x00000c0f08007986 */ /* 0x0107e8000c10190c */
[----:B------:R-:W4:Y:S06]  /*2850*/  LDG.E R23, desc[UR12][R22.64+0x10] ;  /* 0x0000100c16177981 */ /* 0x000f2c000c1e1900 */
[----:B------:R-:W-:-:S04]  /*2860*/  @!P0 FADD R21, R21, 32 ;  /* 0x4200000015158421 */ /* 0x000fc80000000000 */
[----:B------:R-:W-:-:S05]  /*2870*/  FMUL R21, R21, 11.25 ;  /* 0x4134000015157820 */ /* 0x000fca0000400000 */
[----:B------:R3:W-:Y:S04]  /*2880*/  STG.E desc[UR12][R8.64+0x14], R21 ;  /* 0x0000141508007986 */ /* 0x0007e8000c10190c */
[----:B----4-:R3:W-:Y:S04]  /*2890*/  STG.E desc[UR12][R8.64+0x10], R23 ;  /* 0x0000101708007986 */ /* 0x0107e8000c10190c */
[----:B------:R-:W4:Y:S04]  /*28a0*/  LDG.E R11, desc[UR12][R10.64+0x30] ;  /* 0x0000300c0a0b7981 */ /* 0x000f28000c1e1900 */
[----:B----4-:R3:W-:Y:S02]  /*28b0*/  STG.E desc[UR12][R8.64+0x30], R11 ;  /* 0x0000300b08007986 */ /* 0x0107e4000c10190c */
.L_x_133:
[----:B------:R-:W-:Y:S05]  /*28c0*/  BSYNC.RECONVERGENT B1 ;  /* 0x0000000000017941 */ /* 0x000fea0003800200 */
.L_x_132:
[----:B------:R-:W-:Y:S06]  /*28d0*/  BAR.SYNC.DEFER_BLOCKING 0x0 ;  /* 0x0000000000007b1d */ /* 0x000fec0000010000 */
[----:B------:R-:W-:Y:S05]  /*28e0*/  @!P2 BRA `(.L_x_136) ;  /* 0xffffffd80090a947 */ /* 0x000fea000383ffff */
[----:B------:R-:W-:Y:S05]  /*28f0*/  EXIT ;  /* 0x000000000000794d */ /* 0x000fea0003800000 */
        .weak           $__internal_3_$__cuda_sm20_sqrt_rn_f32_slowpath
        .type           $__internal_3_$__cuda_sm20_sqrt_rn_f32_slowpath,@function
        .size           $__internal_3_$__cuda_sm20_sqrt_rn_f32_slowpath,($__internal_4_$__cuda_sm3x_div_rn_noftz_f32_slowpath - $__internal_3_$__cuda_sm20_sqrt_rn_f32_slowpath)
$__internal_3_$__cuda_sm20_sqrt_rn_f32_slowpath:
[----:B------:R-:W-:-:S13]  /*2900*/  LOP3.LUT P0, RZ, R11, 0x7fffffff, RZ, 0xc0, !PT ;  /* 0x7fffffff0bff7812 */ /* 0x000fda000780c0ff */
[----:B------:R-:W-:Y:S01]  /*2910*/  @!P0 IMAD.MOV.U32 R10, RZ, RZ, R11 ;  /* 0x000000ffff0a8224 */ /* 0x000fe200078e000b */
        /* <DEDUP_REMOVED lines=13> */
[----:B------:R-:W-:Y:S02]  /*29f0*/  @!P0 IMAD.MOV.U32 R10, RZ, RZ, R8 ;  /* 0x000000ffff0a8224 */ /* 0x000fe400078e0008 */
[----:B------:R-:W-:-:S04]  /*2a00*/  @P0 FADD.FTZ R13, -R12, -RZ ;  /* 0x800000ff0c0d0221 */ /* 0x000fc80000010100 */
[----:B------:R-:W-:-:S04]  /*2a10*/  @P0 FFMA R13, R12, R13, R11 ;  /* 0x0000000d0c0d0223 */ /* 0x000fc8000000000b */
[----:B------:R-:W-:-:S04]  /*2a20*/  @P0 FFMA R13, R13, R14, R12 ;  /* 0x0000000e0d0d0223 */ /* 0x000fc8000000000c */
[----:B------:R-:W-:-:S07]  /*2a30*/  @P0 FMUL.FTZ R10, R13, 2.3283064365386962891e-10 ;  /* 0x2f8000000d0a0820 */ /* 0x000fce0000410000 */
.L_x_137:
[----:B------:R-:W-:Y:S01]  /*2a40*/  MOV R8, R10 ;  /* 0x0000000a00087202 */ /* 0x000fe20000000f00 */
[----:B------:R-:W-:Y:S02]  /*2a50*/  IMAD.MOV.U32 R10, RZ, RZ, R15 ;  /* 0x000000ffff0a7224 */ /* 0x000fe400078e000f */
[----:B------:R-:W-:-:S04]  /*2a60*/  IMAD.MOV.U32 R11, RZ, RZ, 0x0 ;  /* 0x00000000ff0b7424 */ /* 0x000fc800078e00ff */
[----:B------:R-:W-:Y:S05]  /*2a70*/  RET.REL.NODEC R10 `(_Z31ComputeOrientationsCONST_kernelyP9SiftPointi) ;  /* 0xffffffd40a607950 */ /* 0x000fea0003c3ffff */
        .weak           $__internal_4_$__cuda_sm3x_div_rn_noftz_f32_slowpath
        .type           $__internal_4_$__cuda_sm3x_div_rn_noftz_f32_slowpath,@function
        .size           $__internal_4_$__cuda_sm3x_div_rn_noftz_f32_slowpath,(.L_x_221 - $__internal_4_$__cuda_sm3x_div_rn_noftz_f32_slowpath)
$__internal_4_$__cuda_sm3x_div_rn_noftz_f32_slowpath:
[----:B------:R-:W-:Y:S01]  /*2a80*/  SHF.R.U32.HI R9, RZ, 0x17, R13 ;  /* 0x00000017ff097819 */ /* 0x000fe2000001160d */
[----:B------:R-:W-:Y:S01]  /*2a90*/  BSSY.RECONVERGENT B3, `(.L_x_138) ;  /* 0x0000064000037945 */ /* 0x000fe20003800200 */
[----:B------:R-:W-:Y:S02]  /*2aa0*/  SHF.R.U32.HI R24, RZ, 0x17, R8 ;  /* 0x00000017ff187819 */ /* 0x000fe40000011608 */
[----:B------:R-:W-:Y:S02]  /*2ab0*/  LOP3.LUT R9, R9, 0xff, RZ, 0xc0, !PT ;  /* 0x000000ff09097812 */ /* 0x000fe400078ec0ff */
[----:B------:R-:W-:Y:S02]  /*2ac0*/  LOP3.LUT R24, R24, 0xff, RZ, 0xc0, !PT ;  /* 0x000000ff18187812 */ /* 0x000fe400078ec0ff */
[----:B------:R-:W-:-:S03]  /*2ad0*/  IADD3 R23, PT, PT, R9, -0x1, RZ ;  /* 0xffffffff09177810 */ /* 0x000fc60007ffe0ff */
[----:B------:R-:W-:Y:S01]  /*2ae0*/  VIADD R12, R24, 0xffffffff ;  /* 0xffffffff180c7836 */ /* 0x000fe20000000000 */
[----:B------:R-:W-:-:S04]  /*2af0*/  ISETP.GT.U32.AND P0, PT, R23, 0xfd, PT ;  /* 0x000000fd1700780c */ /* 0x000fc80003f04070 */
[----:B------:R-:W-:-:S13]  /*2b00*/  ISETP.GT.U32.OR P0, PT, R12, 0xfd, P0 ;  /* 0x000000fd0c00780c */ /* 0x000fda0000704470 */
[----:B------:R-:W-:Y:S01]  /*2b10*/  @!P0 IMAD.MOV.U32 R12, RZ, RZ, RZ ;  /* 0x000000ffff0c8224 */ /* 0x000fe200078e00ff */
        /* <DEDUP_REMOVED lines=17> */
[----:B------:R-:W-:-:S04]  /*2c30*/  IADD3 R12, PT, PT, R24, -0x1, RZ ;  /* 0xffffffff180c7810 */ /* 0x000fc80007ffe0ff */
[----:B------:R-:W-:Y:S01]  /*2c40*/  ISETP.GE.AND P0, PT, R12, RZ, PT ;  /* 0x000000ff0c00720c */ /* 0x000fe20003f06270 */
[----:B------:R-:W-:-:S05]  /*2c50*/  VIADD R12, R9, 0xffffffff ;  /* 0xffffffff090c7836 */ /* 0x000fca0000000000 */
[----:B------:R-:W-:-:S07]  /*2c60*/  ISETP.GE.AND P1, PT, R12, RZ, PT ;  /* 0x000000ff0c00720c */ /* 0x000fce0003f26270 */
[----:B------:R-:W-:Y:S01]  /*2c70*/  @P0 IMAD.MOV.U32 R12, RZ, RZ, RZ ;  /* 0x000000ffff0c0224 */ /* 0x000fe200078e00ff */
[----:B------:R-:W-:Y:S01]  /*2c80*/  @!P0 MOV R12, 0xffffffc0 ;  /* 0xffffffc0000c8802 */ /* 0x000fe20000000f00 */
[----:B------:R-:W-:-:S04]  /*2c90*/  @!P0 FFMA R8, R8, 1.84467440737095516160e+19, RZ ;  /* 0x5f80000008088823 */ /* 0x000fc800000000ff */
[----:B------:R-:W-:Y:S01]  /*2ca0*/  @!P1 FFMA R13, R13, 1.84467440737095516160e+19, RZ ;  /* 0x5f8000000d0d9823 */ /* 0x000fe200000000ff */
[----:B------:R-:W-:-:S07]  /*2cb0*/  @!P1 VIADD R12, R12, 0x40 ;  /* 0x000000400c0c9836 */ /* 0x000fce0000000000 */
.L_x_139:
[----:B------:R-:W-:Y:S01]  /*2cc0*/  LEA R26, R9, 0xc0800000, 0x17 ;  /* 0xc0800000091a7811 */ /* 0x000fe200078eb8ff */
[----:B------:R-:W-:Y:S01]  /*2cd0*/  BSSY.RECONVERGENT B4, `(.L_x_144) ;  /* 0x0000036000047945 */ /* 0x000fe20003800200 */
[----:B------:R-:W-:-:S03]  /*2ce0*/  IADD3 R24, PT, PT, R24, -0x7f, RZ ;  /* 0xffffff8118187810 */ /* 0x000fc60007ffe0ff */
[----:B------:R-:W-:Y:S02]  /*2cf0*/  IMAD.IADD R28, R13, 0x1, -R26 ;  /* 0x000000010d1c7824 */ /* 0x000fe400078e0a1a */
[----:B------:R-:W-:Y:S02]  /*2d00*/  IMAD R8, R24, -0x800000, R8 ;  /* 0xff80000018087824 */ /* 0x000fe400078e0208 */
[----:B------:R-:W0:Y:S01]  /*2d10*/  MUFU.RCP R26, R28 ;  /* 0x0000001c001a7308 */ /* 0x000e220000001000 */
[----:B------:R-:W-:-:S04]  /*2d20*/  FADD.FTZ R23, -R28, -RZ ;  /* 0x800000ff1c177221 */ /* 0x000fc80000010100 */
        /* <DEDUP_REMOVED lines=10> */
[----:B------:R-:W-:-:S05]  /*2dd0*/  LOP3.LUT R12, R9, 0xff, RZ, 0xc0, !PT ;  /* 0x000000ff090c7812 */ /* 0x000fca00078ec0ff */
[----:B------:R-:W-:-:S05]  /*2de0*/  IMAD.IADD R9, R12, 0x1, R25 ;  /* 0x000000010c097824 */ /* 0x000fca00078e0219 */
        /* <DEDUP_REMOVED lines=11> */
[CCC-:B------:R-:W-:Y:S01]  /*2ea0*/  FFMA.RP R24, R13.reuse, R23.reuse, R26.reuse ;  /* 0x000000170d187223 */ /* 0x1c0fe2000000801a */
[----:B------:R-:W-:Y:S01]  /*2eb0*/  FFMA.RM R13, R13, R23, R26 ;  /* 0x000000170d0d7223 */ /* 0x000fe2000000401a */
[C---:B------:R-:W-:Y:S01]  /*2ec0*/  VIADD R23, R9.reuse, 0x20 ;  /* 0x0000002009177836 */ /* 0x040fe20000000000 */
[C---:B------:R-:W-:Y:S02]  /*2ed0*/  ISETP.NE.AND P4, PT, R9.reuse, RZ, PT ;  /* 0x000000ff0900720c */ /* 0x040fe40003f85270 */
[----:B------:R-:W-:Y:S02]  /*2ee0*/  LOP3.LUT R12, R12, 0x7fffff, RZ, 0xc0, !PT ;  /* 0x007fffff0c0c7812 */ /* 0x000fe400078ec0ff */
[----:B------:R-:W-:Y:S01]  /*2ef0*/  ISETP.NE.AND P1, PT, R9, RZ, PT ;  /* 0x000000ff0900720c */ /* 0x000fe20003f25270 */
[----:B------:R-:W-:Y:S01]  /*2f00*/  IMAD.MOV R9, RZ, RZ, -R9 ;  /* 0x000000ffff097224 */ /* 0x000fe200078e0a09 */
[----:B------:R-:W-:-:S02]  /*2f10*/  LOP3.LUT R12, R12, 0x800000, RZ, 0xfc, !PT ;  /* 0x008000000c0c7812 */ /* 0x000fc400078efcff */
[----:B------:R-:W-:Y:S02]  /*2f20*/  FSETP.NEU.FTZ.AND P0, PT, R24, R13, PT ;  /* 0x0000000d1800720b */ /* 0x000fe40003f1d000 */
[----:B------:R-:W-:Y:S02]  /*2f30*/  SHF.L.U32 R23, R12, R23, RZ ;  /* 0x000000170c177219 */ /* 0x000fe400000006ff */
[----:B------:R-:W-:Y:S02]  /*2f40*/  SEL R9, R9, RZ, P4 ;  /* 0x000000ff09097207 */ /* 0x000fe40002000000 */
[----:B------:R-:W-:Y:S02]  /*2f50*/  ISETP.NE.AND P1, PT, R23, RZ, P1 ;  /* 0x000000ff1700720c */ /* 0x000fe40000f25270 */
[----:B------:R-:W-:Y:S02]  /*2f60*/  SHF.R.U32.HI R9, RZ, R9, R12 ;  /* 0x00000009ff097219 */ /* 0x000fe4000001160c */
[----:B------:R-:W-:-:S02]  /*2f70*/  PLOP3.LUT P0, PT, P0, P1, PT, 0xf8, 0x8f ;  /* 0x00000000008f781c */ /* 0x000fc40000703f70 */
[----:B------:R-:W-:Y:S02]  /*2f80*/  SHF.R.U32.HI R13, RZ, 0x1, R9 ;  /* 0x00000001ff0d7819 */ /* 0x000fe40000011609 */
[----:B------:R-:W-:-:S04]  /*2f90*/  SEL R12, RZ, 0x1, !P0 ;  /* 0x00000001ff0c7807 */ /* 0x000fc80004000000 */
[----:B------:R-:W-:-:S04]  /*2fa0*/  LOP3.LUT R12, R12, 0x1, R13, 0xf8, !PT ;  /* 0x000000010c0c7812 */ /* 0x000fc800078ef80d */
[----:B------:R-:W-:-:S04]  /*2fb0*/  LOP3.LUT R12, R12, R9, RZ, 0xc0, !PT ;  /* 0x000000090c0c7212 */ /* 0x000fc800078ec0ff */
[----:B------:R-:W-:-:S04]  /*2fc0*/  IADD3 R13, PT, PT, R13, R12, RZ ;  /* 0x0000000c0d0d7210 */ /* 0x000fc80007ffe0ff */
[----:B------:R-:W-:Y:S01]  /*2fd0*/  LOP3.LUT R8, R13, R8, RZ, 0xfc, !PT ;  /* 0x000000080d087212 */ /* 0x000fe200078efcff */
[----:B------:R-:W-:Y:S06]  /*2fe0*/  BRA `(.L_x_147) ;  /* 0x0000000000107947 */ /* 0x000fec0003800000 */
.L_x_146:
[----:B------:R-:W-:-:S04]  /*2ff0*/  LOP3.LUT R8, R8, 0x80000000, RZ, 0xc0, !PT ;  /* 0x8000000008087812 */ /* 0x000fc800078ec0ff */
[----:B------:R-:W-:Y:S01]  /*3000*/  LOP3.LUT R8, R8, 0x7f800000, RZ, 0xfc, !PT ;  /* 0x7f80000008087812 */ /* 0x000fe200078efcff */
[----:B------:R-:W-:Y:S06]  /*3010*/  BRA `(.L_x_147) ;  /* 0x0000000000047947 */ /* 0x000fec0003800000 */
.L_x_145:
[----:B------:R-:W-:-:S07]  /*3020*/  IMAD R8, R25, 0x800000, R8 ;  /* 0x0080000019087824 */ /* 0x000fce00078e0208 */
.L_x_147:
[----:B------:R-:W-:Y:S05]  /*3030*/  BSYNC.RECONVERGENT B4 ;  /* 0x0000000000047941 */ /* 0x000fea0003800200 */
.L_x_144:
[----:B------:R-:W-:Y:S05]  /*3040*/  BRA `(.L_x_148) ;  /* 0x0000000000207947 */ /* 0x000fea0003800000 */
.L_x_143:
[----:B------:R-:W-:-:S04]  /*3050*/  LOP3.LUT R8, R13, 0x80000000, R8, 0x48, !PT ;  /* 0x800000000d087812 */ /* 0x000fc800078e4808 */
[----:B------:R-:W-:Y:S01]  /*3060*/  LOP3.LUT R8, R8, 0x7f800000, RZ, 0xfc, !PT ;  /* 0x7f80000008087812 */ /* 0x000fe200078efcff */
[----:B------:R-:W-:Y:S06]  /*3070*/  BRA `(.L_x_148) ;  /* 0x0000000000147947 */ /* 0x000fec0003800000 */
.L_x_142:
[----:B------:R-:W-:Y:S01]  /*3080*/  LOP3.LUT R8, R13, 0x80000000, R8, 0x48, !PT ;  /* 0x800000000d087812 */ /* 0x000fe200078e4808 */
[----:B------:R-:W-:Y:S06]  /*3090*/  BRA `(.L_x_148) ;  /* 0x00000000000c7947 */ /* 0x000fec0003800000 */
.L_x_141:
[----:B------:R-:W0:Y:S01]  /*30a0*/  MUFU.RSQ R8, -QNAN ;  /* 0xffc0000000087908 */ /* 0x000e220000001400 */
[----:B------:R-:W-:Y:S05]  /*30b0*/  BRA `(.L_x_148) ;  /* 0x0000000000047947 */ /* 0x000fea0003800000 */
.L_x_140:
[----:B------:R-:W-:-:S07]  /*30c0*/  FADD.FTZ R8, R8, R13 ;  /* 0x0000000d08087221 */ /* 0x000fce0000010000 */
.L_x_148:
[----:B------:R-:W-:Y:S05]  /*30d0*/  BSYNC.RECONVERGENT B3 ;  /* 0x0000000000037941 */ /* 0x000fea0003800200 */
.L_x_138:
[----:B0-----:R-:W-:Y:S01]  /*30e0*/  IMAD.MOV.U32 R23, RZ, RZ, R8 ;  /* 0x000000ffff177224 */ /* 0x001fe200078e0008 */
[----:B------:R-:W-:Y:S01]  /*30f0*/  MOV R8, R11 ;  /* 0x0000000b00087202 */ /* 0x000fe20000000f00 */
[----:B------:R-:W-:-:S04]  /*3100*/  IMAD.MOV.U32 R9, RZ, RZ, 0x0 ;  /* 0x00000000ff097424 */ /* 0x000fc800078e00ff */
[----:B------:R-:W-:Y:S05]  /*3110*/  RET.REL.NODEC R8 `(_Z31ComputeOrientationsCONST_kernelyP9SiftPointi) ;  /* 0xffffffcc08b87950 */ /* 0x000fea0003c3ffff */
.L_x_149:
        /* <DEDUP_REMOVED lines=14> */
.L_x_221:


//--------------------- .text._Z25FindPointsMultiNew_kernelPfP9SiftPointiiifffffi --------------------------
	.section	.text._Z25FindPointsMultiNew_kernelPfP9SiftPointiiifffffi,"ax",@progbits
	.align	128
        .global         _Z25FindPointsMultiNew_kernelPfP9SiftPointiiifffffi
        .type           _Z25FindPointsMultiNew_kernelPfP9SiftPointiiifffffi,@function
        .size           _Z25FindPointsMultiNew_kernelPfP9SiftPointiiifffffi,(.L_x_222 - _Z25FindPointsMultiNew_kernelPfP9SiftPointiiifffffi)
        .other          _Z25FindPointsMultiNew_kernelPfP9SiftPointiiifffffi,@"STO_CUDA_ENTRY STV_DEFAULT"
_Z25FindPointsMultiNew_kernelPfP9SiftPointiiifffffi:
.text._Z25FindPointsMultiNew_kernelPfP9SiftPointiiifffffi:
[----:B------:R-:W-:Y:S01]  /*0000*/  LDC R1, c[0x0][0x37c] ;  /* 0x0000df00ff017b82 */ /* 0x000fe20000000800 */
[----:B------:R-:W0:Y:S07]  /*0010*/  S2R R4, SR_CTAID.X ;  /* 0x0000000000047919 */ /* 0x000e2e0000002500 */
[----:B------:R-:W1:Y:S01]  /*0020*/  S2UR UR8, SR_CTAID.Y ;  /* 0x00000000000879c3 */ /* 0x000e620000002600 */
[----:B------:R-:W2:Y:S01]  /*0030*/  LDCU.64 UR6, c[0x0][0x358] ;  /* 0x00006b00ff0677ac */ /* 0x000ea20008000a00 */
[----:B------:R-:W-:Y:S01]  /*0040*/  BSSY.RECONVERGENT B0, `(.L_x_150) ;  /* 0x0000015000007945 */ /* 0x000fe20003800200 */
[----:B------:R-:W1:Y:S05]  /*0050*/  S2R R18, SR_TID.X ;  /* 0x0000000000127919 */ /* 0x000e6a0000002100 */
[----:B------:R-:W3:Y:S08]  /*0060*/  LDC R19, c[0x0][0x398] ;  /* 0x0000e600ff137b82 */ /* 0x000ef00000000800 */
[----:B------:R-:W4:Y:S01]  /*0070*/  LDC R6, c[0x0][0x390] ;  /* 0x0000e400ff067b82 */ /* 0x000f220000000800 */
[----:B0-----:R-:W-:Y:S01]  /*0080*/  IMAD.HI.U32 R0, R4, 0x66666667, RZ ;  /* 0x6666666704007827 */ /* 0x001fe200078e00ff */
[----:B-1----:R-:W-:-:S04]  /*0090*/  LOP3.LUT P0, RZ, R18, UR8, R4, 0xfe, !PT ;  /* 0x0000000812ff7c12 */ /* 0x002fc8000f80fe04 */
[----:B------:R-:W-:-:S09]  /*00a0*/  SHF.R.U32.HI R7, RZ, 0x1, R0 ;  /* 0x00000001ff077819 */ /* 0x000fd20000011600 */
[----:B--2---:R-:W-:Y:S05]  /*00b0*/  @P0 BRA `(.L_x_151) ;  /* 0x0000000000340947 */ /* 0x004fea0003800000 */
[----:B------:R-:W0:Y:S08]  /*00c0*/  LDC R5, c[0x0][0x3b0] ;  /* 0x0000ec00ff057b82 */ /* 0x000e300000000800 */
[----:B------:R-:W1:Y:S01]  /*00d0*/  LDC.64 R2, c[0x4][RZ] ;  /* 0x01000000ff027b82 */ /* 0x000e620000000a00 */
[----:B0-----:R-:W-:-:S04]  /*00e0*/  IMAD.SHL.U32 R5, R5, 0x2, RZ ;  /* 0x0000000205057824 */ /* 0x001fc800078e00ff */
[----:B-1----:R-:W-:-:S05]  /*00f0*/  IMAD.WIDE R2, R5, 0x4, R2 ;  /* 0x0000000405027825 */ /* 0x002fca00078e0202 */
[----:B------:R-:W2:Y:S01]  /*0100*/  LDG.E R5, desc[UR6][R2.64+-0x4] ;  /* 0xfffffc0602057981 */ /* 0x000ea2000c1e1900 */
[----:B------:R-:W-:Y:S02]  /*0110*/  VOTEU.ANY UR4, UPT, PT ;  /* 0x0000000000047886 */ /* 0x000fe400038e0100 */
[----:B------:R-:W-:Y:S01]  /*0120*/  UFLO.U32 UR4, UR4 ;  /* 0x00000004000472bd */ /* 0x000fe200080e0000 */
[----:B------:R-:W0:Y:S05]  /*0130*/  S2R R0, SR_LANEID ;  /* 0x0000000000007919 */ /* 0x000e2a0000000000 */
[----:B0-----:R-:W-:Y:S02]  /*0140*/  ISETP.EQ.U32.AND P0, PT, R0, UR4, PT ;  /* 0x0000000400007c0c */ /* 0x001fe4000bf02070 */
[----:B--2---:R-:W-:-:S13]  /*0150*/  CREDUX.MAX UR5, R5 ;  /* 0x00000000050572cc */ /* 0x004fda0000000000 */
[----:B------:R-:W-:-:S05]  /*0160*/  IMAD.U32 R5, RZ, RZ, UR5 ;  /* 0x00000005ff057e24 */ /* 0x000fca000f8e00ff */
[----:B------:R0:W-:Y:S04]  /*0170*/  @P0 REDG.E.MAX.STRONG.GPU desc[UR6][R2.64], R5 ;  /* 0x000000050200098e */ /* 0x0001e8000d12e106 */
[----:B------:R0:W-:Y:S02]  /*0180*/  @P0 REDG.E.MAX.STRONG.GPU desc[UR6][R2.64+0x4], R5 ;  /* 0x000004050200098e */ /* 0x0001e4000d12e106 */
.L_x_151:
[----:B------:R-:W-:Y:S05]  /*0190*/  BSYNC.RECONVERGENT B0 ;  /* 0x0000000000007941 */ /* 0x000fea0003800200 */
.L_x_150:
[----:B------:R-:W-:Y:S01]  /*01a0*/  USHF.L.U32 UR4, UR8, 0x3, URZ ;  /* 0x0000000308047899 */ /* 0x000fe200080006ff */
[C---:B------:R-:W-:Y:S02]  /*01b0*/  IMAD R14, R7.reuse, 0x1e, R18 ;  /* 0x0000001e070e7824 */ /* 0x040fe400078e0212 */
[----:B------:R-:W-:Y:S02]  /*01c0*/  HFMA2 R15, -RZ, RZ, 0, 0 ;  /* 0x00000000ff0f7431 */ /* 0x000fe400000001ff */
[C---:B------:R-:W-:Y:S02]  /*01d0*/  IMAD R21, R7.reuse, 0x1e, RZ ;  /* 0x0000001e07157824 */ /* 0x040fe400078e02ff */
[----:B------:R-:W-:Y:S01]  /*01e0*/  IMAD R0, R7, -0x5, R4 ;  /* 0xfffffffb07007824 */ /* 0x000fe200078e0204 */
[----:B----4-:R-:W-:Y:S01]  /*01f0*/  VIMNMX R20, PT, PT, R14, R6, PT ;  /* 0x000000060e147248 */ /* 0x010fe20003fe0100 */
[----:B---3--:R-:W-:Y:S01]  /*0200*/  VIADD R22, R19, -UR4 ;  /* 0x8000000413167c36 */ /* 0x008fe20008000000 */
[----:B------:R-:W-:Y:S01]  /*0210*/  VIADDMNMX R21, R21, 0x1e, R6, PT ;  /* 0x0000001e15157846 */ /* 0x000fe20003800106 */
[----:B------:R-:W-:Y:S01]  /*0220*/  IMAD.U32 R16, RZ, RZ, UR4 ;  /* 0x00000004ff107e24 */ /* 0x000fe2000f8e00ff */
[----:B------:R-:W-:-:S02]  /*0230*/  VIMNMX R20, PT, PT, R20, 0x1, !PT ;  /* 0x0000000114147848 */ /* 0x000fc40007fe0100 */
[C---:B------:R-:W-:Y:S02]  /*0240*/  ISETP.NE.AND P1, PT, R22.reuse, RZ, PT ;  /* 0x000000ff1600720c */ /* 0x040fe40003f25270 */
[----:B------:R-:W-:-:S11]  /*0250*/  VIMNMX.U32 R22, PT, PT, R22, 0x8, PT ;  /* 0x0000000816167848 */ /* 0x000fd60003fe0000 */
[----:B------:R-:W-:Y:S05]  /*0260*/  @!P1 BRA `(.L_x_152) ;  /* 0x0000000000f89947 */ /* 0x000fea0003800000 */
[----:B------:R-:W-:Y:S01]  /*0270*/  VIMNMX.U32 R17, PT, PT, R22, 0x1, !PT ;  /* 0x0000000116117848 */ /* 0x000fe20007fe0000 */
[----:B------:R-:W1:Y:S01]  /*0280*/  LDCU UR4, c[0x0][0x394] ;  /* 0x00007280ff0477ac */ /* 0x000e620008000800 */
[----:B0-----:R-:W0:Y:S01]  /*0290*/  LDC.64 R2, c[0x0][0x380] ;  /* 0x0000e000ff027b82 */ /* 0x001e220000000a00 */
[----:B------:R-:W-:Y:S01]  /*02a0*/  IMAD R5, R0, R19, R19 ;  /* 0x0000001300057224 */ /* 0x000fe200078e0213 */
[----:B------:R-:W-:Y:S01]  /*02b0*/  MOV R15, RZ ;  /* 0x000000ff000f7202 */ /* 0x000fe20000000f00 */
[----:B------:R-:W-:Y:S02]  /*02c0*/  IMAD.MOV R17, RZ, RZ, -R17 ;  /* 0x000000ffff117224 */ /* 0x000fe400078e0a11 */
[----:B------:R-:W-:-:S03]  /*02d0*/  IMAD.IADD R5, R16, 0x1, R5 ;  /* 0x0000000110057824 */ /* 0x000fc600078e0205 */
[----:B------:R-:W-:Y:S01]  /*02e0*/  ISETP.GE.AND P0, PT, R17, RZ, PT ;  /* 0x000000ff1100720c */ /* 0x000fe20003f06270 */
[----:B-1----:R-:W-:-:S12]  /*02f0*/  IMAD R23, R5, UR4, R20 ;  /* 0x0000000405177c24 */ /* 0x002fd8000f8e0214 */
[----:B------:R-:W-:Y:S05]  /*0300*/  @P0 BRA `(.L_x_153) ;  /* 0x0000000000b00947 */ /* 0x000fea0003800000 */
[----:B------:R-:W-:Y:S01]  /*0310*/  IMAD.MOV R4, RZ, RZ, -R17 ;  /* 0x000000ffff047224 */ /* 0x000fe200078e0a11 */
[----:B------:R-:W-:-:S04]  /*0320*/  PLOP3.LUT P0, PT, PT, PT, PT, 0x80, 0x8 ;  /* 0x000000000008781c */ /* 0x000fc80003f0f070 */
[----:B------:R-:W-:-:S13]  /*0330*/  ISETP.GT.AND P2, PT, R4, 0x3, PT ;  /* 0x000000030400780c */ /* 0x000fda0003f44270 */
[----:B------:R-:W-:Y:S05]  /*0340*/  @!P2 BRA `(.L_x_154) ;  /* 0x00000000005ca947 */ /* 0x000fea0003800000 */
[----:B------:R-:W1:Y:S01]  /*0350*/  LDC.64 R4, c[0x0][0x380] ;  /* 0x0000e000ff047b82 */ /* 0x000e620000000a00 */
[----:B------:R-:W-:-:S13]  /*0360*/  PLOP3.LUT P0, PT, PT, PT, PT, 0x8, 0x80 ;  /* 0x000000000080781c */ /* 0x000fda0003f0e170 */
.L_x_155:
[C---:B------:R-:W-:Y:S01]  /*0370*/  VIADD R6, R23.reuse, UR4 ;  /* 0x0000000417067c36 */ /* 0x040fe20008000000 */
[----:B------:R-:W-:-:S03]  /*0380*/  IADD3 R13, PT, PT, R23, -0x1, RZ ;  /* 0xffffffff170d7810 */ /* 0x000fc60007ffe0ff */
[C---:B------:R-:W-:Y:S02]  /*0390*/  VIADD R8, R6.reuse, UR4 ;  /* 0x0000000406087c36 */ /* 0x040fe40008000000 */
[----:B------:R-:W-:Y:S02]  /*03a0*/  VIADD R7, R6, 0xffffffff ;  /* 0xffffffff06077836 */ /* 0x000fe40000000000 */
[----:B------:R-:W-:Y:S02]  /*03b0*/  VIADD R23, R8, UR4 ;  /* 0x0000000408177c36 */ /* 0x000fe40008000000 */
[----:B-1----:R-:W-:-:S03]  /*03c0*/  IMAD.WIDE R12, R13, 0x4, R4 ;  /* 0x000000040d0c7825 */ /* 0x002fc600078e0204 */
[----:B------:R-:W-:Y:S01]  /*03d0*/  IADD3 R11, PT, PT, R23, -0x1, RZ ;  /* 0xffffffff170b7810 */ /* 0x000fe20007ffe0ff */
[----:B------:R-:W-:Y:S02]  /*03e0*/  VIADD R9, R8, 0xffffffff ;  /* 0xffffffff08097836 */ /* 0x000fe40000000000 */
[--C-:B------:R-:W-:Y:S01]  /*03f0*/  IMAD.WIDE R6, R7, 0x4, R4.reuse ;  /* 0x0000000407067825 */ /* 0x100fe200078e0204 */
[----:B------:R-:W2:Y:S03]  /*0400*/  LDG.E R12, desc[UR6][R12.64] ;  /* 0x000000060c0c7981 */ /* 0x000ea6000c1e1900 */
[--C-:B------:R-:W-:Y:S02]  /*0410*/  IMAD.WIDE R8, R9, 0x4, R4.reuse ;  /* 0x0000000409087825 */ /* 0x100fe400078e0204 */
[----:B------:R-:W2:Y:S02]  /*0420*/  LDG.E R6, desc[UR6][R6.64] ;  /* 0x0000000606067981 */ /* 0x000ea4000c1e1900 */
[----:B------:R-:W-:-:S02]  /*0430*/  IMAD.WIDE R10, R11, 0x4, R4 ;  /* 0x000000040b0a7825 */ /* 0x000fc400078e0204 */
[----:B------:R-:W3:Y:S04]  /*0440*/  LDG.E R8, desc[UR6][R8.64] ;  /* 0x0000000608087981 */ /* 0x000ee8000c1e1900 */
[----:B------:R-:W3:Y:S01]  /*0450*/  LDG.E R10, desc[UR6][R10.64] ;  /* 0x000000060a0a7981 */ /* 0x000ee2000c1e1900 */
[----:B------:R-:W-:-:S05]  /*0460*/  VIADD R17, R17, 0x4 ;  /* 0x0000000411117836 */ /* 0x000fca0000000000 */
[----:B------:R-:W-:Y:S01]  /*0470*/  ISETP.GE.AND P2, PT, R17, -0x3, PT ;  /* 0xfffffffd1100780c */ /* 0x000fe20003f46270 */
[----:B------:R-:W-:Y:S01]  /*0480*/  VIADD R23, R23, UR4 ;  /* 0x0000000417177c36 */ /* 0x000fe20008000000 */
[----:B--2---:R-:W-:-:S04]  /*0490*/  FMNMX3 R15, R15, |R12|, |R6|, !PT ;  /* 0x4000000c0f0f7276 */ /* 0x004fc80007800406 */
[----:B---3--:R-:W-:-:S07]  /*04a0*/  FMNMX3 R15, R15, |R8|, |R10|, !PT ;  /* 0x400000080f0f7276 */ /* 0x008fce000780040a */
[----:B------:R-:W-:Y:S05]  /*04b0*/  @!P2 BRA `(.L_x_155) ;  /* 0xfffffffc00aca947 */ /* 0x000fea000383ffff */
.L_x_154:
[----:B------:R-:W-:-:S05]  /*04c0*/  IMAD.MOV R4, RZ, RZ, -R17 ;  /* 0x000000ffff047224 */ /* 0x000fca00078e0a11 */
[----:B------:R-:W-:-:S13]  /*04d0*/  ISETP.GT.AND P2, PT, R4, 0x1, PT ;  /* 0x000000010400780c */ /* 0x000fda0003f44270 */
[----:B------:R-:W-:Y:S05]  /*04e0*/  @!P2 BRA `(.L_x_156) ;  /* 0x000000000030a947 */ /* 0x000fea0003800000 */
[----:B------:R-:W1:Y:S01]  /*04f0*/  LDC.64 R4, c[0x0][0x380] ;  /* 0x0000e000ff047b82 */ /* 0x000e620000000a00 */
[C---:B------:R-:W-:Y:S01]  /*0500*/  IADD3 R8, PT, PT, R23.reuse, UR4, RZ ;  /* 0x0000000417087c10 */ /* 0x040fe2000fffe0ff */
[----:B------:R-:W-:-:S04]  /*0510*/  VIADD R7, R23, 0xffffffff ;  /* 0xffffffff17077836 */ /* 0x000fc80000000000 */
[----:B------:R-:W-:Y:S02]  /*0520*/  VIADD R9, R8, 0xffffffff ;  /* 0xffffffff08097836 */ /* 0x000fe40000000000 */
[----:B-1----:R-:W-:-:S04]  /*0530*/  IMAD.WIDE R6, R7, 0x4, R4 ;  /* 0x0000000407067825 */ /* 0x002fc800078e0204 */
[----:B------:R-:W-:Y:S02]  /*0540*/  IMAD.WIDE R4, R9, 0x4, R4 ;  /* 0x0000000409047825 */ /* 0x000fe400078e0204 */
[----:B------:R-:W2:Y:S04]  /*0550*/  LDG.E R6, desc[UR6][R6.64] ;  /* 0x0000000606067981 */ /* 0x000ea8000c1e1900 */
[----:B------:R-:W2:Y:S01]  /*0560*/  LDG.E R4, desc[UR6][R4.64] ;  /* 0x0000000604047981 */ /* 0x000ea2000c1e1900 */
[----:B------:R-:W-:Y:S01]  /*0570*/  PLOP3.LUT P0, PT, PT, PT, PT, 0x8, 0x80 ;  /* 0x000000000080781c */ /* 0x000fe20003f0e170 */
[----:B------:R-:W-:Y:S01]  /*0580*/  VIADD R17, R17, 0x2 ;  /* 0x0000000211117836 */ /* 0x000fe20000000000 */
[----:B------:R-:W-:Y:S02]  /*0590*/  IADD3 R23, PT, PT, R8, UR4, RZ ;  /* 0x0000000408177c10 */ /* 0x000fe4000fffe0ff */
[----:B--2---:R-:W-:-:S09]  /*05a0*/  FMNMX3 R15, R15, |R6|, |R4|, !PT ;  /* 0x400000060f0f7276 */ /* 0x004fd20007800404 */
.L_x_156:
[----:B------:R-:W-:-:S13]  /*05b0*/  ISETP.NE.OR P0, PT, R17, RZ, P0 ;  /* 0x000000ff1100720c */ /* 0x000fda0000705670 */
[----:B------:R-:W-:Y:S05]  /*05c0*/  @!P0 BRA `(.L_x_152) ;  /* 0x0000000000208947 */ /* 0x000fea0003800000 */
.L_x_153:
[----:B------:R-:W-:-:S04]  /*05d0*/  VIADD R5, R23, 0xffffffff ;  /* 0xffffffff17057836 */ /* 0x000fc80000000000 */
[----:B0-----:R-:W-:-:S06]  /*05e0*/  IMAD.WIDE R4, R5, 0x4, R2 ;  /* 0x0000000405047825 */ /* 0x001fcc00078e0202 */
[----:B------:R-:W2:Y:S01]  /*05f0*/  LDG.E R4, desc[UR6][R4.64] ;  /* 0x0000000604047981 */ /* 0x000ea2000c1e1900 */
[----:B------:R-:W-:Y:S02]  /*0600*/  VIADD R17, R17, 0x1 ;  /* 0x0000000111117836 */ /* 0x000fe40000000000 */
[----:B------:R-:W-:-:S03]  /*0610*/  VIADD R23, R23, UR4 ;  /* 0x0000000417177c36 */ /* 0x000fc60008000000 */
[----:B------:R-:W-:Y:S02]  /*0620*/  ISETP.NE.AND P0, PT, R17, RZ, PT ;  /* 0x000000ff1100720c */ /* 0x000fe40003f05270 */
[----:B--2---:R-:W-:-:S11]  /*0630*/  FMNMX R15, |R4|, R15, !PT ;  /* 0x0000000f040f7209 */ /* 0x004fd60007800200 */
[----:B------:R-:W-:Y:S05]  /*0640*/  @P0 BRA `(.L_x_153) ;  /* 0xfffffffc00e00947 */ /* 0x000fea000383ffff */
.L_x_152:
[----:B------:R-:W1:Y:S02]  /*0650*/  LDCU UR4, c[0x0][0x3a4] ;  /* 0x00007480ff0477ac */ /* 0x000e640008000800 */
[----:B-1----:R-:W-:-:S13]  /*0660*/  FSETP.GT.AND P0, PT, R15, UR4, PT ;  /* 0x000000040f007c0b */ /* 0x002fda000bf04000 */
[----:B------:R-:W-:-:S13]  /*0670*/  VOTE.ANY P0, P0 ;  /* 0x0000000000ff7806 */ /* 0x000fda0000000100 */
[----:B------:R-:W-:Y:S05]  /*0680*/  @!P0 EXIT ;  /* 0x000000000000894d */ /* 0x000fea0003800000 */
[----:B------:R-:W1:Y:S01]  /*0690*/  LDCU UR4, c[0x0][0x394] ;  /* 0x00007280ff0477ac */ /* 0x000e620008000800 */
[----:B------:R-:W-:Y:S02]  /*06a0*/  HFMA2 R17, -RZ, RZ, 0, 0 ;  /* 0x00000000ff117431 */ /* 0x000fe400000001ff */
[----:B-1----:R-:W-:Y:S01]  /*06b0*/  IMAD R15, R19, UR4, RZ ;  /* 0x00000004130f7c24 */ /* 0x002fe2000f8e02ff */
[----:B------:R-:W-:Y:S06]  /*06c0*/  @!P1 BRA `(.L_x_157) ;  /* 0x0000000400809947 */ /* 0x000fec0003800000 */
[----:B------:R-:W-:Y:S01]  /*06d0*/  UIMAD UR4, UR8, UR4, URZ ;  /* 0x00000004080472a4 */ /* 0x000fe2000f8e02ff */
[----:B------:R-:W-:Y:S01]  /*06e0*/  ISETP.GT.AND P0, PT, R14, R21, PT ;  /* 0x000000150e00720c */ /* 0x000fe20003f04270 */
[----:B------:R-:W-:Y:S01]  /*06f0*/  VIADD R18, R18, 0xffffffff ;  /* 0xffffffff12127836 */ /* 0x000fe20000000000 */
[----:B------:R-:W-:Y:S01]  /*0700*/  VIMNMX.U32 R22, PT, PT, R22, 0x1, !PT ;  /* 0x0000000116167848 */ /* 0x000fe20007fe0000 */
[----:B------:R-:W-:Y:S01]  /*0710*/  IMAD R21, R0, R15, RZ ;  /* 0x0000000f00157224 */ /* 0x000fe200078e02ff */
[----:B------:R-:W-:Y:S01]  /*0720*/  USHF.L.U32 UR4, UR4, 0x3, URZ ;  /* 0x0000000304047899 */ /* 0x000fe200080006ff */
[----:B------:R-:W-:Y:S01]  /*0730*/  VIADD R19, R19, 0xffffffff ;  /* 0xffffffff13137836 */ /* 0x000fe20000000000 */
[----:B------:R-:W-:Y:S01]  /*0740*/  ISETP.LT.U32.AND P0, PT, R18, 0x1e, !P0 ;  /* 0x0000001e1200780c */ /* 0x000fe20004701070 */
[----:B------:R-:W-:Y:S01]  /*0750*/  IMAD.MOV.U32 R17, RZ, RZ, RZ ;  /* 0x000000ffff117224 */ /* 0x000fe200078e00ff */
[----:B------:R-:W-:Y:S01]  /*0760*/  IADD3 R18, P1, PT, R20, R21, RZ ;  /* 0x0000001514127210 */ /* 0x000fe20007f3e0ff */
[----:B------:R-:W-:Y:S01]  /*0770*/  IMAD.MOV R20, RZ, RZ, -R22 ;  /* 0x000000ffff147224 */ /* 0x000fe200078e0a16 */
[----:B------:R-:W-:Y:S01]  /*0780*/  MOV R24, 0x1 ;  /* 0x0000000100187802 */ /* 0x000fe20000000f00 */
[----:B------:R-:W-:Y:S01]  /*0790*/  IMAD.U32 R22, RZ, RZ, UR4 ;  /* 0x00000004ff167e24 */ /* 0x000fe2000f8e00ff */
[----:B------:R-:W-:Y:S01]  /*07a0*/  LEA.HI.X.SX32 R21, R21, RZ, 0x1, P1 ;  /* 0x000000ff15157211 */ /* 0x000fe200008f0eff */
[----:B------:R-:W1:Y:S01]  /*07b0*/  LDCU UR9, c[0x0][0x394] ;  /* 0x00007280ff0977ac */ /* 0x000e620008000800 */
[----:B------:R-:W2:Y:S01]  /*07c0*/  LDCU UR5, c[0x0][0x3a4] ;  /* 0x00007480ff0577ac */ /* 0x000ea20008000800 */
[----:B------:R-:W3:Y:S06]  /*07d0*/  LDCU.64 UR10, c[0x0][0x380] ;  /* 0x00007000ff0a77ac */ /* 0x000eec0008000a00 */
.L_x_159:
[C---:B------:R-:W-:Y:S01]  /*07e0*/  IADD3 R6, P1, PT, R22.reuse, R18, RZ ;  /* 0x0000001216067210 */ /* 0x040fe20007f3e0ff */
[----:B0-----:R-:W0:Y:S01]  /*07f0*/  LDC R5, c[0x0][0x394] ;  /* 0x0000e500ff057b82 */ /* 0x001e220000000800 */
[----:B------:R-:W-:Y:S02]  /*0800*/  SHF.R.S32.HI R8, RZ, 0x1f, R15 ;  /* 0x0000001fff087819 */ /* 0x000fe4000001140f */
[----:B------:R-:W-:Y:S02]  /*0810*/  LEA.HI.X.SX32 R7, R22, R21, 0x1, P1 ;  /* 0x0000001516077211 */ /* 0x000fe400008f0eff */
[----:B------:R-:W-:-:S05]  /*0820*/  IADD3 R3, P1, PT, R15, R6, RZ ;  /* 0x000000060f037210 */ /* 0x000fca0007f3e0ff */
[----:B------:R-:W-:Y:S01]  /*0830*/  IMAD.X R4, R8, 0x1, R7, P1 ;  /* 0x0000000108047824 */ /* 0x000fe200008e0607 */
[----:B---3--:R-:W-:-:S04]  /*0840*/  LEA R2, P1, R3, UR10, 0x2 ;  /* 0x0000000a03027c11 */ /* 0x008fc8000f8210ff */
[----:B------:R-:W-:-:S05]  /*0850*/  LEA.HI.X R3, R3, UR11, R4, 0x2, P1 ;  /* 0x0000000b03037c11 */ /* 0x000fca00088f1404 */
[----:B------:R-:W2:Y:S01]  /*0860*/  LDG.E R23, desc[UR6][R2.64+-0x4] ;  /* 0xfffffc0602177981 */ /* 0x000ea2000c1e1900 */
[----:B------:R-:W-:Y:S01]  /*0870*/  IADD3 R20, PT, PT, R20, 0x1, RZ ;  /* 0x0000000114147810 */ /* 0x000fe20007ffe0ff */
[----:B0-----:R-:W-:-:S03]  /*0880*/  IMAD.IADD R22, R22, 0x1, R5 ;  /* 0x0000000116167824 */ /* 0x001fc600078e0205 */
[----:B------:R-:W-:Y:S02]  /*0890*/  ISETP.NE.AND P2, PT, R20, RZ, PT ;  /* 0x000000ff1400720c */ /* 0x000fe40003f45270 */
[----:B--2---:R-:W-:-:S13]  /*08a0*/  FSETP.GT.AND P1, PT, |R23|, UR5, PT ;  /* 0x0000000517007c0b */ /* 0x004fda000bf24200 */
[----:B------:R-:W-:-:S13]  /*08b0*/  VOTE.ANY P1, P1 ;  /* 0x0000000000ff7806 */ /* 0x000fda0000820100 */
[----:B------:R-:W-:Y:S05]  /*08c0*/  @!P1 BRA `(.L_x_158) ;  /* 0x0000000000f49947 */ /* 0x000fea0003800000 */
[----:B------:R-:W-:Y:S01]  /*08d0*/  VIADDMNMX R5, R16, 0x1, R19, PT ;  /* 0x0000000110057846 */ /* 0x000fe20003800113 */
[----:B------:R-:W-:Y:S01]  /*08e0*/  IMAD.SHL.U32 R13, R15, 0x2, RZ ;  /* 0x000000020f0d7824 */ /* 0x000fe200078e00ff */
[----:B------:R-:W-:Y:S02]  /*08f0*/  LEA R2, P1, R6, UR10, 0x2 ;  /* 0x0000000a06027c11 */ /* 0x000fe4000f8210ff */
[----:B------:R-:W-:Y:S02]  /*0900*/  VIMNMX R4, PT, PT, R16, 0x1, !PT ;  /* 0x0000000110047848 */ /* 0x000fe40007fe0100 */
[----:B------:R-:W-:Y:S01]  /*0910*/  LEA.HI.X R3, R6, UR11, R7, 0x2, P1 ;  /* 0x0000000b06037c11 */ /* 0x000fe200088f1407 */
[----:B-1----:R-:W-:Y:S02]  /*0920*/  IMAD R7, R5, UR9, RZ ;  /* 0x0000000905077c24 */ /* 0x002fe4000f8e02ff */
[----:B------:R-:W-:Y:S02]  /*0930*/  VIADD R9, R4, 0xffffffff ;  /* 0xffffffff04097836 */ /* 0x000fe40000000000 */
[----:B------:R-:W-:Y:S01]  /*0940*/  IMAD.WIDE R4, R13, 0x4, R2 ;  /* 0x000000040d047825 */ /* 0x000fe200078e0202 */
[----:B------:R-:W-:Y:S01]  /*0950*/  IADD3 R12, P1, PT, R7, R18, RZ ;  /* 0x00000012070c7210 */ /* 0x000fe20007f3e0ff */
[----:B------:R0:W2:Y:S02]  /*0960*/  LDG.E R25, desc[UR6][R2.64+-0x4] ;  /* 0xfffffc0602197981 */ /* 0x0000a4000c1e1900 */
[----:B------:R-:W-:Y:S01]  /*0970*/  IMAD R9, R9, UR9, RZ ;  /* 0x0000000909097c24 */ /* 0x000fe2000f8e02ff */
[----:B------:R-:W-:Y:S01]  /*0980*/  LEA.HI.X.SX32 R7, R7, R21, 0x1, P1 ;  /* 0x0000001507077211 */ /* 0x000fe200008f0eff */
[----:B------:R1:W3:Y:S01]  /*0990*/  LDG.E R26, desc[UR6][R4.64+-0x4] ;  /* 0xfffffc06041a7981 */ /* 0x0002e2000c1e1900 */
[----:B------:R-:W-:-:S02]  /*09a0*/  IADD3 R29, P1, PT, R15, R12, RZ ;  /* 0x0000000c0f1d7210 */ /* 0x000fc40007f3e0ff */
[----:B------:R-:W-:Y:S02]  /*09b0*/  IADD3 R28, P4, PT, R9, R18, RZ ;  /* 0x00000012091c7210 */ /* 0x000fe40007f9e0ff */
[----:B------:R-:W-:Y:S02]  /*09c0*/  LEA R10, P3, R12, UR10, 0x2 ;  /* 0x0000000a0c0a7c11 */ /* 0x000fe4000f8610ff */
[----:B0-----:R-:W-:Y:S02]  /*09d0*/  IADD3.X R2, PT, PT, R8, R7, RZ, P1, !PT ;  /* 0x0000000708027210 */ /* 0x001fe40000ffe4ff */
[----:B------:R-:W-:Y:S02]  /*09e0*/  LEA R6, P1, R29, UR10, 0x2 ;  /* 0x0000000a1d067c11 */ /* 0x000fe4000f8210ff */
[----:B------:R-:W-:Y:S02]  /*09f0*/  LEA.HI.X.SX32 R9, R9, R21, 0x1, P4 ;  /* 0x0000001509097211 */ /* 0x000fe400020f0eff */
[----:B------:R-:W-:-:S02]  /*0a00*/  IADD3 R27, P4, PT, R15, R28, RZ ;  /* 0x0000001c0f1b7210 */ /* 0x000fc40007f9e0ff */
[----:B------:R-:W-:Y:S02]  /*0a10*/  LEA.HI.X R11, R12, UR11, R7, 0x2, P3 ;  /* 0x0000000b0c0b7c11 */ /* 0x000fe400098f1407 */
[----:B------:R-:W-:Y:S02]  /*0a20*/  LEA.HI.X R7, R29, UR11, R2, 0x2, P1 ;  /* 0x0000000b1d077c11 */ /* 0x000fe400088f1402 */
[----:B------:R-:W-:Y:S01]  /*0a30*/  LEA R2, P3, R28, UR10, 0x2 ;  /* 0x0000000a1c027c11 */ /* 0x000fe2000f8610ff */
[--C-:B------:R-:W-:Y:S01]  /*0a40*/  IMAD.X R8, R8, 0x1, R9.reuse, P4 ;  /* 0x0000000108087824 */ /* 0x100fe200020e0609 */
[C---:B-1----:R-:W-:Y:S01]  /*0a50*/  LEA R4, P1, R27.reuse, UR10, 0x2 ;  /* 0x0000000a1b047c11 */ /* 0x042fe2000f8210ff */
[----:B------:R-:W4:Y:S01]  /*0a60*/  LDG.E R6, desc[UR6][R6.64+-0x4] ;  /* 0xfffffc0606067981 */ /* 0x000f22000c1e1900 */
[----:B------:R-:W-:Y:S02]  /*0a70*/  LEA.HI.X R3, R28, UR11, R9, 0x2, P3 ;  /* 0x0000000b1c037c11 */ /* 0x000fe400098f1409 */
[----:B------:R-:W-:Y:S01]  /*0a80*/  LEA.HI.X R5, R27, UR11, R8, 0x2, P1 ;  /* 0x0000000b1b057c11 */ /* 0x000fe200088f1408 */
[C---:B------:R-:W-:Y:S01]  /*0a90*/  IMAD.WIDE R8, R13.reuse, 0x4, R10 ;  /* 0x000000040d087825 */ /* 0x040fe200078e020a */
[----:B------:R4:W2:Y:S03]  /*0aa0*/  LDG.E R28, desc[UR6][R10.64+-0x4] ;  /* 0xfffffc060a1c7981 */ /* 0x0008a6000c1e1900 */
[----:B------:R-:W-:Y:S01]  /*0ab0*/  IMAD.WIDE R12, R13, 0x4, R2 ;  /* 0x000000040d0c7825 */ /* 0x000fe200078e0202 */
[----:B------:R-:W4:Y:S04]  /*0ac0*/  LDG.E R4, desc[UR6][R4.64+-0x4] ;  /* 0xfffffc0604047981 */ /* 0x000f28000c1e1900 */
[----:B------:R-:W2:Y:S04]  /*0ad0*/  LDG.E R2, desc[UR6][R2.64+-0x4] ;  /* 0xfffffc0602027981 */ /* 0x000ea8000c1e1900 */
[----:B------:R-:W3:Y:S04]  /*0ae0*/  LDG.E R8, desc[UR6][R8.64+-0x4] ;  /* 0xfffffc0608087981 */ /* 0x000ee8000c1e1900 */
[----:B------:R-:W3:Y:S01]  /*0af0*/  LDG.E R13, desc[UR6][R12.64+-0x4] ;  /* 0xfffffc060c0d7981 */ /* 0x000ee2000c1e1900 */
[----:B----4-:R-:W-:-:S02]  /*0b00*/  FMNMX3 R10, R4, R6, R23, !PT ;  /* 0x00000006040a7276 */ /* 0x010fc40007800017 */
[CCC-:B--2---:R-:W-:Y:S02]  /*0b10*/  FMNMX3 R29, R2.reuse, R25.reuse, R28.reuse, !PT ;  /* 0x00000019021d7276 */ /* 0x1c4fe4000780001c */
[----:B------:R-:W-:Y:S02]  /*0b20*/  FMNMX3 R25, R2, R25, R28, PT ;  /* 0x0000001902197276 */ /* 0x000fe4000380001c */
[----:B------:R-:W-:Y:S02]  /*0b30*/  FMNMX3 R7, R4, R6, R23, PT ;  /* 0x0000000604077276 */ /* 0x000fe40003800017 */
[CCC-:B---3--:R-:W-:Y:S02]  /*0b40*/  FMNMX3 R27, R13.reuse, R26.reuse, R8.reuse, !PT ;  /* 0x0000001a0d1b7276 */ /* 0x1c8fe40007800008 */
[----:B------:R-:W-:Y:S02]  /*0b50*/  FMNMX3 R26, R13, R26, R8, PT ;  /* 0x0000001a0d1a7276 */ /* 0x000fe40003800008 */
[----:B------:R-:W-:-:S02]  /*0b60*/  FMNMX3 R10, R29, R10, R27, !PT ;  /* 0x0000000a1d0a7276 */ /* 0x000fc4000780001b */
[----:B------:R-:W-:-:S03]  /*0b70*/  FMNMX3 R7, R25, R7, R26, PT ;  /* 0x0000000719077276 */ /* 0x000fc6000380001a */
[----:B------:R-:W-:Y:S04]  /*0b80*/  SHFL.UP PT, R8, R10, 0x1, RZ ;  /* 0x042000000a087989 */ /* 0x000fe800000e00ff */
[----:B------:R-:W0:Y:S04]  /*0b90*/  SHFL.DOWN PT, R5, R10, 0x1, 0x1f ;  /* 0x08201f000a057f89 */ /* 0x000e2800000e0000 */
[----:B------:R-:W-:Y:S04]  /*0ba0*/  SHFL.UP PT, R2, R7, 0x1, RZ ;  /* 0x0420000007027989 */ /* 0x000fe800000e00ff */
[----:B------:R-:W1:Y:S01]  /*0bb0*/  SHFL.DOWN PT, R3, R7, 0x1, 0x1f ;  /* 0x08201f0007037f89 */ /* 0x000e6200000e0000 */
[----:B0-----:R-:W-:-:S04]  /*0bc0*/  FMNMX3 R5, R8, R5, R29, !PT ;  /* 0x0000000508057276 */ /* 0x001fc8000780001d */
[----:B------:R-:W-:Y:S02]  /*0bd0*/  FMNMX3 R5, R5, R27, R4, !PT ;  /* 0x0000001b05057276 */ /* 0x000fe40007800004 */
[----:B-1----:R-:W-:-:S04]  /*0be0*/  FMNMX3 R3, R2, R3, R25, PT ;  /* 0x0000000302037276 */ /* 0x002fc80003800019 */
[----:B------:R-:W-:Y:S02]  /*0bf0*/  FMNMX3 R3, R3, R26, R4, PT ;  /* 0x0000001a03037276 */ /* 0x000fe40003800004 */
[C---:B------:R-:W-:Y:S02]  /*0c00*/  FMNMX R4, R6.reuse, R5, !PT ;  /* 0x0000000506047209 */ /* 0x040fe40007800000 */
[----:B------:R-:W-:Y:S02]  /*0c10*/  FMNMX R2, R6, R3, PT ;  /* 0x0000000306027209 */ /* 0x000fe40003800000 */
[----:B------:R-:W-:Y:S02]  /*0c20*/  @P0 FMNMX R4, R4, UR5, !PT ;  /* 0x0000000504040c09 */ /* 0x000fe4000f800000 */
[----:B------:R-:W-:Y:S02]  /*0c30*/  @P0 FMNMX R2, R2, -UR5, PT ;  /* 0x8000000502020c09 */ /* 0x000fe4000b800000 */
[----:B------:R-:W-:Y:S01]  /*0c40*/  @P0 FSETP.GT.AND P1, PT, R23, R4, PT ;  /* 0x000000041700020b */ /* 0x000fe20003f24000 */
[----:B------:R-:W-:-:S03]  /*0c50*/  @P0 VIADD R3, R24, 0xffffffff ;  /* 0xffffffff18030836 */ /* 0x000fc60000000000 */
[----:B------:R-:W-:-:S04]  /*0c60*/  @P0 FSETP.LT.OR P1, PT, R23, R2, P1 ;  /* 0x000000021700020b */ /* 0x000fc80000f21400 */
[----:B------:R-:W-:-:S04]  /*0c70*/  @P0 SEL R2, RZ, 0x1, !P1 ;  /* 0x00000001ff020807 */ /* 0x000fc80004800000 */
[----:B------:R-:W-:-:S04]  /*0c80*/  @P0 SHF.L.U32 R2, R2, R3, RZ ;  /* 0x0000000302020219 */ /* 0x000fc800000006ff */
[----:B------:R-:W-:-:S07]  /*0c90*/  @P0 LOP3.LUT R17, R2, R17, RZ, 0xfc, !PT ;  /* 0x0000001102110212 */ /* 0x000fce00078efcff */
.L_x_158:
[----:B------:R-:W-:Y:S01]  /*0ca0*/  VIADD R24, R24, 0x1 ;  /* 0x0000000118187836 */ /* 0x000fe20000000000 */
[----:B------:R-:W-:Y:S01]  /*0cb0*/  IADD3 R16, PT, PT, R16, 0x1, RZ ;  /* 0x0000000110107810 */ /* 0x000fe20007ffe0ff */
[----:B------:R-:W-:Y:S06]  /*0cc0*/  @P2 BRA `(.L_x_159) ;  /* 0xfffffff800c42947 */ /* 0x000fec000383ffff */
.L_x_157:
[----:B------:R-:W2:Y:S01]  /*0cd0*/  POPC R8, R17 ;  /* 0x0000001100087309 */ /* 0x000ea20000000000 */
[----:B0-----:R-:W0:Y:S01]  /*0ce0*/  S2R R2, SR_TID.X ;  /* 0x0000000000027919 */ /* 0x001e220000002100 */
[----:B------:R-:W3:Y:S01]  /*0cf0*/  LDCU UR5, c[0x0][0x398] ;  /* 0x00007300ff0577ac */ /* 0x000ee20008000800 */
[----:B------:R-:W-:Y:S01]  /*0d00*/  USHF.L.U32 UR4, UR8, 0x3, URZ ;  /* 0x0000000308047899 */ /* 0x000fe200080006ff */
[----:B--2---:R-:W2:Y:S03]  /*0d10*/  SHFL.UP PT, R3, R8, 0x1, RZ ;  /* 0x0420000008037989 */ /* 0x004ea600000e00ff */
[----:B---3--:R-:W-:-:S04]  /*0d20*/  UIADD3 UR4, UPT, UPT, -UR4, UR5, URZ ;  /* 0x0000000504047290 */ /* 0x008fc8000fffe1ff */
[----:B------:R-:W-:Y:S01]  /*0d30*/  UISETP.NE.AND UP0, UPT, UR4, URZ, UPT ;  /* 0x000000ff0400728c */ /* 0x000fe2000bf05270 */
[----:B0-----:R-:W-:-:S04]  /*0d40*/  ISETP.NE.AND P0, PT, R2, RZ, PT ;  /* 0x000000ff0200720c */ /* 0x001fc80003f05270 */
[----:B--2---:R-:W-:Y:S02]  /*0d50*/  SEL R3, R3, RZ, P0 ;  /* 0x000000ff03037207 */ /* 0x004fe40000000000 */
[----:B------:R-:W-:-:S03]  /*0d60*/  ISETP.GE.U32.AND P0, PT, R2, 0x2, PT ;  /* 0x000000020200780c */ /* 0x000fc60003f06070 */
[----:B------:R-:W-:-:S05]  /*0d70*/  IMAD.IADD R3, R8, 0x1, R3 ;  /* 0x0000000108037824 */ /* 0x000fca00078e0203 */
[----:B------:R-:W0:Y:S02]  /*0d80*/  SHFL.UP PT, R4, R3, 0x2, RZ ;  /* 0x0440000003047989 */ /* 0x000e2400000e00ff */
[----:B0-----:R-:W-:Y:S02]  /*0d90*/  SEL R4, R4, RZ, P0 ;  /* 0x000000ff04047207 */ /* 0x001fe40000000000 */
        /* <DEDUP_REMOVED lines=8> */
[----:B------:R-:W-:Y:S02]  /*0e20*/  ISETP.GE.U32.AND P0, PT, R2, 0x10, PT ;  /* 0x000000100200780c */ /* 0x000fe40003f06070 */
[----:B------:R-:W-:-:S05]  /*0e30*/  IADD3 R6, PT, PT, R5, R6, RZ ;  /* 0x0000000605067210 */ /* 0x000fca0007ffe0ff */
[----:B------:R-:W0:Y:S02]  /*0e40*/  SHFL.UP PT, R3, R6, 0x10, RZ ;  /* 0x0600000006037989 */ /* 0x000e2400000e00ff */
[----:B0-----:R-:W-:-:S05]  /*0e50*/  SEL R3, R3, RZ, P0 ;  /* 0x000000ff03037207 */ /* 0x001fca0000000000 */
[----:B------:R-:W-:Y:S01]  /*0e60*/  IMAD.IADD R3, R6, 0x1, R3 ;  /* 0x0000000106037824 */ /* 0x000fe200078e0203 */
[----:B------:R-:W-:Y:S06]  /*0e70*/  BRA.U !UP0, `(.L_x_160) ;  /* 0x0000000508f07547 */ /* 0x000fec000b800000 */
[----:B------:R-:W-:Y:S01]  /*0e80*/  UISETP.LT.U32.AND UP0, UPT, UR4, 0x8, UPT ;  /* 0x000000080400788c */ /* 0x000fe2000bf01070 */
[----:B------:R-:W-:Y:S01]  /*0e90*/  VIADD R14, R14, 0xffffffff ;  /* 0xffffffff0e0e7836 */ /* 0x000fe20000000000 */
[----:B------:R-:W-:Y:S02]  /*0ea0*/  IADD3 R4, PT, PT, -R8, R3, RZ ;  /* 0x0000000308047210 */ /* 0x000fe40007ffe1ff */
[----:B------:R-:W-:-:S04]  /*0eb0*/  USEL UR4, UR4, 0x8, UP0 ;  /* 0x0000000804047887 */ /* 0x000fc80008000000 */
[----:B------:R-:W-:-:S04]  /*0ec0*/  UISETP.LT.U32.AND UP0, UPT, UR4, 0x1, UPT ;  /* 0x000000010400788c */ /* 0x000fc8000bf01070 */
[----:B------:R-:W-:Y:S02]  /*0ed0*/  USEL UR5, UR4, 0x1, !UP0 ;  /* 0x0000000104057887 */ /* 0x000fe4000c000000 */
[----:B------:R-:W-:Y:S02]  /*0ee0*/  USHF.L.U32 UR4, UR8, 0x3, URZ ;  /* 0x0000000308047899 */ /* 0x000fe400080006ff */
[----:B------:R-:W-:-:S04]  /*0ef0*/  UIADD3 UR5, UPT, UPT, -UR5, URZ, URZ ;  /* 0x000000ff05057290 */ /* 0x000fc8000fffe1ff */
[----:B------:R-:W-:Y:S01]  /*0f00*/  UISETP.GE.AND UP0, UPT, UR5, URZ, UPT ;  /* 0x000000ff0500728c */ /* 0x000fe2000bf06270 */
[----:B------:R-:W-:Y:S01]  /*0f10*/  IMAD.U32 R5, RZ, RZ, UR4 ;  /* 0x00000004ff057e24 */ /* 0x000fe2000f8e00ff */
[----:B------:R-:W-:-:S07]  /*0f20*/  UMOV UR4, URZ ;  /* 0x000000ff00047c82 */ /* 0x000fce0008000000 */
[----:B------:R-:W-:Y:S05]  /*0f30*/  BRA.U UP0, `(.L_x_161) ;  /* 0x0000000500807547 */ /* 0x000fea000b800000 */
[----:B-1----:R-:W-:Y:S02]  /*0f40*/  UIADD3 UR9, UPT, UPT, -UR5, URZ, URZ ;  /* 0x000000ff05097290 */ /* 0x002fe4000fffe1ff */
[----:B------:R-:W-:Y:S02]  /*0f50*/  UPLOP3.LUT UP0, UPT, UPT, UPT, UPT, 0x80, 0x8 ;  /* 0x000000000008789c */ /* 0x000fe40003f0f070 */
[----:B------:R-:W-:-:S09]  /*0f60*/  UISETP.GT.AND UP1, UPT, UR9, 0x3, UPT ;  /* 0x000000030900788c */ /* 0x000fd2000bf24270 */
[----:B------:R-:W-:Y:S05]  /*0f70*/  BRA.U !UP1, `(.L_x_162) ;  /* 0x0000000109e87547 */ /* 0x000fea000b800000 */
[----:B------:R-:W-:-:S11]  /*0f80*/  UPLOP3.LUT UP0, UPT, UPT, UPT, UPT, 0x40, 0x4 ;  /* 0x000000000004789c */ /* 0x000fd60003f0e870 */
.L_x_163:
[----:B-1----:R-:W-:Y:S01]  /*0f90*/  SHF.R.U32.HI R6, RZ, UR4, R17 ;  /* 0x00000004ff067c19 */ /* 0x002fe20008011611 */
[----:B------:R-:W-:Y:S01]  /*0fa0*/  UIADD3 UR9, UPT, UPT, UR4, 0x1, URZ ;  /* 0x0000000104097890 */ /* 0x000fe2000fffe0ff */
[----:B------:R-:W-:Y:S01]  /*0fb0*/  ISETP.GT.AND P0, PT, R4, 0x1f, PT ;  /* 0x0000001f0400780c */ /* 0x000fe20003f04270 */
[----:B------:R-:W-:Y:S01]  /*0fc0*/  UIADD3 UR5, UPT, UPT, UR5, 0x4, URZ ;  /* 0x0000000405057890 */ /* 0x000fe2000fffe0ff */
[----:B------:R-:W-:-:S03]  /*0fd0*/  LOP3.LUT R6, R6, 0x1, RZ, 0xc0, !PT ;  /* 0x0000000106067812 */ /* 0x000fc600078ec0ff */
[----:B------:R-:W-:Y:S01]  /*0fe0*/  SHF.R.U32.HI R8, RZ, UR9, R17 ;  /* 0x00000009ff087c19 */ /* 0x000fe20008011611 */
[----:B------:R-:W-:Y:S01]  /*0ff0*/  UIADD3 UR9, UPT, UPT, UR4, 0x2, URZ ;  /* 0x0000000204097890 */ /* 0x000fe2000fffe0ff */
[----:B------:R-:W-:Y:S01]  /*1000*/  ISETP.NE.U32.OR P0, PT, R6, 0x1, P0 ;  /* 0x000000010600780c */ /* 0x000fe20000705470 */
[----:B------:R-:W-:Y:S01]  /*1010*/  UISETP.GE.AND UP1, UPT, UR5, -0x3, UPT ;  /* 0xfffffffd0500788c */ /* 0x000fe2000bf26270 */
[----:B------:R-:W-:-:S11]  /*1020*/  LOP3.LUT R8, R8, 0x1, RZ, 0xc0, !PT ;  /* 0x0000000108087812 */ /* 0x000fd600078ec0ff */
[----:B------:R-:W0:Y:S01]  /*1030*/  @!P0 S2R R7, SR_CgaCtaId ;  /* 0x0000000000078919 */ /* 0x000e220000008800 */
[----:B------:R-:W-:-:S04]  /*1040*/  @!P0 MOV R6, 0x400 ;  /* 0x0000040000068802 */ /* 0x000fc80000000f00 */
[----:B0-----:R-:W-:-:S05]  /*1050*/  @!P0 LEA R7, R7, R6, 0x18 ;  /* 0x0000000607078211 */ /* 0x001fca00078ec0ff */
[C---:B------:R-:W-:Y:S02]  /*1060*/  @!P0 IMAD R6, R4.reuse, 0x4, R7 ;  /* 0x0000000404068824 */ /* 0x040fe400078e0207 */
[----:B------:R-:W-:-:S05]  /*1070*/  @!P0 VIADD R4, R4, 0x1 ;  /* 0x0000000104048836 */ /* 0x000fca0000000000 */
[----:B------:R-:W-:-:S04]  /*1080*/  ISETP.GT.AND P1, PT, R4, 0x1f, PT ;  /* 0x0000001f0400780c */ /* 0x000fc80003f24270 */
[----:B------:R-:W-:-:S13]  /*1090*/  ISETP.NE.U32.OR P1, PT, R8, 0x1, P1 ;  /* 0x000000010800780c */ /* 0x000fda0000f25470 */
[----:B------:R-:W0:Y:S01]  /*10a0*/  @!P1 S2R R8, SR_CgaCtaId ;  /* 0x0000000000089919 */ /* 0x000e220000008800 */
[----:B------:R-:W-:-:S04]  /*10b0*/  @!P1 MOV R7, 0x400 ;  /* 0x0000040000079802 */ /* 0x000fc80000000f00 */
[----:B0-----:R-:W-:Y:S02]  /*10c0*/  @!P1 LEA R9, R8, R7, 0x18 ;  /* 0x0000000708099211 */ /* 0x001fe400078ec0ff */
[----:B------:R-:W-:Y:S01]  /*10d0*/  SHF.R.U32.HI R7, RZ, UR9, R17 ;  /* 0x00000009ff077c19 */ /* 0x000fe20008011611 */
[----:B------:R-:W-:Y:S02]  /*10e0*/  UIADD3 UR9, UPT, UPT, UR4, 0x3, URZ ;  /* 0x0000000304097890 */ /* 0x000fe4000fffe0ff */
[C---:B------:R-:W-:Y:S01]  /*10f0*/  @!P1 IMAD R10, R4.reuse, 0x4, R9 ;  /* 0x00000004040a9824 */ /* 0x040fe200078e0209 */
[----:B------:R-:W-:Y:S01]  /*1100*/  @!P1 IADD3 R4, PT, PT, R4, 0x1, RZ ;  /* 0x0000000104049810 */ /* 0x000fe20007ffe0ff */
[----:B------:R-:W-:Y:S01]  /*1110*/  UIADD3 UR4, UPT, UPT, UR4, 0x4, URZ ;  /* 0x0000000404047890 */ /* 0x000fe2000fffe0ff */
[----:B------:R-:W-:Y:S02]  /*1120*/  LOP3.LUT R7, R7, 0x1, RZ, 0xc0, !PT ;  /* 0x0000000107077812 */ /* 0x000fe400078ec0ff */
[----:B------:R-:W-:-:S04]  /*1130*/  ISETP.GT.AND P2, PT, R4, 0x1f, PT ;  /* 0x0000001f0400780c */ /* 0x000fc80003f44270 */
[----:B------:R-:W-:-:S13]  /*1140*/  ISETP.NE.U32.OR P2, PT, R7, 0x1, P2 ;  /* 0x000000010700780c */ /* 0x000fda0001745470 */
[----:B------:R-:W0:Y:S01]  /*1150*/  @!P2 S2R R8, SR_CgaCtaId ;  /* 0x000000000008a919 */ /* 0x000e220000008800 */
[----:B------:R-:W-:-:S04]  /*1160*/  @!P2 MOV R7, 0x400 ;  /* 0x000004000007a802 */ /* 0x000fc80000000f00 */
[----:B0-----:R-:W-:Y:S02]  /*1170*/  @!P2 LEA R9, R8, R7, 0x18 ;  /* 0x000000070809a211 */ /* 0x001fe400078ec0ff */
[----:B------:R-:W-:Y:S02]  /*1180*/  SHF.R.U32.HI R7, RZ, UR9, R17 ;  /* 0x00000009ff077c19 */ /* 0x000fe40008011611 */
[----:B------:R-:W-:Y:S01]  /*1190*/  IADD3 R8, PT, PT, R5, 0x2, RZ ;  /* 0x0000000205087810 */ /* 0x000fe20007ffe0ff */
[C---:B------:R-:W-:Y:S01]  /*11a0*/  @!P2 IMAD R11, R4.reuse, 0x4, R9 ;  /* 0x00000004040ba824 */ /* 0x040fe200078e0209 */
[----:B------:R-:W-:Y:S01]  /*11b0*/  LOP3.LUT R7, R7, 0x1, RZ, 0xc0, !PT ;  /* 0x0000000107077812 */ /* 0x000fe200078ec0ff */
[----:B------:R-:W-:Y:S02]  /*11c0*/  @!P2 VIADD R4, R4, 0x1 ;  /* 0x000000010404a836 */ /* 0x000fe40000000000 */
[----:B------:R-:W-:-:S03]  /*11d0*/  VIADD R9, R5, 0x3 ;  /* 0x0000000305097836 */ /* 0x000fc60000000000 */
[----:B------:R-:W-:-:S04]  /*11e0*/  ISETP.GT.AND P3, PT, R4, 0x1f, PT ;  /* 0x0000001f0400780c */ /* 0x000fc80003f64270 */
[----:B------:R-:W-:Y:S01]  /*11f0*/  ISETP.NE.U32.OR P3, PT, R7, 0x1, P3 ;  /* 0x000000010700780c */ /* 0x000fe20001f65470 */
[----:B------:R-:W-:-:S05]  /*1200*/  VIADD R7, R5, 0x1 ;  /* 0x0000000105077836 */ /* 0x000fca0000000000 */
[----:B------:R-:W-:Y:S02]  /*1210*/  PRMT R8, R8, 0x5410, R7 ;  /* 0x0000541008087816 */ /* 0x000fe40000000007 */
[C---:B------:R-:W-:Y:S01]  /*1220*/  PRMT R7, R14.reuse, 0x5410, R5 ;  /* 0x000054100e077816 */ /* 0x040fe20000000005 */
[----:B------:R-:W-:Y:S01]  /*1230*/  VIADD R5, R5, 0x4 ;  /* 0x0000000405057836 */ /* 0x000fe20000000000 */
[--C-:B------:R-:W-:Y:S02]  /*1240*/  PRMT R9, R9, 0x5410, R8.reuse ;  /* 0x0000541009097816 */ /* 0x100fe40000000008 */
[----:B------:R-:W-:Y:S01]  /*1250*/  PRMT R8, R14, 0x7610, R8 ;  /* 0x000076100e087816 */ /* 0x000fe20000000008 */
[----:B------:R-:W0:Y:S01]  /*1260*/  @!P3 S2R R13, SR_CgaCtaId ;  /* 0x00000000000db919 */ /* 0x000e220000008800 */
[----:B------:R-:W-:Y:S01]  /*1270*/  @!P3 MOV R12, 0x400 ;  /* 0x00000400000cb802 */ /* 0x000fe20000000f00 */
[----:B------:R1:W-:Y:S04]  /*1280*/  @!P0 STS [R6], R7 ;  /* 0x0000000706008388 */ /* 0x0003e80000000800 */
[----:B------:R1:W-:Y:S01]  /*1290*/  @!P1 STS [R10], R8 ;  /* 0x000000080a009388 */ /* 0x0003e20000000800 */
[----:B0-----:R-:W-:-:S02]  /*12a0*/  @!P3 LEA R13, R13, R12, 0x18 ;  /* 0x0000000c0d0db211 */ /* 0x001fc400078ec0ff */
[C-C-:B------:R-:W-:Y:S02]  /*12b0*/  PRMT R12, R14.reuse, 0x5410, R9.reuse ;  /* 0x000054100e0c7816 */ /* 0x140fe40000000009 */
[----:B------:R-:W-:Y:S01]  /*12c0*/  PRMT R9, R14, 0x7610, R9 ;  /* 0x000076100e097816 */ /* 0x000fe20000000009 */
[C---:B------:R-:W-:Y:S01]  /*12d0*/  @!P3 IMAD R13, R4.reuse, 0x4, R13 ;  /* 0x00000004040db824 */ /* 0x040fe200078e020d */
[----:B------:R-:W-:-:S03]  /*12e0*/  @!P3 IADD3 R4, PT, PT, R4, 0x1, RZ ;  /* 0x000000010404b810 */ /* 0x000fc60007ffe0ff */
[----:B------:R1:W-:Y:S04]  /*12f0*/  @!P2 STS [R11], R9 ;  /* 0x000000090b00a388 */ /* 0x0003e80000000800 */
[----:B------:R1:W-:Y:S01]  /*1300*/  @!P3 STS [R13], R12 ;  /* 0x0000000c0d00b388 */ /* 0x0003e20000000800 */
[----:B------:R-:W-:Y:S05]  /*1310*/  BRA.U !UP1, `(.L_x_163) ;  /* 0xfffffffd091c7547 */ /* 0x000fea000b83ffff */
.L_x_162:
[----:B------:R-:W-:-:S04]  /*1320*/  UIADD3 UR9, UPT, UPT, -UR5, URZ, URZ ;  /* 0x000000ff05097290 */ /* 0x000fc8000fffe1ff */
[----:B------:R-:W-:-:S09]  /*1330*/  UISETP.GT.AND UP1, UPT, UR9, 0x1, UPT ;  /* 0x000000010900788c */ /* 0x000fd2000bf24270 */
[----:B------:R-:W-:Y:S05]  /*1340*/  BRA.U !UP1, `(.L_x_164) ;  /* 0x0000000109747547 */ /* 0x000fea000b800000 */
[----:B-1----:R-:W-:Y:S01]  /*1350*/  SHF.R.U32.HI R6, RZ, UR4, R17 ;  /* 0x00000004ff067c19 */ /* 0x002fe20008011611 */
[----:B------:R-:W-:Y:S01]  /*1360*/  UIADD3 UR4, UPT, UPT, UR4, 0x1, URZ ;  /* 0x0000000104047890 */ /* 0x000fe2000fffe0ff */
[----:B------:R-:W-:Y:S01]  /*1370*/  ISETP.GT.AND P0, PT, R4, 0x1f, PT ;  /* 0x0000001f0400780c */ /* 0x000fe20003f04270 */
[----:B------:R-:W-:Y:S01]  /*1380*/  UIADD3 UR5, UPT, UPT, UR5, 0x1, URZ ;  /* 0x0000000105057890 */ /* 0x000fe2000fffe0ff */
[----:B------:R-:W-:Y:S01]  /*1390*/  LOP3.LUT R6, R6, 0x1, RZ, 0xc0, !PT ;  /* 0x0000000106067812 */ /* 0x000fe200078ec0ff */
[----:B------:R-:W-:Y:S01]  /*13a0*/  UPLOP3.LUT UP0, UPT, UPT, UPT, UPT, 0x40, 0x4 ;  /* 0x000000000004789c */ /* 0x000fe20003f0e870 */
[----:B------:R-:W-:Y:S01]  /*13b0*/  PRMT R8, R14, 0x5410, R5 ;  /* 0x000054100e087816 */ /* 0x000fe20000000005 */
[----:B------:R-:W-:Y:S01]  /*13c0*/  VIADD R5, R5, 0x1 ;  /* 0x0000000105057836 */ /* 0x000fe20000000000 */
[----:B------:R-:W-:Y:S01]  /*13d0*/  ISETP.NE.U32.OR P0, PT, R6, 0x1, P0 ;  /* 0x000000010600780c */ /* 0x000fe20000705470 */
[----:B------:R-:W-:-:S12]  /*13e0*/  UIADD3 UR5, UPT, UPT, UR5, 0x1, URZ ;  /* 0x0000000105057890 */ /* 0x000fd8000fffe0ff */
[----:B------:R-:W0:Y:S01]  /*13f0*/  @!P0 S2R R7, SR_CgaCtaId ;  /* 0x0000000000078919 */ /* 0x000e220000008800 */
[----:B------:R-:W-:-:S04]  /*1400*/  @!P0 MOV R6, 0x400 ;  /* 0x0000040000068802 */ /* 0x000fc80000000f00 */
[----:B0-----:R-:W-:Y:S02]  /*1410*/  @!P0 LEA R7, R7, R6, 0x18 ;  /* 0x0000000607078211 */ /* 0x001fe400078ec0ff */
[----:B------:R-:W-:Y:S01]  /*1420*/  SHF.R.U32.HI R6, RZ, UR4, R17 ;  /* 0x00000004ff067c19 */ /* 0x000fe20008011611 */
[----:B------:R-:W-:Y:S02]  /*1430*/  UIADD3 UR4, UPT, UPT, UR4, 0x1, URZ ;  /* 0x0000000104047890 */ /* 0x000fe4000fffe0ff */
[----:B------:R-:W-:Y:S01]  /*1440*/  @!P0 IMAD R7, R4, 0x4, R7 ;  /* 0x0000000404078824 */ /* 0x000fe200078e0207 */
[----:B------:R-:W-:Y:S01]  /*1450*/  LOP3.LUT R6, R6, 0x1, RZ, 0xc0, !PT ;  /* 0x0000000106067812 */ /* 0x000fe200078ec0ff */
[----:B------:R-:W-:-:S03]  /*1460*/  @!P0 VIADD R4, R4, 0x1 ;  /* 0x0000000104048836 */ /* 0x000fc60000000000 */
[----:B------:R0:W-:Y:S02]  /*1470*/  @!P0 STS [R7], R8 ;  /* 0x0000000807008388 */ /* 0x0001e40000000800 */
[----:B------:R-:W-:-:S04]  /*1480*/  ISETP.GT.AND P1, PT, R4, 0x1f, PT ;  /* 0x0000001f0400780c */ /* 0x000fc80003f24270 */
[----:B------:R-:W-:-:S13]  /*1490*/  ISETP.NE.U32.OR P1, PT, R6, 0x1, P1 ;  /* 0x000000010600780c */ /* 0x000fda0000f25470 */
[----:B------:R-:W1:Y:S01]  /*14a0*/  @!P1 S2R R9, SR_CgaCtaId ;  /* 0x0000000000099919 */ /* 0x000e620000008800 */
[----:B------:R-:W-:-:S04]  /*14b0*/  @!P1 MOV R6, 0x400 ;  /* 0x0000040000069802 */ /* 0x000fc80000000f00 */
[----:B-1----:R-:W-:Y:S02]  /*14c0*/  @!P1 LEA R9, R9, R6, 0x18 ;  /* 0x0000000609099211 */ /* 0x002fe400078ec0ff */
[----:B------:R-:W-:Y:S01]  /*14d0*/  PRMT R6, R14, 0x5410, R5 ;  /* 0x000054100e067816 */ /* 0x000fe20000000005 */
[----:B------:R-:W-:Y:S01]  /*14e0*/  VIADD R5, R5, 0x1 ;  /* 0x0000000105057836 */ /* 0x000fe20000000000 */
[C---:B------:R-:W-:Y:S01]  /*14f0*/  @!P1 LEA R9, R4.reuse, R9, 0x2 ;  /* 0x0000000904099211 */ /* 0x040fe200078e10ff */
[----:B------:R-:W-:-:S04]  /*1500*/  @!P1 VIADD R4, R4, 0x1 ;  /* 0x0000000104049836 */ /* 0x000fc80000000000 */
[----:B------:R0:W-:Y:S03]  /*1510*/  @!P1 STS [R9], R6 ;  /* 0x0000000609009388 */ /* 0x0001e60000000800 */
.L_x_164:
[----:B------:R-:W-:-:S09]  /*1520*/  UISETP.NE.OR UP0, UPT, UR5, URZ, UP0 ;  /* 0x000000ff0500728c */ /* 0x000fd20008705670 */
[----:B------:R-:W-:Y:S05]  /*1530*/  BRA.U !UP0, `(.L_x_160) ;  /* 0x0000000108407547 */ /* 0x000fea000b800000 */
.L_x_161:
[----:B012---:R-:W-:Y:S01]  /*1540*/  SHF.R.U32.HI R6, RZ, UR4, R17 ;  /* 0x00000004ff067c19 */ /* 0x007fe20008011611 */
[----:B------:R-:W-:Y:S01]  /*1550*/  UIADD3 UR5, UPT, UPT, UR5, 0x1, URZ ;  /* 0x0000000105057890 */ /* 0x000fe2000fffe0ff */
[----:B------:R-:W-:Y:S01]  /*1560*/  ISETP.GT.AND P0, PT, R4, 0x1f, PT ;  /* 0x0000001f0400780c */ /* 0x000fe20003f04270 */
[----:B------:R-:W-:Y:S01]  /*1570*/  UIADD3 UR4, UPT, UPT, UR4, 0x1, URZ ;  /* 0x0000000104047890 */ /* 0x000fe2000fffe0ff */
[----:B------:R-:W-:Y:S01]  /*1580*/  LOP3.LUT R6, R6, 0x1, RZ, 0xc0, !PT ;  /* 0x0000000106067812 */ /* 0x000fe200078ec0ff */
[----:B------:R-:W-:-:S03]  /*1590*/  UISETP.NE.AND UP0, UPT, UR5, URZ, UPT ;  /* 0x000000ff0500728c */ /* 0x000fc6000bf05270 */
[----:B------:R-:W-:-:S13]  /*15a0*/  ISETP.NE.U32.OR P0, PT, R6, 0x1, P0 ;  /* 0x000000010600780c */ /* 0x000fda0000705470 */
[----:B------:R-:W0:Y:S01]  /*15b0*/  @!P0 S2R R7, SR_CgaCtaId ;  /* 0x0000000000078919 */ /* 0x000e220000008800 */
[----:B------:R-:W-:-:S04]  /*15c0*/  @!P0 MOV R6, 0x400 ;  /* 0x0000040000068802 */ /* 0x000fc80000000f00 */
[----:B0-----:R-:W-:Y:S02]  /*15d0*/  @!P0 LEA R7, R7, R6, 0x18 ;  /* 0x0000000607078211 */ /* 0x001fe400078ec0ff */
[----:B------:R-:W-:Y:S02]  /*15e0*/  PRMT R6, R14, 0x5410, R5 ;  /* 0x000054100e067816 */ /* 0x000fe40000000005 */
[----:B------:R-:W-:Y:S01]  /*15f0*/  IADD3 R5, PT, PT, R5, 0x1, RZ ;  /* 0x0000000105057810 */ /* 0x000fe20007ffe0ff */
[C---:B------:R-:W-:Y:S02]  /*1600*/  @!P0 IMAD R7, R4.reuse, 0x4, R7 ;  /* 0x0000000404078824 */ /* 0x040fe400078e0207 */
[----:B------:R-:W-:-:S03]  /*1610*/  @!P0 VIADD R4, R4, 0x1 ;  /* 0x0000000104048836 */ /* 0x000fc60000000000 */
[----:B------:R2:W-:Y:S01]  /*1620*/  @!P0 STS [R7], R6 ;  /* 0x0000000607008388 */ /* 0x0005e20000000800 */
[----:B------:R-:W-:Y:S05]  /*1630*/  BRA.U UP0, `(.L_x_161) ;  /* 0xfffffffd00c07547 */ /* 0x000fea000b83ffff */
.L_x_160:
[----:B------:R-:W3:Y:S02]  /*1640*/  SHFL.IDX PT, R3, R3, 0x1f, 0x1f ;  /* 0x03e01f0003037f89 */ /* 0x000ee400000e0000 */
[----:B---3--:R-:W-:-:S13]  /*1650*/  ISETP.GE.U32.AND P0, PT, R2, R3, PT ;  /* 0x000000030200720c */ /* 0x008fda0003f06070 */
[----:B-1----:R-:W-:Y:S05]  /*1660*/  @P0 EXIT ;  /* 0x000000000000094d */ /* 0x002fea0003800000 */
[----:B------:R-:W1:Y:S01]  /*1670*/  S2UR UR5, SR_CgaCtaId ;  /* 0x00000000000579c3 */ /* 0x000e620000008800 */
[----:B------:R-:W-:-:S07]  /*1680*/  UMOV UR4, 0x400 ;  /* 0x0000040000047882 */ /* 0x000fce0000000000 */
[----:B------:R-:W3:Y:S08]  /*1690*/  LDC R3, c[0x0][0x398] ;  /* 0x0000e600ff037b82 */ /* 0x000ef00000000800 */
[----:B------:R-:W4:Y:S01]  /*16a0*/  LDC R17, c[0x0][0x394] ;  /* 0x0000e500ff117b82 */ /* 0x000f220000000800 */
[----:B-1----:R-:W-:-:S07]  /*16b0*/  ULEA UR4, UR5, UR4, 0x18 ;  /* 0x0000000405047291 */ /* 0x002fce000f8ec0ff */
[----:B------:R-:W1:Y:S01]  /*16c0*/  LDC.64 R4, c[0x0][0x380] ;  /* 0x0000e000ff047b82 */ /* 0x000e620000000a00 */
[----:B0-2---:R-:W-:Y:S01]  /*16d0*/  LEA R6, R2, UR4, 0x2 ;  /* 0x0000000402067c11 */ /* 0x005fe2000f8e10ff */
[----:B---3--:R-:W-:-:S04]  /*16e0*/  IMAD R3, R0, R3, R3 ;  /* 0x0000000300037224 */ /* 0x008fc800078e0203 */
[----:B------:R-:W0:Y:S01]  /*16f0*/  LDS.U16 R8, [R6+0x2] ;  /* 0x0000020006087984 */ /* 0x000e220000000400 */
[----:B------:R-:W2:Y:S03]  /*1700*/  LDCU UR4, c[0x0][0x3ac] ;  /* 0x00007580ff0477ac */ /* 0x000ea60008000800 */
[----:B------:R-:W3:Y:S01]  /*1710*/  LDS.U16 R7, [R6] ;  /* 0x0000000006077984 */ /* 0x000ee20000000400 */
[----:B----4-:R-:W-:Y:S02]  /*1720*/  IMAD.MOV R27, RZ, RZ, -R17 ;  /* 0x000000ffff1b7224 */ /* 0x010fe400078e0a11 */
[----:B0-----:R-:W-:-:S04]  /*1730*/  IMAD.IADD R2, R3, 0x1, R8 ;  /* 0x0000000103027824 */ /* 0x001fc800078e0208 */
[----:B---3--:R-:W-:-:S04]  /*1740*/  IMAD R3, R2, R17, R7 ;  /* 0x0000001102037224 */ /* 0x008fc800078e0207 */
[----:B-1----:R-:W-:-:S05]  /*1750*/  IMAD.WIDE R4, R3, 0x4, R4 ;  /* 0x0000000403047825 */ /* 0x002fca00078e0204 */
[----:B------:R-:W3:Y:S01]  /*1760*/  LDG.E R6, desc[UR6][R4.64] ;  /* 0x0000000604067981 */ /* 0x000ee2000c1e1900 */
[----:B------:R-:W-:-:S03]  /*1770*/  IMAD.WIDE R2, R17, 0x4, R4 ;  /* 0x0000000411027825 */ /* 0x000fc600078e0204 */
[----:B------:R-:W4:Y:S01]  /*1780*/  LDG.E R21, desc[UR6][R4.64+-0x4] ;  /* 0xfffffc0604157981 */ /* 0x000f22000c1e1900 */
[----:B------:R-:W-:-:S03]  /*1790*/  IMAD.WIDE R10, R27, 0x4, R4 ;  /* 0x000000041b0a7825 */ /* 0x000fc600078e0204 */
[----:B------:R-:W5:Y:S04]  /*17a0*/  LDG.E R9, desc[UR6][R2.64+0x4] ;  /* 0x0000040602097981 */ /* 0x000f68000c1e1900 */
[----:B------:R-:W5:Y:S04]  /*17b0*/  LDG.E R12, desc[UR6][R10.64+-0x4] ;  /* 0xfffffc060a0c7981 */ /* 0x000f68000c1e1900 */
[----:B------:R-:W2:Y:S04]  /*17c0*/  LDG.E R14, desc[UR6][R10.64+0x4] ;  /* 0x000004060a0e7981 */ /* 0x000ea8000c1e1900 */
[----:B------:R-:W4:Y:S04]  /*17d0*/  LDG.E R16, desc[UR6][R2.64+-0x4] ;  /* 0xfffffc0602107981 */ /* 0x000f28000c1e1900 */
[----:B------:R-:W4:Y:S04]  /*17e0*/  LDG.E R20, desc[UR6][R10.64] ;  /* 0x000000060a147981 */ /* 0x000f28000c1e1900 */
[----:B------:R-:W4:Y:S04]  /*17f0*/  LDG.E R23, desc[UR6][R2.64] ;  /* 0x0000000602177981 */ /* 0x000f28000c1e1900 */
[----:B------:R-:W4:Y:S01]  /*1800*/  LDG.E R22, desc[UR6][R4.64+0x4] ;  /* 0x0000040604167981 */ /* 0x000f22000c1e1900 */
[----:B---3--:R-:W-:Y:S01]  /*1810*/  FADD R24, R6, R6 ;  /* 0x0000000606187221 */ /* 0x008fe20000000000 */
[----:B-----5:R-:W-:-:S04]  /*1820*/  FADD R9, R9, R12 ;  /* 0x0000000c09097221 */ /* 0x020fc80000000000 */
[----:B--2---:R-:W-:-:S04]  /*1830*/  FADD R9, R9, -R14 ;  /* 0x8000000e09097221 */ /* 0x004fc80000000000 */
[----:B----4-:R-:W-:Y:S01]  /*1840*/  FADD R16, R9, -R16 ;  /* 0x8000001009107221 */ /* 0x010fe20000000000 */
[C---:B------:R-:W-:Y:S01]  /*1850*/  FADD R9, R24.reuse, -R21 ;  /* 0x8000001518097221 */ /* 0x040fe20000000000 */
[----:B------:R-:W-:Y:S02]  /*1860*/  FADD R18, R24, -R20 ;  /* 0x8000001418127221 */ /* 0x000fe40000000000 */
[----:B------:R-:W-:Y:S02]  /*1870*/  FMUL R25, R16, 0.25 ;  /* 0x3e80000010197820 */ /* 0x000fe40000400000 */
[----:B------:R-:W-:Y:S02]  /*1880*/  FADD R18, R18, -R23 ;  /* 0x8000001712127221 */ /* 0x000fe40000000000 */
[----:B------:R-:W-:Y:S01]  /*1890*/  FMUL R26, R25, R25 ;  /* 0x00000019191a7220 */ /* 0x000fe20000400000 */
[----:B------:R-:W-:-:S04]  /*18a0*/  FADD R9, R9, -R22 ;  /* 0x8000001609097221 */ /* 0x000fc80000000000 */
[C---:B------:R-:W-:Y:S01]  /*18b0*/  FADD R19, R9.reuse, R18 ;  /* 0x0000001209137221 */ /* 0x040fe20000000000 */
[----:B------:R-:W-:-:S03]  /*18c0*/  FFMA R26, R9, R18, -R26 ;  /* 0x00000012091a7223 */ /* 0x000fc6000000081a */
[----:B------:R-:W-:Y:S01]  /*18d0*/  FMUL R19, R19, R19 ;  /* 0x0000001313137220 */ /* 0x000fe20000400000 */
[----:B------:R-:W-:-:S05]  /*18e0*/  FMUL R2, R26, UR4 ;  /* 0x000000041a027c20 */ /* 0x000fca0008400000 */
[----:B------:R-:W-:-:S13]  /*18f0*/  FSETP.GEU.AND P0, PT, R19, R2, PT ;  /* 0x000000021300720b */ /* 0x000fda0003f0e000 */
[----:B------:R-:W-:Y:S05]  /*1900*/  @P0 EXIT ;  /* 0x000000000000094d */ /* 0x000fea0003800000 */
[C---:B------:R-:W-:Y:S01]  /*1910*/  IADD3 R11, PT, PT, -R15.reuse, RZ, RZ ;  /* 0x000000ff0f0b7210 */ /* 0x040fe20007ffe1ff */
[----:B------:R-:W-:-:S04]  /*1920*/  IMAD.WIDE R2, R15, 0x4, R4 ;  /* 0x000000040f027825 */ /* 0x000fc800078e0204 */
[----:B------:R-:W-:-:S04]  /*1930*/  IMAD.WIDE R4, R11, 0x4, R4 ;  /* 0x000000040b047825 */ /* 0x000fc800078e0204 */
[----:B------:R-:W-:Y:S01]  /*1940*/  IMAD.WIDE R10, R17, 0x4, R2 ;  /* 0x00000004110a7825 */ /* 0x000fe200078e0202 */
[----:B------:R-:W2:Y:S03]  /*1950*/  LDG.E R28, desc[UR6][R4.64] ;  /* 0x00000006041c7981 */ /* 0x000ea6000c1e1900 */
[C---:B------:R-:W-:Y:S02]  /*1960*/  IMAD.WIDE R12, R27.reuse, 0x4, R4 ;  /* 0x000000041b0c7825 */ /* 0x040fe400078e0204 */
[----:B------:R-:W3:Y:S04]  /*1970*/  LDG.E R10, desc[UR6][R10.64] ;  /* 0x000000060a0a7981 */ /* 0x000ee8000c1e1900 */
[----:B------:R-:W3:Y:S01]  /*1980*/  LDG.E R13, desc[UR6][R12.64] ;  /* 0x000000060c0d7981 */ /* 0x000ee2000c1e1900 */
[----:B------:R-:W-:-:S03]  /*1990*/  IMAD.WIDE R14, R27, 0x4, R2 ;  /* 0x000000041b0e7825 */ /* 0x000fc600078e0202 */
[----:B------:R-:W4:Y:S01]  /*19a0*/  LDG.E R27, desc[UR6][R2.64] ;  /* 0x00000006021b7981 */ /* 0x000f22000c1e1900 */
[----:B------:R-:W-:-:S03]  /*19b0*/  IMAD.WIDE R16, R17, 0x4, R4 ;  /* 0x0000000411107825 */ /* 0x000fc600078e0204 */
[----:B------:R-:W5:Y:S04]  /*19c0*/  LDG.E R11, desc[UR6][R2.64+0x4] ;  /* 0x00000406020b7981 */ /* 0x000f68000c1e1900 */
[----:B------:R-:W5:Y:S04]  /*19d0*/  LDG.E R12, desc[UR6][R4.64+-0x4] ;  /* 0xfffffc06040c7981 */ /* 0x000f68000c1e1900 */
[----:B------:R-:W2:Y:S04]  /*19e0*/  LDG.E R14, desc[UR6][R14.64] ;  /* 0x000000060e0e7981 */ /* 0x000ea8000c1e1900 */
[----:B------:R-:W2:Y:S04]  /*19f0*/  LDG.E R16, desc[UR6][R16.64] ;  /* 0x0000000610107981 */ /* 0x000ea8000c1e1900 */
[----:B------:R-:W2:Y:S01]  /*1a00*/  LDG.E R15, desc[UR6][R2.64+-0x4] ;  /* 0xfffffc06020f7981 */ /* 0x000ea2000c1e1900 */
[----:B---3--:R-:W-:-:S03]  /*1a10*/  FADD R29, R10, R13 ;  /* 0x0000000d0a1d7221 */ /* 0x008fc60000000000 */
[----:B------:R0:W3:Y:S01]  /*1a20*/  LDG.E R10, desc[UR6][R4.64+0x4] ;  /* 0x00000406040a7981 */ /* 0x0000e2000c1e1900 */
[----:B-----5:R-:W-:Y:S01]  /*1a30*/  FADD R13, R11, R12 ;  /* 0x0000000c0b0d7221 */ /* 0x020fe20000000000 */
[----:B----4-:R-:W-:Y:S01]  /*1a40*/  FADD R11, R24, -R27 ;  /* 0x8000001b180b7221 */ /* 0x010fe20000000000 */
[----:B--2---:R-:W-:-:S04]  /*1a50*/  FADD R29, R29, -R14 ;  /* 0x8000000e1d1d7221 */ /* 0x004fc80000000000 */
[----:B------:R-:W-:-:S04]  /*1a60*/  FADD R29, R29, -R16 ;  /* 0x800000101d1d7221 */ /* 0x000fc80000000000 */
[----:B0-----:R-:W-:-:S04]  /*1a70*/  FMUL R4, R29, 0.25 ;  /* 0x3e8000001d047820 */ /* 0x001fc80000400000 */
[----:B------:R-:W-:Y:S01]  /*1a80*/  FMUL R3, R4, R4 ;  /* 0x0000000404037220 */ /* 0x000fe20000400000 */
[----:B------:R-:W-:Y:S02]  /*1a90*/  IMAD.MOV.U32 R17, RZ, RZ, 0x4b800000 ;  /* 0x4b800000ff117424 */ /* 0x000fe400078e00ff */
[C---:B------:R-:W-:Y:S01]  /*1aa0*/  FADD R27, R28.reuse, -R27 ;  /* 0x8000001b1c1b7221 */ /* 0x040fe20000000000 */
[----:B------:R-:W-:Y:S01]  /*1ab0*/  BSSY.RECONVERGENT B0, `(.L_x_165) ;  /* 0x0000045000007945 */ /* 0x000fe20003800200 */
[----:B------:R-:W-:Y:S01]  /*1ac0*/  I2FP.F32.S32 R0, R0 ;  /* 0x0000000000007245 */ /* 0x000fe20000201400 */
[----:B---3--:R-:W-:Y:S01]  /*1ad0*/  FADD R13, R13, -R10 ;  /* 0x8000000a0d0d7221 */ /* 0x008fe20000000000 */
[----:B------:R-:W-:-:S03]  /*1ae0*/  FADD R10, -R28, R11 ;  /* 0x0000000b1c0a7221 */ /* 0x000fc60000000100 */
[----:B------:R-:W-:Y:S01]  /*1af0*/  FADD R13, R13, -R15 ;  /* 0x8000000f0d0d7221 */ /* 0x000fe20000000000 */
[----:B------:R-:W-:-:S03]  /*1b00*/  FMUL R12, R25, R10 ;  /* 0x0000000a190c7220 */ /* 0x000fc60000400000 */
[----:B------:R-:W-:-:S04]  /*1b10*/  FMUL R5, R13, 0.25 ;  /* 0x3e8000000d057820 */ /* 0x000fc80000400000 */
[----:B------:R-:W-:Y:S01]  /*1b20*/  FFMA R2, R5, R4, -R12 ;  /* 0x0000000405027223 */ /* 0x000fe2000000080c */
[C---:B------:R-:W-:Y:S01]  /*1b30*/  FMUL R12, R18.reuse, R5 ;  /* 0x00000005120c7220 */ /* 0x040fe20000400000 */
[----:B------:R-:W-:Y:S02]  /*1b40*/  FFMA R14, R18, R10, -R3 ;  /* 0x0000000a120e7223 */ /* 0x000fe40000000803 */
[C---:B------:R-:W-:Y:S01]  /*1b50*/  FMUL R16, R25.reuse, R2 ;  /* 0x0000000219107220 */ /* 0x040fe20000400000 */
[----:B------:R-:W-:-:S03]  /*1b60*/  FFMA R12, R25, R4, -R12 ;  /* 0x00000004190c7223 */ /* 0x000fc6000000080c */
[----:B------:R-:W-:-:S04]  /*1b70*/  FFMA R16, R9, R14, R16 ;  /* 0x0000000e09107223 */ /* 0x000fc80000000010 */
[----:B------:R-:W-:-:S05]  /*1b80*/  FFMA R3, R5, R12, R16 ;  /* 0x0000000c05037223 */ /* 0x000fca0000000010 */
[----:B------:R-:W-:Y:S01]  /*1b90*/  FSETP.GEU.AND P0, PT, |R3|, 1.175494350822287508e-38, PT ;  /* 0x008000000300780b */ /* 0x000fe20003f0e200 */
[----:B------:R-:W-:Y:S01]  /*1ba0*/  FADD R11, -R20, R23 ;  /* 0x00000017140b7221 */ /* 0x000fe20000000100 */
[----:B------:R-:W-:Y:S01]  /*1bb0*/  FADD R13, -R21, R22 ;  /* 0x00000016150d7221 */ /* 0x000fe20000000100 */
[----:B------:R-:W-:Y:S02]  /*1bc0*/  FMUL R4, R9, R4 ;  /* 0x0000000409047220 */ /* 0x000fe40000400000 */
[----:B------:R-:W-:-:S08]  /*1bd0*/  FMUL R11, R11, 0.5 ;  /* 0x3f0000000b0b7820 */ /* 0x000fd00000400000 */
[----:B------:R-:W-:Y:S01]  /*1be0*/  @!P0 FMUL R3, R3, 16777216 ;  /* 0x4b80000003038820 */ /* 0x000fe20000400000 */
[----:B------:R-:W-:Y:S01]  /*1bf0*/  FMUL R16, R5, R5 ;  /* 0x0000000505107220 */ /* 0x000fe20000400000 */
[----:B------:R-:W-:-:S04]  /*1c00*/  FMUL R13, R13, 0.5 ;  /* 0x3f0000000d0d7820 */ /* 0x000fc80000400000 */
[----:B------:R-:W0:Y:S01]  /*1c10*/  MUFU.RCP R3, R3 ;  /* 0x0000000300037308 */ /* 0x000e220000001000 */
[----:B------:R-:W-:Y:S01]  /*1c20*/  FMUL R20, R11, R2 ;  /* 0x000000020b147220 */ /* 0x000fe20000400000 */
[----:B------:R-:W-:Y:S01]  /*1c30*/  FFMA R4, R25, R5, -R4 ;  /* 0x0000000519047223 */ /* 0x000fe20000000804 */
[----:B------:R-:W-:Y:S01]  /*1c40*/  FFMA R16, R9, R10, -R16 ;  /* 0x0000000a09107223 */ /* 0x000fe20000000810 */
[C---:B------:R-:W-:Y:S01]  /*1c50*/  FMUL R2, R13.reuse, R2 ;  /* 0x000000020d027220 */ /* 0x040fe20000400000 */
[----:B------:R-:W-:Y:S01]  /*1c60*/  FFMA R20, R13, R14, R20 ;  /* 0x0000000e0d147223 */ /* 0x000fe20000000014 */
[----:B------:R-:W-:Y:S01]  /*1c70*/  FMUL R14, R11, R4 ;  /* 0x000000040b0e7220 */ /* 0x000fe20000400000 */
[----:B------:R-:W-:Y:S01]  /*1c80*/  FMUL R5, R27, 0.5 ;  /* 0x3f0000001b057820 */ /* 0x000fe20000400000 */
[----:B------:R-:W-:Y:S01]  /*1c90*/  FFMA R15, R11, R16, R2 ;  /* 0x000000100b0f7223 */ /* 0x000fe20000000002 */
[----:B------:R-:W-:Y:S01]  /*1ca0*/  FSEL R2, R17, 1, !P0 ;  /* 0x3f80000011027808 */ /* 0x000fe20004000000 */
[-C--:B------:R-:W-:Y:S01]  /*1cb0*/  FFMA R23, R13, R12.reuse, R14 ;  /* 0x0000000c0d177223 */ /* 0x080fe2000000000e */
[C---:B------:R-:W-:Y:S01]  /*1cc0*/  FFMA R17, R5.reuse, R12, R20 ;  /* 0x0000000c05117223 */ /* 0x040fe20000000014 */
[----:B------:R-:W-:-:S02]  /*1cd0*/  FFMA R21, R5, R4, R15 ;  /* 0x0000000405157223 */ /* 0x000fc4000000000f */
[C---:B------:R-:W-:Y:S01]  /*1ce0*/  FFMA R23, R26.reuse, R5, R23 ;  /* 0x000000051a177223 */ /* 0x040fe20000000017 */
[----:B0-----:R-:W-:Y:S01]  /*1cf0*/  FMUL R4, R3, R2 ;  /* 0x0000000203047220 */ /* 0x001fe20000400000 */
[----:B------:R-:W-:-:S03]  /*1d00*/  FMUL R15, R26, 16777216 ;  /* 0x4b8000001a0f7820 */ /* 0x000fc60000400000 */
[C---:B------:R-:W-:Y:S01]  /*1d10*/  FMUL R3, R4.reuse, R17 ;  /* 0x0000001104037220 */ /* 0x040fe20000400000 */
[C---:B------:R-:W-:Y:S01]  /*1d20*/  FMUL R2, R4.reuse, R21 ;  /* 0x0000001504027220 */ /* 0x040fe20000400000 */
[----:B------:R-:W-:Y:S01]  /*1d30*/  FMUL R4, R4, R23 ;  /* 0x0000001704047220 */ /* 0x000fe20000400000 */
[----:B------:R-:W-:-:S04]  /*1d40*/  FSETP.GEU.AND P0, PT, |R26|, 1.175494350822287508e-38, PT ;  /* 0x008000001a00780b */ /* 0x000fc80003f0e200 */
[----:B------:R-:W-:Y:S02]  /*1d50*/  FMNMX3 R16, |R3|, |R2|, |R4|, !PT ;  /* 0x4000000203107276 */ /* 0x000fe40007800604 */
[----:B------:R-:W-:Y:S02]  /*1d60*/  FSEL R12, R15, R26, !P0 ;  /* 0x0000001a0f0c7208 */ /* 0x000fe40004000000 */
[----:B------:R-:W-:-:S04]  /*1d70*/  FSETP.GT.AND P1, PT, R16, 0.5, PT ;  /* 0x3f0000001000780b */ /* 0x000fc80003f24000 */
[----:B------:R-:W0:Y:S01]  /*1d80*/  MUFU.RCP R12, R12 ;  /* 0x0000000c000c7308 */ /* 0x000e220000001000 */
[----:B------:R-:W-:Y:S02]  /*1d90*/  IMAD.MOV.U32 R14, RZ, RZ, 0x3e4ccccd ;  /* 0x3e4ccccdff0e7424 */ /* 0x000fe400078e00ff */
[----:B------:R-:W-:-:S04]  /*1da0*/  IMAD.MOV.U32 R15, RZ, RZ, 0x40a00000 ;  /* 0x40a00000ff0f7424 */ /* 0x000fc800078e00ff */
[----:B------:R-:W-:-:S04]  /*1db0*/  FFMA R15, R14, -R15, 1 ;  /* 0x3f8000000e0f7423 */ /* 0x000fc8000000080f */
[----:B------:R-:W-:Y:S01]  /*1dc0*/  FFMA R15, R15, R14, 0.20000000298023223877 ;  /* 0x3e4ccccd0f0f7423 */ /* 0x000fe2000000000e */
[----:B------:R-:W-:Y:S06]  /*1dd0*/  @!P1 BRA `(.L_x_166) ;  /* 0x0000000000489947 */ /* 0x000fec0003800000 */
[----:B------:R-:W-:Y:S01]  /*1de0*/  FSETP.GEU.AND P2, PT, |R18|, 1.175494350822287508e-38, PT ;  /* 0x008000001200780b */ /* 0x000fe20003f4e200 */
[----:B------:R-:W-:Y:S01]  /*1df0*/  FMUL R2, R13, 16777216 ;  /* 0x4b8000000d027820 */ /* 0x000fe20000400000 */
[----:B------:R-:W-:Y:S01]  /*1e00*/  FSETP.GEU.AND P3, PT, |R10|, 1.175494350822287508e-38, PT ;  /* 0x008000000a00780b */ /* 0x000fe20003f6e200 */
[----:B------:R-:W-:Y:S01]  /*1e10*/  FMUL R4, R11, 16777216 ;  /* 0x4b8000000b047820 */ /* 0x000fe20000400000 */
[----:B------:R-:W-:Y:S01]  /*1e20*/  FSETP.GEU.AND P1, PT, |R9|, 1.175494350822287508e-38, PT ;  /* 0x008000000900780b */ /* 0x000fe20003f2e200 */
[----:B------:R-:W-:-:S03]  /*1e30*/  FMUL R14, R5, 16777216 ;  /* 0x4b800000050e7820 */ /* 0x000fc60000400000 */
[----:B------:R-:W-:Y:S02]  /*1e40*/  FSEL R2, R2, R13, !P1 ;  /* 0x0000000d02027208 */ /* 0x000fe40004800000 */
[----:B------:R-:W-:Y:S02]  /*1e50*/  FSEL R17, R4, R11, !P2 ;  /* 0x0000000b04117208 */ /* 0x000fe40005000000 */
[----:B------:R-:W-:Y:S01]  /*1e60*/  FSEL R21, R14, R5, !P3 ;  /* 0x000000050e157208 */ /* 0x000fe20005800000 */
[----:B------:R-:W-:Y:S02]  /*1e70*/  @!P2 FMUL R18, R18, 16777216 ;  /* 0x4b8000001212a820 */ /* 0x000fe40000400000 */
[----:B------:R-:W-:Y:S02]  /*1e80*/  @!P3 FMUL R10, R10, 16777216 ;  /* 0x4b8000000a0ab820 */ /* 0x000fe40000400000 */
[----:B------:R-:W-:Y:S02]  /*1e90*/  @!P1 FMUL R9, R9, 16777216 ;  /* 0x4b80000009099820 */ /* 0x000fe40000400000 */
[----:B------:R-:W-:Y:S08]  /*1ea0*/  MUFU.RCP R18, R18 ;  /* 0x0000001200127308 */ /* 0x000ff00000001000 */
[----:B------:R-:W1:Y:S08]  /*1eb0*/  MUFU.RCP R3, R9 ;  /* 0x0000000900037308 */ /* 0x000e700000001000 */
[----:B------:R-:W2:Y:S01]  /*1ec0*/  MUFU.RCP R10, R10 ;  /* 0x0000000a000a7308 */ /* 0x000ea20000001000 */
[----:B-1----:R-:W-:Y:S01]  /*1ed0*/  FMUL R3, R3, R2 ;  /* 0x0000000203037220 */ /* 0x002fe20000400000 */
[----:B------:R-:W-:Y:S01]  /*1ee0*/  FMUL R2, R18, R17 ;  /* 0x0000001112027220 */ /* 0x000fe20000400000 */
[----:B--2---:R-:W-:-:S07]  /*1ef0*/  FMUL R4, R10, R21 ;  /* 0x000000150a047220 */ /* 0x004fce0000400000 */
.L_x_166:
[----:B------:R-:W-:Y:S05]  /*1f00*/  BSYNC.RECONVERGENT B0 ;  /* 0x0000000000007941 */ /* 0x000fea0003800200 */
.L_x_165:
[----:B------:R-:W1:Y:S01]  /*1f10*/  FCHK P1, R0, 5 ;  /* 0x40a0000000007902 */ /* 0x000e620000020000 */
[----:B------:R-:W-:Y:S01]  /*1f20*/  FFMA R9, R0, R15, RZ ;  /* 0x0000000f00097223 */ /* 0x000fe200000000ff */
[----:B------:R-:W-:Y:S01]  /*1f30*/  FMUL R10, R11, R2 ;  /* 0x000000020b0a7220 */ /* 0x000fe20000400000 */
[----:B------:R-:W-:Y:S02]  /*1f40*/  @!P0 FMUL R19, R19, 16777216 ;  /* 0x4b80000013138820 */ /* 0x000fe40000400000 */
[----:B------:R-:W-:Y:S01]  /*1f50*/  FFMA R14, R9, -5, R0 ;  /* 0xc0a00000090e7823 */ /* 0x000fe20000000000 */
[----:B------:R-:W-:Y:S01]  /*1f60*/  FFMA R10, R13, R3, R10 ;  /* 0x000000030d0a7223 */ /* 0x000fe2000000000a */
[----:B0-----:R-:W-:Y:S02]  /*1f70*/  FMUL R19, R12, R19 ;  /* 0x000000130c137220 */ /* 0x001fe40000400000 */
[----:B------:R-:W-:Y:S01]  /*1f80*/  FFMA R15, R15, R14, R9 ;  /* 0x0000000e0f0f7223 */ /* 0x000fe20000000009 */
[----:B------:R-:W-:Y:S01]  /*1f90*/  FFMA R5, R5, R4, R10 ;  /* 0x0000000405057223 */ /* 0x000fe2000000000a */
[----:B-1----:R-:W-:Y:S06]  /*1fa0*/  @!P1 BRA `(.L_x_167) ;  /* 0x00000000000c9947 */ /* 0x002fec0003800000 */
[----:B------:R-:W-:-:S07]  /*1fb0*/  MOV R10, 0x1fd0 ;  /* 0x00001fd0000a7802 */ /* 0x000fce0000000f00 */
[----:B------:R-:W-:Y:S05]  /*1fc0*/  CALL.REL.NOINC `($__internal_5_$__cuda_sm3x_div_rn_noftz_f32_slowpath) ;  /* 0x0000000400387944 */ /* 0x000fea0003c00000 */
[----:B------:R-:W-:-:S07]  /*1fd0*/  MOV R15, R0 ;  /* 0x00000000000f7202 */ /* 0x000fce0000000f00 */
.L_x_167:
[----:B------:R-:W-:Y:S01]  /*1fe0*/  FSETP.NEU.AND P0, PT, R15, RZ, PT ;  /* 0x000000ff0f00720b */ /* 0x000fe20003f0d000 */
[----:B------:R-:W-:-:S12]  /*1ff0*/  IMAD.MOV.U32 R0, RZ, RZ, 0x3f800000 ;  /* 0x3f800000ff007424 */ /* 0x000fd800078e00ff */
[----:B------:R-:W-:Y:S05]  /*2000*/  @!P0 BRA `(.L_x_168) ;  /* 0x0000000000808947 */ /* 0x000fea0003800000 */
[----:B------:R-:W-:Y:S01]  /*2010*/  FFMA R0, RZ, 1.4426950216293334961, RZ ;  /* 0x3fb8aa3bff007823 */ /* 0x000fe200000000ff */
[----:B------:R-:W-:Y:S01]  /*2020*/  IMAD.MOV.U32 R13, RZ, RZ, 0x391fcb8e ;  /* 0x391fcb8eff0d7424 */ /* 0x000fe200078e00ff */
[----:B------:R-:W-:Y:S02]  /*2030*/  FSETP.NAN.AND P2, PT, |R15|, |R15|, PT ;  /* 0x4000000f0f00720b */ /* 0x000fe40003f48200 */
[----:B------:R-:W-:-:S04]  /*2040*/  FADD R0, RZ, R0 ;  /* 0x00000000ff007221 */ /* 0x000fc80000000000 */
[----:B------:R-:W-:-:S04]  /*2050*/  FFMA R0, RZ, RZ, R0 ;  /* 0x000000ffff007223 */ /* 0x000fc80000000000 */
[----:B------:R-:W-:-:S04]  /*2060*/  FFMA R0, RZ, RZ, R0 ;  /* 0x000000ffff007223 */ /* 0x000fc80000000000 */
[----:B------:R-:W-:-:S04]  /*2070*/  FADD R10, R0, 1 ;  /* 0x3f800000000a7421 */ /* 0x000fc80000000000 */
[C---:B------:R-:W-:Y:S01]  /*2080*/  FMUL R9, R10.reuse, R15 ;  /* 0x0000000f0a097220 */ /* 0x040fe20000400000 */
[----:B------:R-:W-:-:S03]  /*2090*/  FADD R11, R10, -1 ;  /* 0xbf8000000a0b7421 */ /* 0x000fc60000000000 */
[----:B------:R-:W0:Y:S01]  /*20a0*/  FRND R12, R9 ;  /* 0x00000009000c7307 */ /* 0x000e220000201000 */
[----:B------:R-:W-:Y:S01]  /*20b0*/  FADD R11, R0, -R11 ;  /* 0x8000000b000b7221 */ /* 0x000fe20000000000 */
[----:B------:R-:W-:Y:S01]  /*20c0*/  FFMA R10, R10, R15, -R9 ;  /* 0x0000000f0a0a7223 */ /* 0x000fe20000000809 */
[----:B------:R-:W-:-:S03]  /*20d0*/  FSETP.GT.AND P1, PT, |R9|, 152, PT ;  /* 0x431800000900780b */ /* 0x000fc60003f24200 */
[----:B------:R-:W-:Y:S01]  /*20e0*/  FFMA R11, R11, R15, R10 ;  /* 0x0000000f0b0b7223 */ /* 0x000fe2000000000a */
[----:B0-----:R-:W-:Y:S01]  /*20f0*/  FADD R0, R9, -R12 ;  /* 0x8000000c09007221 */ /* 0x001fe20000000000 */
[----:B------:R-:W-:-:S03]  /*2100*/  FSETP.GT.AND P0, PT, R12, RZ, PT ;  /* 0x000000ff0c00720b */ /* 0x000fc60003f04000 */
[----:B------:R-:W-:Y:S01]  /*2110*/  FADD R0, R0, R11 ;  /* 0x0000000b00007221 */ /* 0x000fe20000000000 */
[----:B------:R-:W-:Y:S02]  /*2120*/  SEL R10, RZ, 0x83000000, P0 ;  /* 0x83000000ff0a7807 */ /* 0x000fe40000000000 */
[----:B------:R-:W-:Y:S01]  /*2130*/  FSETP.GEU.AND P0, PT, R9, RZ, PT ;  /* 0x000000ff0900720b */ /* 0x000fe20003f0e000 */
[----:B------:R-:W-:Y:S02]  /*2140*/  FFMA R11, R0, R13, 0.0013391353422775864601 ;  /* 0x3aaf85ed000b7423 */ /* 0x000fe4000000000d */
[----:B------:R-:W-:Y:S02]  /*2150*/  VIADD R12, R10, 0x7f000000 ;  /* 0x7f0000000a0c7836 */ /* 0x000fe40000000000 */
[C---:B------:R-:W-:Y:S02]  /*2160*/  FFMA R13, R0.reuse, R11, 0.0096188392490148544312 ;  /* 0x3c1d9856000d7423 */ /* 0x040fe4000000000b */
[----:B------:R-:W0:Y:S02]  /*2170*/  F2I.NTZ R11, R9 ;  /* 0x00000009000b7305 */ /* 0x000e240000203100 */
[----:B------:R-:W-:-:S04]  /*2180*/  FFMA R13, R0, R13, 0.055503588169813156128 ;  /* 0x3d6357bb000d7423 */ /* 0x000fc8000000000d */
[----:B------:R-:W-:-:S04]  /*2190*/  FFMA R13, R0, R13, 0.24022644758224487305 ;  /* 0x3e75fdec000d7423 */ /* 0x000fc8000000000d */
[----:B------:R-:W-:-:S04]  /*21a0*/  FFMA R13, R0, R13, 0.69314718246459960938 ;  /* 0x3f317218000d7423 */ /* 0x000fc8000000000d */
[----:B------:R-:W-:Y:S01]  /*21b0*/  FFMA R13, R0, R13, 1 ;  /* 0x3f800000000d7423 */ /* 0x000fe2000000000d */
[----:B0-----:R-:W-:Y:S02]  /*21c0*/  LEA R11, R11, -R10, 0x17 ;  /* 0x8000000a0b0b7211 */ /* 0x001fe400078eb8ff */
[----:B------:R-:W-:Y:S01]  /*21d0*/  FSEL R0, RZ, +INF , !P0 ;  /* 0x7f800000ff007808 */ /* 0x000fe20004000000 */
[----:B------:R-:W-:-:S04]  /*21e0*/  FMUL R12, R12, R13 ;  /* 0x0000000d0c0c7220 */ /* 0x000fc80000400000 */
[----:B------:R-:W-:Y:S01]  /*21f0*/  @!P1 FMUL R0, R11, R12 ;  /* 0x0000000c0b009220 */ /* 0x000fe20000400000 */
[----:B------:R-:W-:-:S07]  /*2200*/  @P2 FADD R0, R15, 2 ;  /* 0x400000000f002421 */ /* 0x000fce0000000000 */
.L_x_168:
[----:B------:R-:W0:Y:S02]  /*2210*/  LDCU UR4, c[0x0][0x3a8] ;  /* 0x00007500ff0477ac */ /* 0x000e240008000800 */
[----:B0-----:R-:W-:Y:S01]  /*2220*/  FMUL R4, R4, UR4 ;  /* 0x0000000404047c20 */ /* 0x001fe20008400000 */
[----:B------:R-:W0:Y:S04]  /*2230*/  LDCU UR4, c[0x0][0x3a0] ;  /* 0x00007400ff0477ac */ /* 0x000e280008000800 */
[----:B------:R-:W-:-:S13]  /*2240*/  FSETP.GEU.AND P0, PT, R4, -126, PT ;  /* 0xc2fc00000400780b */ /* 0x000fda0003f0e000 */
[----:B------:R-:W-:-:S04]  /*2250*/  @!P0 FMUL R4, R4, 0.5 ;  /* 0x3f00000004048820 */ /* 0x000fc80000400000 */
[----:B------:R-:W1:Y:S02]  /*2260*/  MUFU.EX2 R9, R4 ;  /* 0x0000000400097308 */ /* 0x000e640000000800 */
[----:B-1----:R-:W-:-:S04]  /*2270*/  @!P0 FMUL R9, R9, R9 ;  /* 0x0000000909098220 */ /* 0x002fc80000400000 */
[----:B------:R-:W-:-:S05]  /*2280*/  FMUL R0, R9, R0 ;  /* 0x0000000009007220 */ /* 0x000fca0000400000 */
[----:B0-----:R-:W-:-:S13]  /*2290*/  FSETP.GE.AND P0, PT, R0, UR4, PT ;  /* 0x0000000400007c0b */ /* 0x001fda000bf06000 */
[----:B------:R-:W-:Y:S05]  /*22a0*/  @!P0 EXIT ;  /* 0x000000000000894d */ /* 0x000fea0003800000 */
[----:B------:R-:W0:Y:S08]  /*22b0*/  LDC R4, c[0x0][0x3b0] ;  /* 0x0000ec00ff047b82 */ /* 0x000e300000000800 */
[----:B------:R-:W1:Y:S01]  /*22c0*/  LDC.64 R10, c[0x4][RZ] ;  /* 0x01000000ff0a7b82 */ /* 0x000e620000000a00 */
[----:B------:R-:W-:Y:S01]  /*22d0*/  VOTEU.ANY UR4, UPT, PT ;  /* 0x0000000000047886 */ /* 0x000fe200038e0100 */
[----:B------:R-:W-:-:S06]  /*22e0*/  IMAD.MOV.U32 R21, RZ, RZ, 0x7fffffff ;  /* 0x7fffffffff157424 */ /* 0x000fcc00078e00ff */
[----:B------:R-:W2:Y:S01]  /*22f0*/  LDC R14, c[0x3][RZ] ;  /* 0x00c00000ff0e7b82 */ /* 0x000ea20000000800 */
[----:B0-----:R-:W-:-:S07]  /*2300*/  IMAD.SHL.U32 R13, R4, 0x2, RZ ;  /* 0x00000002040d7824 */ /* 0x001fce00078e00ff */
[----:B------:R-:W0:Y:S01]  /*2310*/  LDC R23, c[0x0][0x39c] ;  /* 0x0000e700ff177b82 */ /* 0x000e220000000800 */
[----:B-1----:R-:W-:Y:S01]  /*2320*/  IMAD.WIDE R12, R13, 0x4, R10 ;  /* 0x000000040d0c7825 */ /* 0x002fe200078e020a */
[----:B------:R-:W1:Y:S01]  /*2330*/  S2R R4, SR_LANEID ;  /* 0x0000000000047919 */ /* 0x000e620000000000 */
[----:B------:R-:W-:-:S05]  /*2340*/  UFLO.U32 UR4, UR4 ;  /* 0x00000004000472bd */ /* 0x000fca00080e0000 */
[----:B------:R-:W3:Y:S01]  /*2350*/  LDC.64 R10, c[0x0][0x388] ;  /* 0x0000e200ff0a7b82 */ /* 0x000ee20000000a00 */
[----:B------:R-:W4:Y:S01]  /*2360*/  LDG.E R9, desc[UR6][R12.64+-0x4] ;  /* 0xfffffc060c097981 */ /* 0x000f22000c1e1900 */
[----:B-1----:R-:W-:Y:S02]  /*2370*/  ISETP.EQ.U32.AND P0, PT, R4, UR4, PT ;  /* 0x0000000404007c0c */ /* 0x002fe4000bf02070 */
[----:B----4-:R-:W-:-:S13]  /*2380*/  CREDUX.MAX UR5, R9 ;  /* 0x00000000090572cc */ /* 0x010fda0000000000 */
[----:B------:R-:W-:-:S05]  /*2390*/  IMAD.U32 R17, RZ, RZ, UR5 ;  /* 0x00000005ff117e24 */ /* 0x000fca000f8e00ff */
[----:B------:R-:W-:Y:S04]  /*23a0*/  @P0 REDG.E.MAX.STRONG.GPU desc[UR6][R12.64], R17 ;  /* 0x000000110c00098e */ /* 0x000fe8000d12e106 */
[----:B------:R-:W2:Y:S01]  /*23b0*/  ATOMG.E.INC.STRONG.GPU PT, R9, desc[UR6][R12.64], R21 ;  /* 0x800000150c0979a8 */ /* 0x000ea200099ef106 */
[----:B------:R-:W1:Y:S01]  /*23c0*/  I2F.U16 R4, R7 ;  /* 0x0000000700047306 */ /* 0x000e620000101000 */
[----:B------:R-:W-:-:S07]  /*23d0*/  FFMA R5, R5, 0.5, R6 ;  /* 0x3f00000005057823 */ /* 0x000fce0000000006 */
[----:B------:R-:W4:Y:S01]  /*23e0*/  I2F.U16 R15, R8 ;  /* 0x00000008000f7306 */ /* 0x000f220000101000 */
[----:B-1----:R-:W-:Y:S01]  /*23f0*/  FADD R3, R4, R3 ;  /* 0x0000000304037221 */ /* 0x002fe20000000000 */
[----:B----4-:R-:W-:Y:S01]  /*2400*/  FADD R15, R15, R2 ;  /* 0x000000020f0f7221 */ /* 0x010fe20000000000 */
[----:B--2---:R-:W-:-:S13]  /*2410*/  ISETP.GE.U32.AND P0, PT, R9, R14, PT ;  /* 0x0000000e0900720c */ /* 0x004fda0003f06070 */
[----:B------:R-:W-:-:S05]  /*2420*/  @P0 IADD3 R9, PT, PT, R14, -0x1, RZ ;  /* 0xffffffff0e090810 */ /* 0x000fca0007ffe0ff */
[----:B---3--:R-:W-:-:S05]  /*2430*/  IMAD.WIDE.U32 R10, R9, 0x240, R10 ;  /* 0x00000240090a7825 */ /* 0x008fca00078e000a */
[----:B------:R-:W-:Y:S04]  /*2440*/  STG.E desc[UR6][R10.64], R3 ;  /* 0x000000030a007986 */ /* 0x000fe8000c101906 */
[----:B------:R-:W-:Y:S04]  /*2450*/  STG.E desc[UR6][R10.64+0x4], R15 ;  /* 0x0000040f0a007986 */ /* 0x000fe8000c101906 */
[----:B------:R-:W-:Y:S04]  /*2460*/  STG.E desc[UR6][R10.64+0x8], R0 ;  /* 0x000008000a007986 */ /* 0x000fe8000c101906 */
[----:B------:R-:W-:Y:S04]  /*2470*/  STG.E desc[UR6][R10.64+0xc], R5 ;  /* 0x00000c050a007986 */ /* 0x000fe8000c101906 */
[----:B------:R-:W-:Y:S04]  /*2480*/  STG.E desc[UR6][R10.64+0x10], R19 ;  /* 0x000010130a007986 */ /* 0x000fe8000c101906 */
[----:B0-----:R-:W-:Y:S01]  /*2490*/  STG.E desc[UR6][R10.64+0x30], R23 ;  /* 0x000030170a007986 */ /* 0x001fe2000c101906 */
[----:B------:R-:W-:Y:S05]  /*24a0*/  EXIT ;  /* 0x000000000000794d */ /* 0x000fea0003800000 */
        .weak           $__internal_5_$__cuda_sm3x_div_rn_noftz_f32_slowpath
        .type           $__internal_5_$__cuda_sm3x_div_rn_noftz_f32_slowpath,@function
        .size           $__internal_5_$__cuda_sm3x_div_rn_noftz_f32_slowpath,(.L_x_222 - $__internal_5_$__cuda_sm3x_div_rn_noftz_f32_slowpath)
$__internal_5_$__cuda_sm3x_div_rn_noftz_f32_slowpath:
[--C-:B------:R-:W-:Y:S01]  /*24b0*/  SHF.R.U32.HI R9, RZ, 0x17, R0.reuse ;  /* 0x00000017ff097819 */ /* 0x100fe20000011600 */
[----:B------:R-:W-:-:S03]  /*24c0*/  IMAD.MOV.U32 R11, RZ, RZ, R0 ;  /* 0x000000ffff0b7224 */ /* 0x000fc600078e0000 */
[----:B------:R-:W-:-:S05]  /*24d0*/  LOP3.LUT R9, R9, 0xff, RZ, 0xc0, !PT ;  /* 0x000000ff09097812 */ /* 0x000fca00078ec0ff */
[----:B------:R-:W-:-:S05]  /*24e0*/  VIADD R13, R9, 0xffffffff ;  /* 0xffffffff090d7836 */ /* 0x000fca0000000000 */
[----:B------:R-:W-:-:S13]  /*24f0*/  ISETP.GT.U32.OR P0, PT, R13, 0xfd, !PT ;  /* 0x000000fd0d00780c */ /* 0x000fda0007f04470 */
[----:B------:R-:W-:Y:S01]  /*2500*/  @!P0 IMAD.MOV.U32 R12, RZ, RZ, RZ ;  /* 0x000000ffff0c8224 */ /* 0x000fe200078e00ff */
[----:B------:R-:W-:Y:S06]  /*2510*/  @!P0 BRA `(.L_x_169) ;  /* 0x00000000003c8947 */ /* 0x000fec0003800000 */
[----:B------:R-:W-:-:S13]  /*2520*/  FSETP.GTU.FTZ.AND P0, PT, |R0|, +INF , PT ;  /* 0x7f8000000000780b */ /* 0x000fda0003f1c200 */
[----:B------:R-:W-:Y:S05]  /*2530*/  @P0 BRA `(.L_x_170) ;  /* 0x0000000400280947 */ /* 0x000fea0003800000 */
[----:B------:R-:W-:-:S05]  /*2540*/  HFMA2 R12, -RZ, RZ, 2.3125, 0 ;  /* 0x40a00000ff0c7431 */ /* 0x000fca00000001ff */
[----:B------:R-:W-:-:S13]  /*2550*/  LOP3.LUT P0, RZ, R12, 0x7fffffff, R11, 0xc8, !PT ;  /* 0x7fffffff0cff7812 */ /* 0x000fda000780c80b */
[----:B------:R-:W-:Y:S05]  /*2560*/  @!P0 BRA `(.L_x_171) ;  /* 0x0000000400148947 */ /* 0x000fea0003800000 */
[----:B------:R-:W-:-:S13]  /*2570*/  LOP3.LUT P0, RZ, R11, 0x7fffffff, RZ, 0xc0, !PT ;  /* 0x7fffffff0bff7812 */ /* 0x000fda000780c0ff */
[----:B------:R-:W-:Y:S05]  /*2580*/  @!P0 BRA `(.L_x_172) ;  /* 0x0000000400048947 */ /* 0x000fea0003800000 */
[----:B------:R-:W-:Y:S02]  /*2590*/  FSETP.NEU.FTZ.AND P0, PT, |R0|, +INF , PT ;  /* 0x7f8000000000780b */ /* 0x000fe40003f1d200 */
[----:B------:R-:W-:-:S04]  /*25a0*/  LOP3.LUT P1, RZ, R12, 0x7fffffff, RZ, 0xc0, !PT ;  /* 0x7fffffff0cff7812 */ /* 0x000fc8000782c0ff */
[----:B------:R-:W-:-:S13]  /*25b0*/  PLOP3.LUT P0, PT, P0, P1, PT, 0x2f, 0xf2 ;  /* 0x0000000000f2781c */ /* 0x000fda0000702577 */
[----:B------:R-:W-:Y:S05]  /*25c0*/  @P0 BRA `(.L_x_173) ;  /* 0x0000000000e80947 */ /* 0x000fea0003800000 */
[----:B------:R-:W-:-:S13]  /*25d0*/  ISETP.GE.AND P0, PT, R13, RZ, PT ;  /* 0x000000ff0d00720c */ /* 0x000fda0003f06270 */
[----:B------:R-:W-:Y:S02]  /*25e0*/  @P0 IMAD.MOV.U32 R12, RZ, RZ, RZ ;  /* 0x000000ffff0c0224 */ /* 0x000fe400078e00ff */
[----:B------:R-:W-:Y:S01]  /*25f0*/  @!P0 FFMA R11, R0, 1.84467440737095516160e+19, RZ ;  /* 0x5f800000000b8823 */ /* 0x000fe200000000ff */
[----:B------:R-:W-:-:S07]  /*2600*/  @!P0 IMAD.MOV.U32 R12, RZ, RZ, -0x40 ;  /* 0xffffffc0ff0c8424 */ /* 0x000fce00078e00ff */
.L_x_169:
[----:B------:R-:W-:Y:S01]  /*2610*/  UMOV UR4, 0x40a00000 ;  /* 0x40a0000000047882 */ /* 0x000fe20000000000 */
[----:B------:R-:W-:Y:S01]  /*2620*/  IADD3 R9, PT, PT, R9, -0x7f, RZ ;  /* 0xffffff8109097810 */ /* 0x000fe20007ffe0ff */
[----:B------:R-:W-:-:S03]  /*2630*/  UIADD3 UR4, UPT, UPT, UR4, -0x1000000, URZ ;  /* 0xff00000004047890 */ /* 0x000fc6000fffe0ff */
[----:B------:R-:W-:Y:S01]  /*2640*/  IADD3 R12, PT, PT, R12, -0x2, R9 ;  /* 0xfffffffe0c0c7810 */ /* 0x000fe20007ffe009 */
[----:B------:R-:W-:Y:S02]  /*2650*/  IMAD R0, R9, -0x800000, R11 ;  /* 0xff80000009007824 */ /* 0x000fe400078e020b */
[----:B------:R-:W-:-:S03]  /*2660*/  FADD.FTZ R15, -RZ, -UR4 ;  /* 0x80000004ff0f7e21 */ /* 0x000fc60008010100 */
[----:B------:R-:W0:Y:S02]  /*2670*/  MUFU.RCP R13, UR4 ;  /* 0x00000004000d7d08 */ /* 0x000e240008001000 */
[----:B0-----:R-:W-:-:S04]  /*2680*/  FFMA R14, R13, R15, 1 ;  /* 0x3f8000000d0e7423 */ /* 0x001fc8000000000f */
[----:B------:R-:W-:-:S04]  /*2690*/  FFMA R13, R13, R14, R13 ;  /* 0x0000000e0d0d7223 */ /* 0x000fc8000000000d */
[----:B------:R-:W-:-:S04]  /*26a0*/  FFMA R14, R0, R13, RZ ;  /* 0x0000000d000e7223 */ /* 0x000fc800000000ff */
[----:B------:R-:W-:-:S04]  /*26b0*/  FFMA R11, R15, R14, R0 ;  /* 0x0000000e0f0b7223 */ /* 0x000fc80000000000 */
[----:B------:R-:W-:-:S04]  /*26c0*/  FFMA R14, R13, R11, R14 ;  /* 0x0000000b0d0e7223 */ /* 0x000fc8000000000e */
[----:B------:R-:W-:-:S04]  /*26d0*/  FFMA R15, R15, R14, R0 ;  /* 0x0000000e0f0f7223 */ /* 0x000fc80000000000 */
[----:B------:R-:W-:-:S05]  /*26e0*/  FFMA R0, R13, R15, R14 ;  /* 0x0000000f0d007223 */ /* 0x000fca000000000e */
[----:B------:R-:W-:-:S04]  /*26f0*/  SHF.R.U32.HI R11, RZ, 0x17, R0 ;  /* 0x00000017ff0b7819 */ /* 0x000fc80000011600 */
[----:B------:R-:W-:-:S05]  /*2700*/  LOP3.LUT R11, R11, 0xff, RZ, 0xc0, !PT ;  /* 0x000000ff0b0b7812 */ /* 0x000fca00078ec0ff */
[----:B------:R-:W-:-:S04]  /*2710*/  IMAD.IADD R16, R11, 0x1, R12 ;  /* 0x000000010b107824 */ /* 0x000fc800078e020c */
[----:B------:R-:W-:-:S05]  /*2720*/  VIADD R9, R16, 0xffffffff ;  /* 0xffffffff10097836 */ /* 0x000fca0000000000 */
        /* <DEDUP_REMOVED lines=10> */
[-CC-:B------:R-:W-:Y:S01]  /*27d0*/  FFMA.RM R12, R13, R15.reuse, R14.reuse ;  /* 0x0000000f0d0c7223 */ /* 0x180fe2000000400e */
[C---:B------:R-:W-:Y:S02]  /*27e0*/  ISETP.NE.AND P2, PT, R16.reuse, RZ, PT ;  /* 0x000000ff1000720c */ /* 0x040fe40003f45270 */
[C---:B------:R-:W-:Y:S02]  /*27f0*/  ISETP.NE.AND P1, PT, R16.reuse, RZ, PT ;  /* 0x000000ff1000720c */ /* 0x040fe40003f25270 */
[----:B------:R-:W-:Y:S01]  /*2800*/  LOP3.LUT R11, R9, 0x7fffff, RZ, 0xc0, !PT ;  /* 0x007fffff090b7812 */ /* 0x000fe200078ec0ff */
[----:B------:R-:W-:Y:S01]  /*2810*/  FFMA.RP R9, R13, R15, R14 ;  /* 0x0000000f0d097223 */ /* 0x000fe2000000800e */
[----:B------:R-:W-:Y:S01]  /*2820*/  IADD3 R14, PT, PT, R16, 0x20, RZ ;  /* 0x00000020100e7810 */ /* 0x000fe20007ffe0ff */
        /* <DEDUP_REMOVED lines=11> */
[----:B------:R-:W-:-:S05]  /*28e0*/  LOP3.LUT R9, R9, R12, RZ, 0xc0, !PT ;  /* 0x0000000c09097212 */ /* 0x000fca00078ec0ff */
[----:B------:R-:W-:-:S05]  /*28f0*/  IMAD.IADD R9, R14, 0x1, R9 ;  /* 0x000000010e097824 */ /* 0x000fca00078e0209 */
[----:B------:R-:W-:Y:S01]  /*2900*/  LOP3.LUT R0, R9, R0, RZ, 0xfc, !PT ;  /* 0x0000000009007212 */ /* 0x000fe200078efcff */
[----:B------:R-:W-:Y:S06]  /*2910*/  BRA `(.L_x_176) ;  /* 0x0000000000347947 */ /* 0x000fec0003800000 */
.L_x_175:
[----:B------:R-:W-:-:S04]  /*2920*/  LOP3.LUT R0, R0, 0x80000000, RZ, 0xc0, !PT ;  /* 0x8000000000007812 */ /* 0x000fc800078ec0ff */
[----:B------:R-:W-:Y:S01]  /*2930*/  LOP3.LUT R0, R0, 0x7f800000, RZ, 0xfc, !PT ;  /* 0x7f80000000007812 */ /* 0x000fe200078efcff */
[----:B------:R-:W-:Y:S06]  /*2940*/  BRA `(.L_x_176) ;  /* 0x0000000000287947 */ /* 0x000fec0003800000 */
.L_x_174:
[----:B------:R-:W-:Y:S01]  /*2950*/  LEA R0, R12, R0, 0x17 ;  /* 0x000000000c007211 */ /* 0x000fe200078eb8ff */
[----:B------:R-:W-:Y:S06]  /*2960*/  BRA `(.L_x_176) ;  /* 0x0000000000207947 */ /* 0x000fec0003800000 */
.L_x_173:
[----:B------:R-:W-:-:S04]  /*2970*/  LOP3.LUT R0, R12, 0x80000000, R11, 0x48, !PT ;  /* 0x800000000c007812 */ /* 0x000fc800078e480b */
[----:B------:R-:W-:Y:S01]  /*2980*/  LOP3.LUT R0, R0, 0x7f800000, RZ, 0xfc, !PT ;  /* 0x7f80000000007812 */ /* 0x000fe200078efcff */
[----:B------:R-:W-:Y:S06]  /*2990*/  BRA `(.L_x_176) ;  /* 0x0000000000147947 */ /* 0x000fec0003800000 */
.L_x_172:
[----:B------:R-:W-:Y:S01]  /*29a0*/  LOP3.LUT R0, R12, 0x80000000, R11, 0x48, !PT ;  /* 0x800000000c007812 */ /* 0x000fe200078e480b */
[----:B------:R-:W-:Y:S06]  /*29b0*/  BRA `(.L_x_176) ;  /* 0x00000000000c7947 */ /* 0x000fec0003800000 */
.L_x_171:
[----:B------:R-:W0:Y:S01]  /*29c0*/  MUFU.RSQ R0, -QNAN ;  /* 0xffc0000000007908 */ /* 0x000e220000001400 */
[----:B------:R-:W-:Y:S05]  /*29d0*/  BRA `(.L_x_176) ;  /* 0x0000000000047947 */ /* 0x000fea0003800000 */
.L_x_170:
[----:B------:R-:W-:-:S07]  /*29e0*/  FADD.FTZ R0, R0, 5 ;  /* 0x40a0000000007421 */ /* 0x000fce0000010000 */
.L_x_176:
[----:B------:R-:W-:-:S04]  /*29f0*/  IMAD.MOV.U32 R11, RZ, RZ, 0x0 ;  /* 0x00000000ff0b7424 */ /* 0x000fc800078e00ff */
[----:B0-----:R-:W-:Y:S05]  /*2a00*/  RET.REL.NODEC R10 `(_Z25FindPointsMultiNew_kernelPfP9SiftPointiiifffffi) ;  /* 0xffffffd40a7c7950 */ /* 0x001fea0003c3ffff */
.L_x_177:
        /* <DEDUP_REMOVED lines=15> */
.L_x_222:


//--------------------- .text._Z22LaplaceMultiMem_kernelPfS_iiii --------------------------
	.section	.text._Z22LaplaceMultiMem_kernelPfS_iiii,"ax",@progbits
	.align	128
        .global         _Z22LaplaceMultiMem_kernelPfS_iiii
        .type           _Z22LaplaceMultiMem_kernelPfS_iiii,@function
        .size           _Z22LaplaceMultiMem_kernelPfS_iiii,(.L_x_228 - _Z22LaplaceMultiMem_kernelPfS_iiii)
        .other          _Z22LaplaceMultiMem_kernelPfS_iiii,@"STO_CUDA_ENTRY STV_DEFAULT"
_Z22LaplaceMultiMem_kernelPfS_iiii:
.text._Z22LaplaceMultiMem_kernelPfS_iiii:
[----:B------:R-:W-:Y:S01]  /*0000*/  LDC R1, c[0x0][0x37c] ;  /* 0x0000df00ff017b82 */ /* 0x000fe20000000800 */
[----:B------:R-:W0:Y:S07]  /*0010*/  S2R R41, SR_TID.X ;  /* 0x0000000000297919 */ /* 0x000e2e0000002100 */
[----:B------:R-:W1:Y:S01]  /*0020*/  LDC R6, c[0x0][0x390] ;  /* 0x0000e400ff067b82 */ /* 0x000e620000000800 */
[----:B------:R-:W2:Y:S01]  /*0030*/  LDCU.64 UR10, c[0x0][0x358] ;  /* 0x00006b00ff0a77ac */ /* 0x000ea20008000a00 */
[----:B------:R-:W-:Y:S01]  /*0040*/  BSSY.RECONVERGENT B0, `(.L_x_178) ;  /* 0x00000b2000007945 */ /* 0x000fe20003800200 */
[----:B------:R-:W0:Y:S01]  /*0050*/  S2R R0, SR_CTAID.X ;  /* 0x0000000000007919 */ /* 0x000e220000002500 */
[----:B------:R-:W3:Y:S01]  /*0060*/  S2R R4, SR_TID.X ;  /* 0x0000000000047919 */ /* 0x000ee20000002100 */
[----:B0-----:R-:W-:-:S02]  /*0070*/  LEA R49, R0, R41, 0x7 ;  /* 0x0000002900317211 */ /* 0x001fc400078e38ff */
[----:B-1----:R-:W-:Y:S02]  /*0080*/  IADD3 R0, PT, PT, R6, 0x8, RZ ;  /* 0x0000000806007810 */ /* 0x002fe40007ffe0ff */
[C---:B------:R-:W-:Y:S02]  /*0090*/  ISETP.GE.AND P0, PT, R49.reuse, R6, PT ;  /* 0x000000063100720c */ /* 0x040fe40003f06270 */
[----:B------:R-:W-:Y:S02]  /*00a0*/  ISETP.GE.AND P1, PT, R49, R0, PT ;  /* 0x000000003100720c */ /* 0x000fe40003f26270 */
[----:B---3--:R-:W-:-:S11]  /*00b0*/  ISETP.GT.U32.OR P0, PT, R4, 0x7f, P0 ;  /* 0x0000007f0400780c */ /* 0x008fd60000704470 */
[----:B--2---:R-:W-:Y:S05]  /*00c0*/  @P1 BRA `(.L_x_179) ;  /* 0x0000000800a41947 */ /* 0x004fea0003800000 */
[----:B------:R-:W0:Y:S01]  /*00d0*/  S2R R5, SR_CTAID.Y ;  /* 0x0000000000057919 */ /* 0x000e220000002600 */
[----:B------:R-:W1:Y:S01]  /*00e0*/  LDC.64 R2, c[0x0][0x398] ;  /* 0x0000e600ff027b82 */ /* 0x000e620000000a00 */
[----:B------:R-:W2:Y:S01]  /*00f0*/  LDCU UR4, c[0x0][0x394] ;  /* 0x00007280ff0477ac */ /* 0x000ea20008000800 */
[----:B------:R-:W-:Y:S01]  /*0100*/  IADD3 R0, PT, PT, R6, -0x1, RZ ;  /* 0xffffffff06007810 */ /* 0x000fe20007ffe0ff */
[----:B------:R-:W3:Y:S03]  /*0110*/  LDCU.64 UR6, c[0x0][0x380] ;  /* 0x00007000ff0677ac */ /* 0x000ee60008000a00 */
[----:B------:R-:W-:Y:S02]  /*0120*/  VIADDMNMX.RELU R0, R49, 0xfffffffc, R0, PT ;  /* 0xfffffffc31007846 */ /* 0x000fe40003801100 */
[----:B-1----:R-:W-:-:S04]  /*0130*/  IADD3 R2, PT, PT, R2, -0x1, RZ ;  /* 0xffffffff02027810 */ /* 0x002fc80007ffe0ff */
[C-C-:B0-----:R-:W-:Y:S02]  /*0140*/  VIADDMNMX.RELU R7, R5.reuse, 0xffffffff, R2.reuse, PT ;  /* 0xffffffff05077846 */ /* 0x141fe40003801102 */
[C-C-:B------:R-:W-:Y:S02]  /*0150*/  VIADDMNMX.RELU R8, R5.reuse, 0x1, R2.reuse, PT ;  /* 0x0000000105087846 */ /* 0x140fe40003801102 */
[--C-:B------:R-:W-:Y:S01]  /*0160*/  VIADDMNMX.RELU R6, R5, 0xfffffffe, R2.reuse, PT ;  /* 0xfffffffe05067846 */ /* 0x100fe20003801102 */
[----:B--2---:R-:W-:Y:S01]  /*0170*/  IMAD R9, R7, UR4, RZ ;  /* 0x0000000407097c24 */ /* 0x004fe2000f8e02ff */
[----:B------:R-:W-:Y:S01]  /*0180*/  VIADDMNMX.RELU R12, R5, 0x2, R2, PT ;  /* 0x00000002050c7846 */ /* 0x000fe20003801102 */
[----:B------:R-:W-:Y:S02]  /*0190*/  IMAD R11, R8, UR4, RZ ;  /* 0x00000004080b7c24 */ /* 0x000fe4000f8e02ff */
[----:B------:R-:W-:Y:S01]  /*01a0*/  IMAD R7, R6, UR4, RZ ;  /* 0x0000000406077c24 */ /* 0x000fe2000f8e02ff */
[----:B------:R-:W-:-:S02]  /*01b0*/  IADD3 R15, P2, PT, R0, R9, RZ ;  /* 0x00000009000f7210 */ /* 0x000fc40007f5e0ff */
[C---:B------:R-:W-:Y:S02]  /*01c0*/  IADD3 R13, P3, PT, R0.reuse, R11, RZ ;  /* 0x0000000b000d7210 */ /* 0x040fe40007f7e0ff */
[----:B------:R-:W-:Y:S02]  /*01d0*/  LEA.HI.X.SX32 R16, R9, RZ, 0x1, P2 ;  /* 0x000000ff09107211 */ /* 0x000fe400010f0eff */
[----:B------:R-:W-:Y:S02]  /*01e0*/  IADD3 R17, P1, PT, R0, R7, RZ ;  /* 0x0000000700117210 */ /* 0x000fe40007f3e0ff */
[----:B---3--:R-:W-:Y:S02]  /*01f0*/  LEA R10, P2, R15, UR6, 0x2 ;  /* 0x000000060f0a7c11 */ /* 0x008fe4000f8410ff */
[----:B------:R-:W-:Y:S02]  /*0200*/  LEA.HI.X.SX32 R14, R11, RZ, 0x1, P3 ;  /* 0x000000ff0b0e7211 */ /* 0x000fe400018f0eff */
[----:B------:R-:W-:-:S02]  /*0210*/  LEA.HI.X.SX32 R18, R7, RZ, 0x1, P1 ;  /* 0x000000ff07127211 */ /* 0x000fc400008f0eff */
[----:B------:R-:W-:Y:S01]  /*0220*/  LEA.HI.X R11, R15, UR7, R16, 0x2, P2 ;  /* 0x000000070f0b7c11 */ /* 0x000fe200090f1410 */
[----:B------:R-:W-:Y:S01]  /*0230*/  IMAD R15, R12, UR4, RZ ;  /* 0x000000040c0f7c24 */ /* 0x000fe2000f8e02ff */
[----:B------:R-:W-:Y:S02]  /*0240*/  LEA R8, P3, R13, UR6, 0x2 ;  /* 0x000000060d087c11 */ /* 0x000fe4000f8610ff */
[----:B------:R-:W-:Y:S01]  /*0250*/  LEA R6, P1, R17, UR6, 0x2 ;  /* 0x0000000611067c11 */ /* 0x000fe2000f8210ff */
[----:B------:R-:W2:Y:S01]  /*0260*/  LDG.E R10, desc[UR10][R10.64] ;  /* 0x0000000a0a0a7981 */ /* 0x000ea2000c1e1900 */
[----:B------:R-:W-:Y:S02]  /*0270*/  LEA.HI.X R9, R13, UR7, R14, 0x2, P3 ;  /* 0x000000070d097c11 */ /* 0x000fe400098f140e */
[----:B------:R-:W-:Y:S02]  /*0280*/  LEA.HI.X R7, R17, UR7, R18, 0x2, P1 ;  /* 0x0000000711077c11 */ /* 0x000fe400088f1412 */
[----:B------:R-:W-:-:S02]  /*0290*/  VIADDMNMX.RELU R12, R5, 0xfffffffd, R2, PT ;  /* 0xfffffffd050c7846 */ /* 0x000fc40003801102 */
[C-C-:B------:R-:W-:Y:S01]  /*02a0*/  VIADDMNMX.RELU R14, R5.reuse, 0x3, R2.reuse, PT ;  /* 0x00000003050e7846 */ /* 0x140fe20003801102 */
[----:B------:R-:W3:Y:S01]  /*02b0*/  LDG.E R6, desc[UR10][R6.64] ;  /* 0x0000000a06067981 */ /* 0x000ee2000c1e1900 */
[----:B------:R-:W-:Y:S01]  /*02c0*/  IADD3 R18, P1, PT, R0, R15, RZ ;  /* 0x0000000f00127210 */ /* 0x000fe20007f3e0ff */
[----:B------:R-:W-:Y:S01]  /*02d0*/  IMAD R17, R12, UR4, RZ ;  /* 0x000000040c117c24 */ /* 0x000fe2000f8e02ff */
[--C-:B------:R-:W-:Y:S01]  /*02e0*/  VIADDMNMX.RELU R13, R5, 0xfffffffc, R2.reuse, PT ;  /* 0xfffffffc050d7846 */ /* 0x100fe20003801102 */
[----:B------:R-:W-:Y:S01]  /*02f0*/  IMAD R19, R14, UR4, RZ ;  /* 0x000000040e137c24 */ /* 0x000fe2000f8e02ff */
[----:B------:R-:W-:Y:S02]  /*0300*/  LEA.HI.X.SX32 R23, R15, RZ, 0x1, P1 ;  /* 0x000000ff0f177211 */ /* 0x000fe400008f0eff */
[----:B------:R-:W-:Y:S01]  /*0310*/  LEA R12, P1, R18, UR6, 0x2 ;  /* 0x00000006120c7c11 */ /* 0x000fe2000f8210ff */
[----:B------:R-:W-:Y:S01]  /*0320*/  IMAD R15, R13, UR4, RZ ;  /* 0x000000040d0f7c24 */ /* 0x000fe2000f8e02ff */
[----:B------:R-:W-:-:S02]  /*0330*/  VIADDMNMX.RELU R16, R5, 0x4, R2, PT ;  /* 0x0000000405107846 */ /* 0x000fc40003801102 */
[----:B------:R-:W-:Y:S02]  /*0340*/  LEA.HI.X R13, R18, UR7, R23, 0x2, P1 ;  /* 0x00000007120d7c11 */ /* 0x000fe400088f1417 */
[----:B------:R-:W-:Y:S01]  /*0350*/  IADD3 R23, P3, PT, R0, R19, RZ ;  /* 0x0000001300177210 */ /* 0x000fe20007f7e0ff */
[----:B------:R-:W-:Y:S01]  /*0360*/  IMAD R21, R16, UR4, RZ ;  /* 0x0000000410157c24 */ /* 0x000fe2000f8e02ff */
[----:B------:R-:W-:Y:S02]  /*0370*/  IADD3 R27, P1, PT, R0, R15, RZ ;  /* 0x0000000f001b7210 */ /* 0x000fe40007f3e0ff */
[----:B------:R-:W-:Y:S01]  /*0380*/  LEA.HI.X.SX32 R24, R19, RZ, 0x1, P3 ;  /* 0x000000ff13187211 */ /* 0x000fe200018f0eff */
[----:B------:R-:W3:Y:S01]  /*0390*/  LDG.E R13, desc[UR10][R12.64] ;  /* 0x0000000a0c0d7981 */ /* 0x000ee2000c1e1900 */
[----:B------:R-:W-:Y:S02]  /*03a0*/  LEA R18, P3, R23, UR6, 0x2 ;  /* 0x0000000617127c11 */ /* 0x000fe4000f8610ff */
[----:B------:R-:W-:-:S02]  /*03b0*/  VIMNMX.RELU R2, PT, PT, R5, R2, PT ;  /* 0x0000000205027248 */ /* 0x000fc40003fe1100 */
[----:B------:R-:W-:Y:S02]  /*03c0*/  LEA.HI.X R19, R23, UR7, R24, 0x2, P3 ;  /* 0x0000000717137c11 */ /* 0x000fe400098f1418 */
[----:B------:R0:W2:Y:S01]  /*03d0*/  LDG.E R23, desc[UR10][R8.64] ;  /* 0x0000000a08177981 */ /* 0x0000a2000c1e1900 */
[----:B------:R-:W-:Y:S01]  /*03e0*/  IADD3 R25, P2, PT, R0, R17, RZ ;  /* 0x0000001100197210 */ /* 0x000fe20007f5e0ff */
[----:B------:R-:W-:Y:S01]  /*03f0*/  IMAD R5, R2, UR4, RZ ;  /* 0x0000000402057c24 */ /* 0x000fe2000f8e02ff */
[----:B------:R-:W-:Y:S01]  /*0400*/  LEA.HI.X.SX32 R28, R15, RZ, 0x1, P1 ;  /* 0x000000ff0f1c7211 */ /* 0x000fe200008f0eff */
[----:B------:R-:W4:Y:S01]  /*0410*/  LDG.E R19, desc[UR10][R18.64] ;  /* 0x0000000a12137981 */ /* 0x000f22000c1e1900 */
[----:B------:R-:W-:Y:S02]  /*0420*/  LEA R16, P1, R27, UR6, 0x2 ;  /* 0x000000061b107c11 */ /* 0x000fe4000f8210ff */
[----:B------:R-:W-:Y:S02]  /*0430*/  IADD3 R22, P4, PT, R0, R21, RZ ;  /* 0x0000001500167210 */ /* 0x000fe40007f9e0ff */
[----:B------:R-:W-:-:S02]  /*0440*/  LEA.HI.X.SX32 R26, R17, RZ, 0x1, P2 ;  /* 0x000000ff111a7211 */ /* 0x000fc400010f0eff */
[----:B------:R-:W-:Y:S02]  /*0450*/  LEA.HI.X R17, R27, UR7, R28, 0x2, P1 ;  /* 0x000000071b117c11 */ /* 0x000fe400088f141c */
[----:B------:R-:W-:Y:S02]  /*0460*/  LEA.HI.X.SX32 R15, R21, RZ, 0x1, P4 ;  /* 0x000000ff150f7211 */ /* 0x000fe400020f0eff */
[----:B------:R-:W-:Y:S02]  /*0470*/  IADD3 R0, P1, PT, R0, R5, RZ ;  /* 0x0000000500007210 */ /* 0x000fe40007f3e0ff */
[----:B------:R-:W-:Y:S01]  /*0480*/  LEA R14, P4, R22, UR6, 0x2 ;  /* 0x00000006160e7c11 */ /* 0x000fe2000f8810ff */
[----:B------:R-:W5:Y:S01]  /*0490*/  LDG.E R17, desc[UR10][R16.64] ;  /* 0x0000000a10117981 */ /* 0x000f62000c1e1900 */
[----:B------:R-:W-:Y:S02]  /*04a0*/  LEA R20, P2, R25, UR6, 0x2 ;  /* 0x0000000619147c11 */ /* 0x000fe4000f8410ff */
[----:B------:R-:W-:-:S02]  /*04b0*/  LEA.HI.X.SX32 R5, R5, RZ, 0x1, P1 ;  /* 0x000000ff05057211 */ /* 0x000fc400008f0eff */
[----:B------:R-:W-:Y:S02]  /*04c0*/  LEA.HI.X R15, R22, UR7, R15, 0x2, P4 ;  /* 0x00000007160f7c11 */ /* 0x000fe4000a0f140f */
[C---:B0-----:R-:W-:Y:S02]  /*04d0*/  LEA R8, P1, R0.reuse, UR6, 0x2 ;  /* 0x0000000600087c11 */ /* 0x041fe4000f8210ff */
[----:B------:R-:W-:Y:S01]  /*04e0*/  LEA.HI.X R21, R25, UR7, R26, 0x2, P2 ;  /* 0x0000000719157c11 */ /* 0x000fe200090f141a */
[----:B------:R-:W5:Y:S01]  /*04f0*/  LDG.E R14, desc[UR10][R14.64] ;  /* 0x0000000a0e0e7981 */ /* 0x000f62000c1e1900 */
[----:B------:R-:W-:-:S03]  /*0500*/  LEA.HI.X R9, R0, UR7, R5, 0x2, P1 ;  /* 0x0000000700097c11 */ /* 0x000fc600088f1405 */
[----:B------:R-:W4:Y:S04]  /*0510*/  LDG.E R20, desc[UR10][R20.64] ;  /* 0x0000000a14147981 */ /* 0x000f28000c1e1900 */
[----:B------:R0:W4:Y:S01]  /*0520*/  LDG.E R7, desc[UR10][R8.64] ;  /* 0x0000000a08077981 */ /* 0x000122000c1e1900 */
[----:B------:R-:W-:Y:S02]  /*0530*/  HFMA2 R0, -RZ, RZ, 0, 3.5762786865234375e-06 ;  /* 0x0000003cff007431 */ /* 0x000fe400000001ff */
[----:B------:R-:W-:-:S05]  /*0540*/  IMAD R3, R3, 0xc0, RZ ;  /* 0x000000c003037824 */ /* 0x000fca00078e02ff */
[----:B------:R-:W-:-:S04]  /*0550*/  LEA R43, R3, R0, 0x2 ;  /* 0x00000000032b7211 */ /* 0x000fc800078e10ff */
[----:B------:R-:W1:Y:S08]  /*0560*/  LDC R28, c[0x3][R43+0x84] ;  /* 0x00c021002b1c7b82 */ /* 0x000e700000000800 */
[----:B------:R-:W4:Y:S08]  /*0570*/  LDC R35, c[0x3][R43+0x4] ;  /* 0x00c001002b237b82 */ /* 0x000f300000000800 */
[----:B------:R-:W4:Y:S08]  /*0580*/  LDC R37, c[0x3][R43] ;  /* 0x00c000002b257b82 */ /* 0x000f300000000800 */
[----:B------:R-:W4:Y:S08]  /*0590*/  LDC R32, c[0x3][R43+0x44] ;  /* 0x00c011002b207b82 */ /* 0x000f300000000800 */
[----:B------:R-:W4:Y:S08]  /*05a0*/  LDC R34, c[0x3][R43+0x8] ;  /* 0x00c002002b227b82 */ /* 0x000f300000000800 */
[----:B------:R-:W1:Y:S08]  /*05b0*/  S2UR UR5, SR_CgaCtaId ;  /* 0x00000000000579c3 */ /* 0x000e700000008800 */
[----:B------:R-:W4:Y:S08]  /*05c0*/  LDC R30, c[0x3][R43+0x40] ;  /* 0x00c010002b1e7b82 */ /* 0x000f300000000800 */
[----:B------:R-:W4:Y:S08]  /*05d0*/  LDC R27, c[0x3][R43+0xc] ;  /* 0x00c003002b1b7b82 */ /* 0x000f300000000800 */
[----:B0-----:R-:W0:Y:S08]  /*05e0*/  LDC R9, c[0x3][R43+0x48] ;  /* 0x00c012002b097b82 */ /* 0x001e300000000800 */
[----:B------:R-:W0:Y:S08]  /*05f0*/  LDC R21, c[0x3][R43+0x8c] ;  /* 0x00c023002b157b82 */ /* 0x000e300000000800 */
        /* <DEDUP_REMOVED lines=12> */
[----:B------:R-:W0:Y:S01]  /*06c0*/  LDC R5, c[0x3][R43+0x108] ;  /* 0x00c042002b057b82 */ /* 0x000e220000000800 */
[----:B------:R-:W-:-:S07]  /*06d0*/  UMOV UR4, 0x400 ;  /* 0x0000040000047882 */ /* 0x000fce0000000000 */
[----:B------:R-:W0:Y:S01]  /*06e0*/  LDC R31, c[0x3][R43+0x148] ;  /* 0x00c052002b1f7b82 */ /* 0x000e220000000800 */
[----:B-1----:R-:W-:-:S07]  /*06f0*/  ULEA UR4, UR5, UR4, 0x18 ;  /* 0x0000000405047291 */ /* 0x002fce000f8ec0ff */
[----:B------:R-:W1:Y:S01]  /*0700*/  LDC R33, c[0x3][R43+0x188] ;  /* 0x00c062002b217b82 */ /* 0x000e620000000800 */
[----:B------:R-:W-:Y:S01]  /*0710*/  LEA R41, R41, UR4, 0x2 ;  /* 0x0000000429297c11 */ /* 0x000fe2000f8e10ff */
[----:B--2---:R-:W-:-:S06]  /*0720*/  FADD R18, R10, R23 ;  /* 0x000000170a127221 */ /* 0x004fcc0000000000 */
[----:B------:R-:W2:Y:S01]  /*0730*/  LDC R10, c[0x3][R43+0x80] ;  /* 0x00c020002b0a7b82 */ /* 0x000ea20000000800 */
[----:B---3--:R-:W-:-:S07]  /*0740*/  FADD R16, R6, R13 ;  /* 0x0000000d06107221 */ /* 0x008fce0000000000 */
[----:B------:R-:W3:Y:S01]  /*0750*/  LDC R13, c[0x3][R43+0x88] ;  /* 0x00c022002b0d7b82 */ /* 0x000ee20000000800 */
[----:B------:R-:W-:-:S07]  /*0760*/  FMUL R29, R18, R28 ;  /* 0x0000001c121d7220 */ /* 0x000fce0000400000 */
[----:B------:R-:W1:Y:S08]  /*0770*/  LDC R6, c[0x3][R43+0x104] ;  /* 0x00c041002b067b82 */ /* 0x000e700000000800 */
[----:B------:R-:W1:Y:S01]  /*0780*/  LDC R23, c[0x3][R43+0x90] ;  /* 0x00c024002b177b82 */ /* 0x000e620000000800 */
[----:B-----5:R-:W-:Y:S01]  /*0790*/  FADD R39, R17, R14 ;  /* 0x0000000e11277221 */ /* 0x020fe20000000000 */
[----:B----4-:R-:W-:Y:S01]  /*07a0*/  FADD R40, R20, R19 ;  /* 0x0000001314287221 */ /* 0x010fe20000000000 */
[----:B------:R-:W-:-:S05]  /*07b0*/  FMUL R20, R35, R18 ;  /* 0x0000001223147220 */ /* 0x000fca0000400000 */
[----:B------:R-:W4:Y:S01]  /*07c0*/  LDC R14, c[0x3][R43+0x140] ;  /* 0x00c050002b0e7b82 */ /* 0x000f220000000800 */
[C---:B--2---:R-:W-:Y:S01]  /*07d0*/  FFMA R22, R7.reuse, R10, R29 ;  /* 0x0000000a07167223 */ /* 0x044fe2000000001d */
[----:B------:R-:W-:Y:S01]  /*07e0*/  FFMA R17, R7, R37, R20 ;  /* 0x0000002507117223 */ /* 0x000fe20000000014 */
[----:B------:R-:W-:-:S05]  /*07f0*/  FMUL R19, R18, R32 ;  /* 0x0000002012137220 */ /* 0x000fca0000400000 */
[----:B------:R-:W2:Y:S01]  /*0800*/  LDC R29, c[0x3][R43+0x1c8] ;  /* 0x00c072002b1d7b82 */ /* 0x000ea20000000800 */
[----:B------:R-:W-:Y:S01]  /*0810*/  FFMA R20, R34, R16, R17 ;  /* 0x0000001022147223 */ /* 0x000fe20000000011 */
[----:B------:R-:W-:Y:S01]  /*0820*/  FFMA R19, R7, R30, R19 ;  /* 0x0000001e07137223 */ /* 0x000fe20000000013 */
[C---:B---3--:R-:W-:Y:S02]  /*0830*/  FFMA R24, R16.reuse, R13, R22 ;  /* 0x0000000d10187223 */ /* 0x048fe40000000016 */
[----:B------:R-:W-:Y:S01]  /*0840*/  FFMA R17, R27, R40, R20 ;  /* 0x000000281b117223 */ /* 0x000fe20000000014 */
[----:B0-----:R-:W-:Y:S01]  /*0850*/  FFMA R19, R16, R9, R19 ;  /* 0x0000000910137223 */ /* 0x001fe20000000013 */
[----:B------:R-:W-:Y:S01]  /*0860*/  FFMA R24, R40, R21, R24 ;  /* 0x0000001528187223 */ /* 0x000fe20000000018 */
[C---:B------:R-:W-:Y:S01]  /*0870*/  FMUL R26, R18.reuse, R25 ;  /* 0x00000019121a7220 */ /* 0x040fe20000400000 */
[----:B-1----:R-:W-:Y:S01]  /*0880*/  FMUL R36, R18, R6 ;  /* 0x0000000612247220 */ /* 0x002fe20000400000 */
[----:B------:R-:W-:Y:S01]  /*0890*/  FFMA R20, R0, R39, R17 ;  /* 0x0000002700147223 */ /* 0x000fe20000000011 */
[----:B------:R-:W-:Y:S01]  /*08a0*/  FFMA R22, R40, R11, R19 ;  /* 0x0000000b28167223 */ /* 0x000fe20000000013 */
[----:B------:R-:W-:Y:S01]  /*08b0*/  FFMA R24, R39, R23, R24 ;  /* 0x0000001727187223 */ /* 0x000fe20000000018 */
[C---:B------:R-:W-:Y:S01]  /*08c0*/  FMUL R51, R18.reuse, R47 ;  /* 0x0000002f12337220 */ /* 0x040fe20000400000 */
[C---:B------:R-:W-:Y:S01]  /*08d0*/  FMUL R53, R18.reuse, R45 ;  /* 0x0000002d12357220 */ /* 0x040fe20000400000 */
[C---:B------:R-:W-:Y:S01]  /*08e0*/  FFMA R17, R7.reuse, R2, R26 ;  /* 0x0000000207117223 */ /* 0x040fe2000000001a */
[----:B------:R-:W-:Y:S01]  /*08f0*/  FFMA R36, R7, R15, R36 ;  /* 0x0000000f07247223 */ /* 0x000fe20000000024 */
[----:B------:R-:W-:Y:S01]  /*0900*/  FMUL R19, R18, R3 ;  /* 0x0000000312137220 */ /* 0x000fe20000400000 */
[----:B------:R0:W-:Y:S01]  /*0910*/  STS [R41], R20 ;  /* 0x0000001429007388 */ /* 0x0001e20000000800 */
[----:B------:R-:W-:Y:S01]  /*0920*/  FFMA R22, R39, R12, R22 ;  /* 0x0000000c27167223 */ /* 0x000fe20000000016 */
[C---:B------:R-:W-:Y:S01]  /*0930*/  FFMA R18, R7.reuse, R42, R51 ;  /* 0x0000002a07127223 */ /* 0x040fe20000000033 */
[C---:B----4-:R-:W-:Y:S01]  /*0940*/  FFMA R44, R7.reuse, R14, R19 ;  /* 0x0000000e072c7223 */ /* 0x050fe20000000013 */
[----:B------:R1:W-:Y:S01]  /*0950*/  STS [R41+0x440], R24 ;  /* 0x0004401829007388 */ /* 0x0003e20000000800 */
[C---:B------:R-:W-:Y:S01]  /*0960*/  FFMA R46, R16.reuse, R8, R17 ;  /* 0x00000008102e7223 */ /* 0x040fe20000000011 */
[C---:B------:R-:W-:Y:S01]  /*0970*/  FFMA R48, R16.reuse, R5, R36 ;  /* 0x0000000510307223 */ /* 0x040fe20000000024 */
[----:B------:R-:W3:Y:S01]  /*0980*/  LDC R17, c[0x3][R43+0x10c] ;  /* 0x00c043002b117b82 */ /* 0x000ee20000000800 */
[----:B0-----:R-:W-:Y:S01]  /*0990*/  FFMA R20, R7, R38, R53 ;  /* 0x0000002607147223 */ /* 0x001fe20000000035 */
[----:B------:R0:W-:Y:S01]  /*09a0*/  STS [R41+0x220], R22 ;  /* 0x0002201629007388 */ /* 0x0001e20000000800 */
[----:B------:R-:W-:-:S05]  /*09b0*/  FFMA R44, R16, R31, R44 ;  /* 0x0000001f102c7223 */ /* 0x000fca000000002c */
[----:B------:R-:W4:Y:S01]  /*09c0*/  LDC R7, c[0x3][R43+0xcc] ;  /* 0x00c033002b077b82 */ /* 0x000f220000000800 */
[C---:B------:R-:W-:Y:S01]  /*09d0*/  FFMA R53, R16.reuse, R33, R18 ;  /* 0x0000002110357223 */ /* 0x040fe20000000012 */
[----:B--2---:R-:W-:-:S06]  /*09e0*/  FFMA R51, R16, R29, R20 ;  /* 0x0000001d10337223 */ /* 0x004fcc0000000014 */
[----:B------:R-:W2:Y:S08]  /*09f0*/  LDC R36, c[0x3][R43+0x14c] ;  /* 0x00c053002b247b82 */ /* 0x000eb00000000800 */
[----:B------:R-:W5:Y:S08]  /*0a00*/  LDC R26, c[0x3][R43+0x18c] ;  /* 0x00c063002b1a7b82 */ /* 0x000f700000000800 */
[----:B-1----:R-:W1:Y:S08]  /*0a10*/  LDC R24, c[0x3][R43+0x1cc] ;  /* 0x00c073002b187b82 */ /* 0x002e700000000800 */
[----:B------:R-:W1:Y:S08]  /*0a20*/  LDC R19, c[0x3][R43+0xd0] ;  /* 0x00c034002b137b82 */ /* 0x000e700000000800 */
[----:B0-----:R-:W0:Y:S08]  /*0a30*/  LDC R22, c[0x3][R43+0x110] ;  /* 0x00c044002b167b82 */ /* 0x001e300000000800 */
[----:B------:R-:W0:Y:S08]  /*0a40*/  LDC R20, c[0x3][R43+0x150] ;  /* 0x00c054002b147b82 */ /* 0x000e300000000800 */
[----:B------:R-:W0:Y:S08]  /*0a50*/  LDC R18, c[0x3][R43+0x190] ;  /* 0x00c064002b127b82 */ /* 0x000e300000000800 */
[----:B------:R-:W0:Y:S01]  /*0a60*/  LDC R16, c[0x3][R43+0x1d0] ;  /* 0x00c074002b107b82 */ /* 0x000e220000000800 */
[C---:B----4-:R-:W-:Y:S01]  /*0a70*/  FFMA R46, R40.reuse, R7, R46 ;  /* 0x00000007282e7223 */ /* 0x050fe2000000002e */
[C---:B---3--:R-:W-:Y:S01]  /*0a80*/  FFMA R48, R40.reuse, R17, R48 ;  /* 0x0000001128307223 */ /* 0x048fe20000000030 */
[C---:B--2---:R-:W-:Y:S01]  /*0a90*/  FFMA R44, R40.reuse, R36, R44 ;  /* 0x00000024282c7223 */ /* 0x044fe2000000002c */
[C---:B-----5:R-:W-:Y:S01]  /*0aa0*/  FFMA R53, R40.reuse, R26, R53 ;  /* 0x0000001a28357223 */ /* 0x060fe20000000035 */
[----:B-1----:R-:W-:Y:S01]  /*0ab0*/  FFMA R51, R40, R24, R51 ;  /* 0x0000001828337223 */ /* 0x002fe20000000033 */
[C---:B------:R-:W-:Y:S01]  /*0ac0*/  FFMA R46, R39.reuse, R19, R46 ;  /* 0x00000013272e7223 */ /* 0x040fe2000000002e */
[C---:B0-----:R-:W-:Y:S01]  /*0ad0*/  FFMA R48, R39.reuse, R22, R48 ;  /* 0x0000001627307223 */ /* 0x041fe20000000030 */
[----:B------:R-:W-:-:S03]  /*0ae0*/  FFMA R44, R39, R20, R44 ;  /* 0x00000014272c7223 */ /* 0x000fc6000000002c */
[----:B------:R0:W-:Y:S01]  /*0af0*/  STS [R41+0x660], R46 ;  /* 0x0006602e29007388 */ /* 0x0001e20000000800 */
[----:B------:R-:W-:-:S03]  /*0b00*/  FFMA R40, R39, R18, R53 ;  /* 0x0000001227287223 */ /* 0x000fc60000000035 */
[----:B------:R0:W-:Y:S01]  /*0b10*/  STS [R41+0x880], R48 ;  /* 0x0008803029007388 */ /* 0x0001e20000000800 */
[----:B------:R-:W-:-:S03]  /*0b20*/  FFMA R50, R39, R16, R51 ;  /* 0x0000001027327223 */ /* 0x000fc60000000033 */
[----:B------:R0:W-:Y:S04]  /*0b30*/  STS [R41+0xaa0], R44 ;  /* 0x000aa02c29007388 */ /* 0x0001e80000000800 */
[----:B------:R0:W-:Y:S04]  /*0b40*/  STS [R41+0xcc0], R40 ;  /* 0x000cc02829007388 */ /* 0x0001e80000000800 */
[----:B------:R0:W-:Y:S02]  /*0b50*/  STS [R41+0xee0], R50 ;  /* 0x000ee03229007388 */ /* 0x0001e40000000800 */
.L_x_179:
[----:B------:R-:W-:Y:S05]  /*0b60*/  BSYNC.RECONVERGENT B0 ;  /* 0x0000000000007941 */ /* 0x000fea0003800200 */
.L_x_178:
[----:B------:R-:W-:Y:S06]  /*0b70*/  BAR.SYNC.DEFER_BLOCKING 0x0 ;  /* 0x0000000000007b1d */ /* 0x000fec0000010000 */
[----:B------:R-:W-:Y:S05]  /*0b80*/  @P0 EXIT ;  /* 0x000000000000094d */ /* 0x000fea0003800000 */
[----:B------:R-:W1:Y:S01]  /*0b90*/  S2UR UR5, SR_CgaCtaId ;  /* 0x00000000000579c3 */ /* 0x000e620000008800 */
[----:B------:R-:W-:Y:S02]  /*0ba0*/  UMOV UR4, 0x400 ;  /* 0x0000040000047882 */ /* 0x000fe40000000000 */
[----:B-1----:R-:W-:Y:S01]  /*0bb0*/  ULEA UR4, UR5, UR4, 0x18 ;  /* 0x0000000405047291 */ /* 0x002fe2000f8ec0ff */
[----:B------:R-:W1:Y:S05]  /*0bc0*/  LDCU UR5, c[0x0][0x398] ;  /* 0x00007300ff0577ac */ /* 0x000e6a0008000800 */
[----:B------:R-:W-:-:S05]  /*0bd0*/  LEA R4, R4, UR4, 0x2 ;  /* 0x0000000404047c11 */ /* 0x000fca000f8e10ff */
[----:B------:R-:W-:Y:S01]  /*0be0*/  LDS R39, [R4+0xc] ;  /* 0x00000c0004277984 */ /* 0x000fe20000000800 */
[----:B------:R-:W2:Y:S03]  /*0bf0*/  S2UR UR4, SR_CTAID.Y ;  /* 0x00000000000479c3 */ /* 0x000ea60000002600 */
[----:B0-----:R-:W0:Y:S04]  /*0c00*/  LDS R44, [R4+0x14] ;  /* 0x00001400042c7984 */ /* 0x001e280000000800 */
[----:B------:R-:W-:Y:S04]  /*0c10*/  LDS R41, [R4+0x8] ;  /* 0x0000080004297984 */ /* 0x000fe80000000800 */
[----:B------:R-:W3:Y:S04]  /*0c20*/  LDS R48, [R4+0x18] ;  /* 0x0000180004307984 */ /* 0x000ee80000000800 */
[----:B------:R-:W4:Y:S04]  /*0c30*/  LDS R40, [R4+0x10] ;  /* 0x0000100004287984 */ /* 0x000f280000000800 */
[----:B------:R-:W-:Y:S04]  /*0c40*/  LDS R43, [R4+0x44c] ;  /* 0x00044c00042b7984 */ /* 0x000fe80000000800 */
[----:B------:R-:W-:Y:S04]  /*0c50*/  LDS R53, [R4+0x230] ;  /* 0x0002300004357984 */ /* 0x000fe80000000800 */
[----:B------:R-:W-:Y:S04]  /*0c60*/  LDS R51, [R4+0x4] ;  /* 0x0000040004337984 */ /* 0x000fe80000000800 */
[----:B------:R-:W-:Y:S01]  /*0c70*/  LDS R50, [R4+0x660] ;  /* 0x0006600004327984 */ /* 0x000fe20000000800 */
[----:B0-----:R-:W-:-:S03]  /*0c80*/  FADD R44, R39, R44 ;  /* 0x0000002c272c7221 */ /* 0x001fc60000000000 */
[----:B------:R-:W-:Y:S01]  /*0c90*/  LDS R39, [R4+0x450] ;  /* 0x0004500004277984 */ /* 0x000fe20000000800 */
[----:B------:R-:W-:-:S03]  /*0ca0*/  FMUL R46, R35, R44 ;  /* 0x0000002c232e7220 */ /* 0x000fc60000400000 */
[----:B------:R-:W-:Y:S01]  /*0cb0*/  LDS R35, [R4+0x22c] ;  /* 0x00022c0004237984 */ /* 0x000fe20000000800 */
[----:B---3--:R-:W-:-:S03]  /*0cc0*/  FADD R41, R41, R48 ;  /* 0x0000003029297221 */ /* 0x008fc60000000000 */
[----:B------:R-:W0:Y:S01]  /*0cd0*/  LDS R44, [R4+0x234] ;  /* 0x00023400042c7984 */ /* 0x000e220000000800 */
[----:B----4-:R-:W-:-:S03]  /*0ce0*/  FFMA R37, R37, R40, R46 ;  /* 0x0000002825257223 */ /* 0x010fc6000000002e */
[----:B------:R-:W3:Y:S01]  /*0cf0*/  LDS R46, [R4+0x454] ;  /* 0x00045400042e7984 */ /* 0x000ee20000000800 */
[----:B------:R-:W-:-:S03]  /*0d00*/  FFMA R34, R34, R41, R37 ;  /* 0x0000002922227223 */ /* 0x000fc60000000025 */
[----:B------:R-:W-:Y:S04]  /*0d10*/  LDS R40, [R4+0x228] ;  /* 0x0002280004287984 */ /* 0x000fe80000000800 */
[----:B------:R-:W4:Y:S04]  /*0d20*/  LDS R41, [R4+0x238] ;  /* 0x0002380004297984 */ /* 0x000f280000000800 */
[----:B------:R-:W5:Y:S04]  /*0d30*/  LDS R48, [R4+0x1c] ;  /* 0x00001c0004307984 */ /* 0x000f680000000800 */
[----:B------:R-:W-:Y:S01]  /*0d40*/  LDS R37, [R4+0x224] ;  /* 0x0002240004257984 */ /* 0x000fe20000000800 */
[----:B0-----:R-:W-:-:S04]  /*0d50*/  FADD R35, R35, R44 ;  /* 0x0000002c23237221 */ /* 0x001fc80000000000 */
[----:B------:R-:W-:Y:S01]  /*0d60*/  FMUL R35, R32, R35 ;  /* 0x0000002320237220 */ /* 0x000fe20000400000 */
[----:B---3--:R-:W-:Y:S01]  /*0d70*/  FADD R43, R43, R46 ;  /* 0x0000002e2b2b7221 */ /* 0x008fe20000000000 */
[----:B------:R-:W0:Y:S02]  /*0d80*/  LDS R32, [R4+0x23c] ;  /* 0x00023c0004207984 */ /* 0x000e240000000800 */
[----:B------:R-:W-:Y:S01]  /*0d90*/  FFMA R44, R30, R53, R35 ;  /* 0x000000351e2c7223 */ /* 0x000fe20000000023 */
[----:B------:R-:W-:Y:S01]  /*0da0*/  FMUL R43, R28, R43 ;  /* 0x0000002b1c2b7220 */ /* 0x000fe20000400000 */
[----:B------:R-:W-:Y:S01]  /*0db0*/  LDS R35, [R4+0x448] ;  /* 0x0004480004237984 */ /* 0x000fe20000000800 */
[----:B----4-:R-:W-:-:S03]  /*0dc0*/  FADD R40, R40, R41 ;  /* 0x0000002928287221 */ /* 0x010fc60000000000 */
[----:B------:R-:W3:Y:S01]  /*0dd0*/  LDS R30, [R4+0x458] ;  /* 0x00045800041e7984 */ /* 0x000ee20000000800 */
[----:B-----5:R-:W-:Y:S01]  /*0de0*/  FADD R48, R51, R48 ;  /* 0x0000003033307221 */ /* 0x020fe20000000000 */
[----:B------:R-:W-:Y:S02]  /*0df0*/  FFMA R28, R9, R40, R44 ;  /* 0x00000028091c7223 */ /* 0x000fe4000000002c */
[----:B------:R-:W-:Y:S01]  /*0e00*/  LDS R41, [R4] ;  /* 0x0000000004297984 */ /* 0x000fe20000000800 */
[----:B------:R-:W-:Y:S01]  /*0e10*/  FFMA R27, R27, R48, R34 ;  /* 0x000000301b1b7223 */ /* 0x000fe20000000022 */
[----:B------:R-:W-:Y:S02]  /*0e20*/  FFMA R48, R10, R39, R43 ;  /* 0x000000270a307223 */ /* 0x000fe4000000002b */
[----:B------:R-:W4:Y:S04]  /*0e30*/  LDS R40, [R4+0x20] ;  /* 0x0000200004287984 */ /* 0x000f280000000800 */
[----:B------:R-:W-:Y:S04]  /*0e40*/  LDS R51, [R4+0x444] ;  /* 0x0004440004337984 */ /* 0x000fe80000000800 */
[----:B------:R-:W5:Y:S04]  /*0e50*/  LDS R44, [R4+0x45c] ;  /* 0x00045c00042c7984 */ /* 0x000f680000000800 */
[----:B------:R-:W-:Y:S04]  /*0e60*/  LDS R34, [R4+0x66c] ;  /* 0x00066c0004227984 */ /* 0x000fe80000000800 */
[----:B------:R-:W1:Y:S04]  /*0e70*/  LDS R39, [R4+0x674] ;  /* 0x0006740004277984 */ /* 0x000e680000000800 */
[----:B------:R-:W-:Y:S04]  /*0e80*/  LDS R43, [R4+0x220] ;  /* 0x00022000042b7984 */ /* 0x000fe80000000800 */
[----:B------:R-:W2:Y:S01]  /*0e90*/  LDS R46, [R4+0x240] ;  /* 0x00024000042e7984 */ /* 0x000ea20000000800 */
[----:B0-----:R-:W-:-:S03]  /*0ea0*/  FADD R32, R37, R32 ;  /* 0x0000002025207221 */ /* 0x001fc60000000000 */
[----:B------:R-:W-:Y:S01]  /*0eb0*/  LDS R9, [R4+0x440] ;  /* 0x0004400004097984 */ /* 0x000fe20000000800 */
[----:B------:R-:W-:-:S03]  /*0ec0*/  FFMA R11, R11, R32, R28 ;  /* 0x000000200b0b7223 */ /* 0x000fc6000000001c */
[----:B------:R-:W0:Y:S01]  /*0ed0*/  LDS R10, [R4+0x460] ;  /* 0x00046000040a7984 */ /* 0x000e220000000800 */
[----:B---3--:R-:W-:-:S03]  /*0ee0*/  FADD R30, R35, R30 ;  /* 0x0000001e231e7221 */ /* 0x008fc60000000000 */
[----:B------:R-:W3:Y:S01]  /*0ef0*/  LDS R37, [R4+0x670] ;  /* 0x0006700004257984 */ /* 0x000ee20000000800 */
[----:B------:R-:W-:Y:S01]  /*0f00*/  FFMA R48, R13, R30, R48 ;  /* 0x0000001e0d307223 */ /* 0x000fe20000000030 */
[----:B----4-:R-:W-:Y:S02]  /*0f10*/  FADD R30, R41, R40 ;  /* 0x00000028291e7221 */ /* 0x010fe40000000000 */
[----:B------:R-:W-:Y:S02]  /*0f20*/  LDS R28, [R4+0x668] ;  /* 0x00066800041c7984 */ /* 0x000fe40000000800 */
[----:B------:R-:W-:Y:S02]  /*0f30*/  FFMA R30, R0, R30, R27 ;  /* 0x0000001e001e7223 */ /* 0x000fe4000000001b */
[----:B------:R-:W4:Y:S01]  /*0f40*/  LDS R13, [R4+0x678] ;  /* 0x00067800040d7984 */ /* 0x000f220000000800 */
[----:B-----5:R-:W-:-:S03]  /*0f50*/  FADD R44, R51, R44 ;  /* 0x0000002c332c7221 */ /* 0x020fc60000000000 */
[----:B------:R-:W5:Y:S01]  /*0f60*/  LDS R41, [R4+0x680] ;  /* 0x0006800004297984 */ /* 0x000f620000000800 */
[----:B------:R-:W-:-:S03]  /*0f70*/  FFMA R0, R21, R44, R48 ;  /* 0x0000002c15007223 */ /* 0x000fc60000000030 */
[----:B------:R-:W-:Y:S01]  /*0f80*/  LDS R35, [R4+0xaac] ;  /* 0x000aac0004237984 */ /* 0x000fe20000000800 */
[----:B-1----:R-:W-:-:S03]  /*0f90*/  FADD R34, R34, R39 ;  /* 0x0000002722227221 */ /* 0x002fc60000000000 */
[----:B------:R-:W-:Y:S01]  /*0fa0*/  LDS R48, [R4+0x664] ;  /* 0x0006640004307984 */ /* 0x000fe20000000800 */
[----:B------:R-:W-:-:S03]  /*0fb0*/  FMUL R25, R25, R34 ;  /* 0x0000002219197220 */ /* 0x000fc60000400000 */
[----:B------:R-:W-:Y:S01]  /*0fc0*/  LDS R39, [R4+0x88c] ;  /* 0x00088c0004277984 */ /* 0x000fe20000000800 */
[----:B--2---:R-:W-:-:S03]  /*0fd0*/  FADD R43, R43, R46 ;  /* 0x0000002e2b2b7221 */ /* 0x004fc60000000000 */
[----:B------:R-:W-:Y:S01]  /*0fe0*/  LDS R34, [R4+0x890] ;  /* 0x0008900004227984 */ /* 0x000fe20000000800 */
[----:B------:R-:W-:-:S03]  /*0ff0*/  FFMA R27, R12, R43, R11 ;  /* 0x0000002b0c1b7223 */ /* 0x000fc6000000000b */
[----:B------:R-:W1:Y:S01]  /*1000*/  LDS R46, [R4+0x894] ;  /* 0x00089400042e7984 */ /* 0x000e620000000800 */
[----:B0-----:R-:W-:-:S03]  /*1010*/  FADD R10, R9, R10 ;  /* 0x0000000a090a7221 */ /* 0x001fc60000000000 */
[----:B------:R-:W-:Y:S01]  /*1020*/  LDS R44, [R4+0x888] ;  /* 0x00088800042c7984 */ /* 0x000fe20000000800 */
[----:B---3--:R-:W-:-:S03]  /*1030*/  FFMA R37, R2, R37, R25 ;  /* 0x0000002502257223 */ /* 0x008fc60000000019 */
[----:B------:R-:W0:Y:S01]  /*1040*/  LDS R9, [R4+0x67c] ;  /* 0x00067c0004097984 */ /* 0x000e220000000800 */
[----:B------:R-:W-:Y:S01]  /*1050*/  FFMA R0, R23, R10, R0 ;  /* 0x0000000a17007223 */ /* 0x000fe20000000000 */
[----:B------:R-:W2:Y:S02]  /*1060*/  LDC R2, c[0x0][0x394] ;  /* 0x0000e500ff027b82 */ /* 0x000ea40000000800 */
[----:B------:R-:W3:Y:S04]  /*1070*/  LDS R25, [R4+0x898] ;  /* 0x0008980004197984 */ /* 0x000ee80000000800 */
[----:B------:R-:W3:Y:S01]  /*1080*/  LDS R40, [R4+0xab4] ;  /* 0x000ab40004287984 */ /* 0x000ee20000000800 */
[----:B----4-:R-:W-:Y:S01]  /*1090*/  FADD R13, R28, R13 ;  /* 0x0000000d1c0d7221 */ /* 0x010fe20000000000 */
[----:B------:R-:W4:Y:S02]  /*10a0*/  LDC.64 R10, c[0x0][0x388] ;  /* 0x0000e200ff0a7b82 */ /* 0x000f240000000a00 */
[----:B------:R-:W-:Y:S01]  /*10b0*/  LDS R23, [R4+0x884] ;  /* 0x0008840004177984 */ /* 0x000fe20000000800 */
[----:B------:R-:W-:Y:S01]  /*10c0*/  FFMA R8, R8, R13, R37 ;  /* 0x0000000d08087223 */ /* 0x000fe20000000025 */
[----:B------:R-:W-:Y:S01]  /*10d0*/  FADD R37, -R30, R27 ;  /* 0x0000001b1e257221 */ /* 0x000fe20000000100 */
[----:B-----5:R-:W-:Y:S01]  /*10e0*/  FADD R41, R50, R41 ;  /* 0x0000002932297221 */ /* 0x020fe20000000000 */
[----:B------:R-:W5:Y:S01]  /*10f0*/  LDS R32, [R4+0x89c] ;  /* 0x00089c0004207984 */ /* 0x000f620000000800 */
[----:B------:R-:W-:-:S03]  /*1100*/  FADD R27, -R27, R0 ;  /* 0x000000001b1b7221 */ /* 0x000fc60000000100 */
[----:B------:R-:W5:Y:S04]  /*1110*/  LDS R21, [R4+0xab0] ;  /* 0x000ab00004157984 */ /* 0x000f680000000800 */
[----:B------:R-:W-:Y:S01]  /*1120*/  LDS R50, [R4+0xeec] ;  /* 0x000eec0004327984 */ /* 0x000fe20000000800 */
[----:B--2---:R-:W-:Y:S01]  /*1130*/  IMAD R13, R2, UR4, R49 ;  /* 0x00000004020d7c24 */ /* 0x004fe2000f8e0231 */
[----:B------:R-:W-:Y:S02]  /*1140*/  UIADD3 UR4, UPT, UPT, UR4, UR5, URZ ;  /* 0x0000000504047290 */ /* 0x000fe4000fffe0ff */
[----:B------:R-:W-:Y:S01]  /*1150*/  LDS R43, [R4+0xcd0] ;  /* 0x000cd000042b7984 */ /* 0x000fe20000000800 */
[----:B-1----:R-:W-:-:S03]  /*1160*/  FADD R39, R39, R46 ;  /* 0x0000002e27277221 */ /* 0x002fc60000000000 */
[----:B------:R-:W-:Y:S01]  /*1170*/  LDS R30, [R4+0xaa0] ;  /* 0x000aa000041e7984 */ /* 0x000fe20000000800 */
[----:B----4-:R-:W-:-:S04]  /*1180*/  IMAD.WIDE R12, R13, 0x4, R10 ;  /* 0x000000040d0c7825 */ /* 0x010fc800078e020a */
[----:B------:R-:W-:Y:S01]  /*1190*/  FMUL R28, R6, R39 ;  /* 0x00000027061c7220 */ /* 0x000fe20000400000 */
[----:B------:R-:W-:Y:S01]  /*11a0*/  LDS R46, [R4+0x880] ;  /* 0x00088000042e7984 */ /* 0x000fe20000000800 */
[----:B0-----:R-:W-:Y:S02]  /*11b0*/  FADD R48, R48, R9 ;  /* 0x0000000930307221 */ /* 0x001fe40000000000 */
[----:B------:R-:W-:Y:S01]  /*11c0*/  FFMA R28, R15, R34, R28 ;  /* 0x000000220f1c7223 */ /* 0x000fe2000000001c */
[----:B------:R-:W-:Y:S01]  /*11d0*/  IMAD R9, R2, UR4, R49 ;  /* 0x0000000402097c24 */ /* 0x000fe2000f8e0231 */
[----:B------:R0:W-:Y:S01]  /*11e0*/  STG.E desc[UR10][R12.64], R37 ;  /* 0x000000250c007986 */ /* 0x0001e2000c10190a */
[----:B------:R-:W-:Y:S01]  /*11f0*/  FFMA R48, R7, R48, R8 ;  /* 0x0000003007307223 */ /* 0x000fe20000000008 */
[----:B---3--:R-:W-:Y:S01]  /*1200*/  FADD R25, R44, R25 ;  /* 0x000000192c197221 */ /* 0x008fe20000000000 */
[----:B------:R-:W-:Y:S01]  /*1210*/  IMAD.WIDE R8, R9, 0x4, R10 ;  /* 0x0000000409087825 */ /* 0x000fe200078e020a */
[----:B------:R-:W-:Y:S03]  /*1220*/  LDS R6, [R4+0xaa8] ;  /* 0x000aa80004067984 */ /* 0x000fe60000000800 */
[----:B------:R-:W-:Y:S01]  /*1230*/  FADD R40, R35, R40 ;  /* 0x0000002823287221 */ /* 0x000fe20000000000 */
[----:B------:R-:W-:Y:S01]  /*1240*/  FFMA R15, R19, R41, R48 ;  /* 0x00000029130f7223 */ /* 0x000fe20000000030 */
[----:B------:R-:W-:Y:S01]  /*1250*/  FFMA R28, R5, R25, R28 ;  /* 0x00000019051c7223 */ /* 0x000fe2000000001c */
[----:B------:R-:W-:Y:S01]  /*1260*/  LDS R48, [R4+0xccc] ;  /* 0x000ccc0004307984 */ /* 0x000fe20000000800 */
[----:B------:R-:W-:Y:S01]  /*1270*/  UIADD3 UR4, UPT, UPT, UR4, UR5, URZ ;  /* 0x0000000504047290 */ /* 0x000fe2000fffe0ff */
[----:B0-----:R-:W-:-:S02]  /*1280*/  FMUL R13, R3, R40 ;  /* 0x00000028030d7220 */ /* 0x001fc40000400000 */
[----:B------:R-:W0:Y:S01]  /*1290*/  LDS R5, [R4+0xcd4] ;  /* 0x000cd40004057984 */ /* 0x000e220000000800 */
[----:B-----5:R-:W-:Y:S01]  /*12a0*/  FADD R23, R23, R32 ;  /* 0x0000002017177221 */ /* 0x020fe20000000000 */
[----:B------:R-:W-:Y:S02]  /*12b0*/  UIADD3 UR6, UPT, UPT, UR4, UR5, URZ ;  /* 0x0000000504067290 */ /* 0x000fe4000fffe0ff */
[C-C-:B------:R-:W-:Y:S01]  /*12c0*/  IMAD R53, R2.reuse, UR4, R49.reuse ;  /* 0x0000000402357c24 */ /* 0x140fe2000f8e0231 */
[----:B------:R-:W1:Y:S01]  /*12d0*/  LDS R3, [R4+0xef4] ;  /* 0x000ef40004037984 */ /* 0x000e620000000800 */
[----:B------:R-:W-:Y:S01]  /*12e0*/  FFMA R17, R17, R23, R28 ;  /* 0x0000001711117223 */ /* 0x000fe2000000001c */
[----:B------:R-:W-:Y:S02]  /*12f0*/  UIADD3 UR7, UPT, UPT, UR6, UR5, URZ ;  /* 0x0000000506077290 */ /* 0x000fe4000fffe0ff */
[----:B------:R2:W-:Y:S01]  /*1300*/  STG.E desc[UR10][R8.64], R27 ;  /* 0x0000001b08007986 */ /* 0x0005e2000c10190a */
[----:B------:R-:W-:Y:S01]  /*1310*/  IMAD R51, R2, UR6, R49 ;  /* 0x0000000602337c24 */ /* 0x000fe2000f8e0231 */
[----:B------:R-:W-:-:S02]  /*1320*/  UIADD3 UR8, UPT, UPT, UR7, UR5, URZ ;  /* 0x0000000507087290 */ /* 0x000fc4000fffe0ff */
[----:B------:R-:W3:Y:S02]  /*1330*/  LDS R7, [R4+0xab8] ;  /* 0x000ab80004077984 */ /* 0x000ee40000000800 */
[----:B------:R-:W-:Y:S02]  /*1340*/  UIADD3 UR5, UPT, UPT, UR8, UR5, URZ ;  /* 0x0000000508057290 */ /* 0x000fe4000fffe0ff */
[----:B------:R-:W-:Y:S01]  /*1350*/  LDS R40, [R4+0xcc8] ;  /* 0x000cc80004287984 */ /* 0x000fe20000000800 */
[----:B--2---:R-:W-:-:S03]  /*1360*/  FFMA R8, R14, R21, R13 ;  /* 0x000000150e087223 */ /* 0x004fc6000000000d */
[----:B------:R-:W2:Y:S01]  /*1370*/  LDS R41, [R4+0xef0] ;  /* 0x000ef00004297984 */ /* 0x000ea20000000800 */
[----:B------:R-:W-:-:S03]  /*1380*/  IMAD R9, R2, UR8, R49 ;  /* 0x0000000802097c24 */ /* 0x000fc6000f8e0231 */
[----:B------:R-:W4:Y:S04]  /*1390*/  LDS R13, [R4+0xcd8] ;  /* 0x000cd800040d7984 */ /* 0x000f280000000800 */
[----:B------:R-:W-:Y:S04]  /*13a0*/  LDS R39, [R4+0xee8] ;  /* 0x000ee80004277984 */ /* 0x000fe80000000800 */
[----:B------:R-:W5:Y:S04]  /*13b0*/  LDS R28, [R4+0xef8] ;  /* 0x000ef800041c7984 */ /* 0x000f680000000800 */
[----:B------:R-:W-:Y:S01]  /*13c0*/  LDS R44, [R4+0xaa4] ;  /* 0x000aa400042c7984 */ /* 0x000fe20000000800 */
[----:B0-----:R-:W-:-:S03]  /*13d0*/  FADD R48, R48, R5 ;  /* 0x0000000530307221 */ /* 0x001fc60000000000 */
[----:B------:R-:W0:Y:S01]  /*13e0*/  LDS R35, [R4+0xabc] ;  /* 0x000abc0004237984 */ /* 0x000e220000000800 */
[----:B-1----:R-:W-:-:S03]  /*13f0*/  FADD R50, R50, R3 ;  /* 0x0000000332327221 */ /* 0x002fc60000000000 */
[----:B------:R-:W-:Y:S01]  /*1400*/  LDS R34, [R4+0xcc4] ;  /* 0x000cc40004227984 */ /* 0x000fe20000000800 */
[----:B------:R-:W-:Y:S01]  /*1410*/  FMUL R47, R47, R48 ;  /* 0x000000302f2f7220 */ /* 0x000fe20000400000 */
[----:B------:R-:W-:Y:S02]  /*1420*/  FMUL R45, R45, R50 ;  /* 0x000000322d2d7220 */ /* 0x000fe40000400000 */
[----:B------:R-:W1:Y:S01]  /*1430*/  LDS R21, [R4+0xcdc] ;  /* 0x000cdc0004157984 */ /* 0x000e620000000800 */
[----:B------:R-:W-:Y:S01]  /*1440*/  FFMA R42, R42, R43, R47 ;  /* 0x0000002b2a2a7223 */ /* 0x000fe2000000002f */
[----:B---3--:R-:W-:Y:S02]  /*1450*/  FADD R6, R6, R7 ;  /* 0x0000000706067221 */ /* 0x008fe40000000000 */
[----:B------:R-:W-:Y:S01]  /*1460*/  LDS R32, [R4+0xee4] ;  /* 0x000ee40004207984 */ /* 0x000fe20000000800 */
[C-C-:B------:R-:W-:Y:S02]  /*1470*/  IMAD R7, R2.reuse, UR7, R49.reuse ;  /* 0x0000000702077c24 */ /* 0x140fe4000f8e0231 */
[----:B------:R-:W-:Y:S01]  /*1480*/  FFMA R31, R31, R6, R8 ;  /* 0x000000061f1f7223 */ /* 0x000fe20000000008 */
[----:B------:R-:W3:Y:S01]  /*1490*/  LDS R19, [R4+0xefc] ;  /* 0x000efc0004137984 */ /* 0x000ee20000000800 */
[----:B------:R-:W-:-:S02]  /*14a0*/  IMAD R49, R2, UR5, R49 ;  /* 0x0000000502317c24 */ /* 0x000fc4000f8e0231 */
[----:B------:R-:W-:Y:S01]  /*14b0*/  IMAD.WIDE R2, R53, 0x4, R10 ;  /* 0x0000000435027825 */ /* 0x000fe200078e020a */
[----:B------:R-:W3:Y:S03]  /*14c0*/  LDS R37, [R4+0x8a0] ;  /* 0x0008a00004257984 */ /* 0x000ee60000000800 */
[----:B--2---:R-:W-:Y:S01]  /*14d0*/  FFMA R38, R38, R41, R45 ;  /* 0x0000002926267223 */ /* 0x004fe2000000002d */
[----:B------:R-:W-:Y:S01]  /*14e0*/  IMAD.WIDE R6, R7, 0x4, R10 ;  /* 0x0000000407067825 */ /* 0x000fe200078e020a */
[----:B------:R-:W2:Y:S03]  /*14f0*/  LDS R25, [R4+0xac0] ;  /* 0x000ac00004197984 */ /* 0x000ea60000000800 */
[----:B----4-:R-:W-:Y:S01]  /*1500*/  FADD R13, R40, R13 ;  /* 0x0000000d280d7221 */ /* 0x010fe20000000000 */
[----:B------:R-:W-:Y:S01]  /*1510*/  IMAD.WIDE R8, R9, 0x4, R10 ;  /* 0x0000000409087825 */ /* 0x000fe200078e020a */
[----:B------:R-:W-:Y:S03]  /*1520*/  LDS R27, [R4+0xcc0] ;  /* 0x000cc000041b7984 */ /* 0x000fe60000000800 */
[----:B------:R-:W-:Y:S01]  /*1530*/  FFMA R13, R33, R13, R42 ;  /* 0x0000000d210d7223 */ /* 0x000fe2000000002a */
[----:B------:R-:W4:Y:S01]  /*1540*/  LDS R12, [R4+0xce0] ;  /* 0x000ce000040c7984 */ /* 0x000f220000000800 */
[----:B-----5:R-:W-:-:S03]  /*1550*/  FADD R28, R39, R28 ;  /* 0x0000001c271c7221 */ /* 0x020fc60000000000 */
[----:B------:R-:W-:Y:S01]  /*1560*/  LDS R14, [R4+0xf00] ;  /* 0x000f0000040e7984 */ /* 0x000fe20000000800 */
[----:B------:R-:W-:-:S03]  /*1570*/  FFMA R29, R29, R28, R38 ;  /* 0x0000001c1d1d7223 */ /* 0x000fc60000000026 */
[----:B------:R5:W4:Y:S01]  /*1580*/  LDS R23, [R4+0xee0] ;  /* 0x000ee00004177984 */ /* 0x000b220000000800 */
[----:B0-----:R-:W-:-:S04]  /*1590*/  FADD R35, R44, R35 ;  /* 0x000000232c237221 */ /* 0x001fc80000000000 */
[----:B------:R-:W-:Y:S01]  /*15a0*/  FFMA R31, R36, R35, R31 ;  /* 0x00000023241f7223 */ /* 0x000fe2000000001f */
[----:B-1----:R-:W-:Y:S01]  /*15b0*/  FADD R21, R34, R21 ;  /* 0x0000001522157221 */ /* 0x002fe20000000000 */
[----:B-----5:R-:W-:-:S04]  /*15c0*/  IMAD.WIDE R4, R51, 0x4, R10 ;  /* 0x0000000433047825 */ /* 0x020fc800078e020a */
[----:B------:R-:W-:Y:S01]  /*15d0*/  FFMA R13, R26, R21, R13 ;  /* 0x000000151a0d7223 */ /* 0x000fe2000000000d */
[----:B------:R-:W-:-:S04]  /*15e0*/  IMAD.WIDE R10, R49, 0x4, R10 ;  /* 0x00000004310a7825 */ /* 0x000fc800078e020a */
[----:B---3--:R-:W-:Y:S01]  /*15f0*/  FADD R19, R32, R19 ;  /* 0x0000001320137221 */ /* 0x008fe20000000000 */
[----:B------:R-:W-:-:S03]  /*1600*/  FADD R37, R46, R37 ;  /* 0x000000252e257221 */ /* 0x000fc60000000000 */
[----:B------:R-:W-:Y:S01]  /*1610*/  FFMA R19, R24, R19, R29 ;  /* 0x0000001318137223 */ /* 0x000fe2000000001d */
[----:B--2---:R-:W-:Y:S01]  /*1620*/  FADD R25, R30, R25 ;  /* 0x000000191e197221 */ /* 0x004fe20000000000 */
[----:B------:R-:W-:-:S03]  /*1630*/  FFMA R22, R22, R37, R17 ;  /* 0x0000002516167223 */ /* 0x000fc60000000011 */
[----:B------:R-:W-:Y:S01]  /*1640*/  FFMA R25, R20, R25, R31 ;  /* 0x0000001914197223 */ /* 0x000fe2000000001f */
[----:B----4-:R-:W-:-:S03]  /*1650*/  FADD R12, R27, R12 ;  /* 0x0000000c1b0c7221 */ /* 0x010fc60000000000 */
[----:B------:R-:W-:Y:S01]  /*1660*/  FADD R17, -R22, R25 ;  /* 0x0000001916117221 */ /* 0x000fe20000000100 */
[----:B------:R-:W-:Y:S01]  /*1670*/  FFMA R12, R18, R12, R13 ;  /* 0x0000000c120c7223 */ /* 0x000fe2000000000d */
[----:B------:R-:W-:Y:S01]  /*1680*/  FADD R13, -R0, R15 ;  /* 0x0000000f000d7221 */ /* 0x000fe20000000100 */
[----:B------:R-:W-:Y:S01]  /*1690*/  FADD R15, -R15, R22 ;  /* 0x000000160f0f7221 */ /* 0x000fe20000000100 */
[----:B------:R-:W-:Y:S01]  /*16a0*/  FADD R14, R23, R14 ;  /* 0x0000000e170e7221 */ /* 0x000fe20000000000 */
[----:B------:R-:W-:Y:S02]  /*16b0*/  FADD R25, -R25, R12 ;  /* 0x0000000c19197221 */ /* 0x000fe40000000100 */
[----:B------:R-:W-:Y:S01]  /*16c0*/  STG.E desc[UR10][R2.64], R13 ;  /* 0x0000000d02007986 */ /* 0x000fe2000c10190a */
[----:B------:R-:W-:-:S03]  /*16d0*/  FFMA R19, R16, R14, R19 ;  /* 0x0000000e10137223 */ /* 0x000fc60000000013 */
[----:B------:R-:W-:Y:S01]  /*16e0*/  STG.E desc[UR10][R4.64], R15 ;  /* 0x0000000f04007986 */ /* 0x000fe2000c10190a */
[----:B------:R-:W-:-:S03]  /*16f0*/  FADD R19, -R12, R19 ;  /* 0x000000130c137221 */ /* 0x000fc60000000100 */
[----:B------:R-:W-:Y:S04]  /*1700*/  STG.E desc[UR10][R6.64], R17 ;  /* 0x0000001106007986 */ /* 0x000fe8000c10190a */
[----:B------:R-:W-:Y:S04]  /*1710*/  STG.E desc[UR10][R8.64], R25 ;  /* 0x0000001908007986 */ /* 0x000fe8000c10190a */
[----:B------:R-:W-:Y:S01]  /*1720*/  STG.E desc[UR10][R10.64], R19 ;  /* 0x000000130a007986 */ /* 0x000fe2000c10190a */
[----:B------:R-:W-:Y:S05]  /*1730*/  EXIT ;  /* 0x000000000000794d */ /* 0x000fea0003800000 */
.L_x_180:
        /* <DEDUP_REMOVED lines=12> */
.L_x_228:


//--------------------- .text._Z16ScaleDown_kernelPfS_iiii --------------------------
	.section	.text._Z16ScaleDown_kernelPfS_iiii,"ax",@progbits
	.align	128
        .global         _Z16ScaleDown_kernelPfS_iiii
        .type           _Z16ScaleDown_kernelPfS_iiii,@function
        .size           _Z16ScaleDown_kernelPfS_iiii,(.L_x_229 - _Z16ScaleDown_kernelPfS_iiii)
        .other          _Z16ScaleDown_kernelPfS_iiii,@"STO_CUDA_ENTRY STV_DEFAULT"
_Z16ScaleDown_kernelPfS_iiii:
.text._Z16ScaleDown_kernelPfS_iiii:
[----:B------:R-:W-:Y:S01]  /*0000*/  LDC R1, c[0x0][0x37c] ;  /* 0x0000df00ff017b82 */ /* 0x000fe20000000800 */
[----:B------:R-:W0:Y:S01]  /*0010*/  S2R R9, SR_TID.X ;  /* 0x0000000000097919 */ /* 0x000e220000002100 */
[----:B------:R-:W-:Y:S01]  /*0020*/  BSSY.RECONVERGENT B0, `(.L_x_181) ;  /* 0x000001b000007945 */ /* 0x000fe20003800200 */
[----:B------:R-:W1:Y:S01]  /*0030*/  S2R R4, SR_CTAID.X ;  /* 0x0000000000047919 */ /* 0x000e620000002500 */
[----:B0-----:R-:W-:-:S13]  /*0040*/  ISETP.GT.U32.AND P0, PT, R9, 0x13, PT ;  /* 0x000000130900780c */ /* 0x001fda0003f04070 */
[----:B-1----:R-:W-:Y:S05]  /*0050*/  @P0 BRA `(.L_x_182) ;  /* 0x00000000005c0947 */ /* 0x002fea0003800000 */
[----:B------:R-:W0:Y:S01]  /*0060*/  S2R R0, SR_CTAID.Y ;  /* 0x0000000000007919 */ /* 0x000e220000002600 */
[----:B------:R-:W1:Y:S01]  /*0070*/  LDC.64 R6, c[0x0][0x398] ;  /* 0x0000e600ff067b82 */ /* 0x000e620000000a00 */
[----:B------:R-:W2:Y:S01]  /*0080*/  LDCU UR7, c[0x0][0x394] ;  /* 0x00007280ff0777ac */ /* 0x000ea20008000800 */
[----:B------:R-:W-:Y:S02]  /*0090*/  UMOV UR4, 0x400 ;  /* 0x0000040000047882 */ /* 0x000fe40000000000 */
[----:B------:R-:W-:-:S04]  /*00a0*/  UIADD3 UR5, UPT, UPT, UR4, 0x390, URZ ;  /* 0x0000039004057890 */ /* 0x000fc8000fffe0ff */
[----:B------:R-:W3:Y:S01]  /*00b0*/  S2UR UR6, SR_CgaCtaId ;  /* 0x00000000000679c3 */ /* 0x000ee20000008800 */
[----:B------:R-:W-:Y:S01]  /*00c0*/  UIADD3 UR4, UPT, UPT, UR4, 0x3e0, URZ ;  /* 0x000003e004047890 */ /* 0x000fe2000fffe0ff */
[----:B0-----:R-:W-:Y:S01]  /*00d0*/  LEA R0, R0, R9, 0x4 ;  /* 0x0000000900007211 */ /* 0x001fe200078e20ff */
[----:B---3--:R-:W-:Y:S02]  /*00e0*/  ULEA UR5, UR6, UR5, 0x18 ;  /* 0x0000000506057291 */ /* 0x008fe4000f8ec0ff */
[----:B------:R-:W-:Y:S01]  /*00f0*/  ULEA UR4, UR6, UR4, 0x18 ;  /* 0x0000000406047291 */ /* 0x000fe2000f8ec0ff */
[C---:B------:R-:W-:Y:S02]  /*0100*/  VIMNMX.U32 R2, PT, PT, R0.reuse, 0x2, !PT ;  /* 0x0000000200027848 */ /* 0x040fe40007fe0000 */
[----:B------:R-:W-:Y:S02]  /*0110*/  IADD3 R0, PT, PT, R0, -0x4, RZ ;  /* 0xfffffffc00007810 */ /* 0x000fe40007ffe0ff */
[----:B------:R-:W-:-:S02]  /*0120*/  IADD3 R3, PT, PT, R2, -0x2, RZ ;  /* 0xfffffffe02037810 */ /* 0x000fc40007ffe0ff */
[----:B------:R-:W-:Y:S02]  /*0130*/  LEA.HI R0, R0, R0, RZ, 0x1 ;  /* 0x0000000000007211 */ /* 0x000fe400078f08ff */
[----:B-1----:R-:W-:Y:S02]  /*0140*/  ISETP.GE.AND P0, PT, R3, R6, PT ;  /* 0x000000060300720c */ /* 0x002fe40003f06270 */
[----:B------:R-:W-:Y:S02]  /*0150*/  SHF.R.S32.HI R0, RZ, 0x1, R0 ;  /* 0x00000001ff007819 */ /* 0x000fe40000011400 */
[----:B------:R-:W-:-:S03]  /*0160*/  LEA R5, R9, UR4, 0x2 ;  /* 0x0000000409057c11 */ /* 0x000fc6000f8e10ff */
[----:B------:R-:W-:Y:S01]  /*0170*/  IMAD R2, R0, R7, RZ ;  /* 0x0000000700027224 */ /* 0x000fe200078e02ff */
[----:B------:R-:W-:-:S05]  /*0180*/  LEA R0, R9, UR5, 0x2 ;  /* 0x0000000509007c11 */ /* 0x000fca000f8e10ff */
[----:B------:R-:W-:-:S05]  /*0190*/  @P0 IADD3 R3, PT, PT, R6, -0x1, RZ ;  /* 0xffffffff06030810 */ /* 0x000fca0007ffe0ff */
[----:B--2---:R-:W-:-:S05]  /*01a0*/  IMAD R3, R3, UR7, RZ ;  /* 0x0000000703037c24 */ /* 0x004fca000f8e02ff */
[----:B------:R0:W-:Y:S04]  /*01b0*/  STS [R0], R3 ;  /* 0x0000000300007388 */ /* 0x0001e80000000800 */
[----:B------:R0:W-:Y:S02]  /*01c0*/  STS [R5], R2 ;  /* 0x0000000205007388 */ /* 0x0001e40000000800 */
.L_x_182:
[----:B------:R-:W-:Y:S05]  /*01d0*/  BSYNC.RECONVERGENT B0 ;  /* 0x0000000000007941 */ /* 0x000fea0003800200 */
.L_x_181:
[----:B------:R-:W1:Y:S08]  /*01e0*/  S2UR UR5, SR_CgaCtaId ;  /* 0x00000000000579c3 */ /* 0x000e700000008800 */
[----:B------:R-:W-:Y:S01]  /*01f0*/  BAR.SYNC.DEFER_BLOCKING 0x0 ;  /* 0x0000000000007b1d */ /* 0x000fe20000010000 */
[----:B------:R-:W-:-:S04]  /*0200*/  SHF.L.U32 R4, R4, 0x6, RZ ;  /* 0x0000000604047819 */ /* 0x000fc800000006ff */
[----:B0-----:R-:W-:Y:S01]  /*0210*/  VIADDMNMX R0, R4, R9, 0x2, !PT ;  /* 0x0000000204007446 */ /* 0x001fe20007800109 */
[----:B------:R-:W-:Y:S02]  /*0220*/  UMOV UR4, 0x400 ;  /* 0x0000040000047882 */ /* 0x000fe40000000000 */
[----:B------:R-:W0:Y:S01]  /*0230*/  LDC R7, c[0x0][0x390] ;  /* 0x0000e400ff077b82 */ /* 0x000e220000000800 */
[----:B------:R-:W2:Y:S01]  /*0240*/  LDCU.64 UR8, c[0x0][0x358] ;  /* 0x00006b00ff0877ac */ /* 0x000ea20008000a00 */
[----:B------:R-:W-:-:S06]  /*0250*/  IADD3 R0, PT, PT, R0, -0x2, RZ ;  /* 0xfffffffe00007810 */ /* 0x000fcc0007ffe0ff */
[----:B------:R-:W3:Y:S01]  /*0260*/  LDC.64 R2, c[0x0][0x388] ;  /* 0x0000e200ff027b82 */ /* 0x000ee20000000a00 */
[----:B-1----:R-:W-:Y:S01]  /*0270*/  ULEA UR6, UR5, UR4, 0x18 ;  /* 0x0000000405067291 */ /* 0x002fe2000f8ec0ff */
[----:B0-----:R-:W-:-:S08]  /*0280*/  ISETP.GE.AND P0, PT, R0, R7, PT ;  /* 0x000000070000720c */ /* 0x001fd00003f06270 */
[----:B------:R-:W0:Y:S05]  /*0290*/  LDS R5, [UR6+0x390] ;  /* 0x00039006ff057984 */ /* 0x000e2a0008000800 */
[----:B------:R-:W-:-:S04]  /*02a0*/  @P0 IADD3 R0, PT, PT, R7, -0x1, RZ ;  /* 0xffffffff07000810 */ /* 0x000fc80007ffe0ff */
[----:B0-----:R-:W-:-:S05]  /*02b0*/  IADD3 R5, PT, PT, R0, R5, RZ ;  /* 0x0000000500057210 */ /* 0x001fca0007ffe0ff */
[----:B---3--:R-:W-:-:S05]  /*02c0*/  IMAD.WIDE R10, R5, 0x4, R2 ;  /* 0x00000004050a7825 */ /* 0x008fca00078e0202 */
[----:B--2---:R0:W2:Y:S01]  /*02d0*/  LDG.E R13, desc[UR8][R10.64] ;  /* 0x000000080a0d7981 */ /* 0x0040a2000c1e1900 */
[----:B------:R-:W-:Y:S01]  /*02e0*/  LEA.HI R8, R7, R7, RZ, 0x1 ;  /* 0x0000000707087211 */ /* 0x000fe200078f08ff */
[----:B------:R-:W-:Y:S01]  /*02f0*/  UIADD3 UR4, UPT, UPT, UR4, 0x110, URZ ;  /* 0x0000011004047890 */ /* 0x000fe2000fffe0ff */
[----:B------:R-:W-:Y:S02]  /*0300*/  SHF.R.S32.HI R7, RZ, 0x1, R4 ;  /* 0x00000001ff077819 */ /* 0x000fe40000011404 */
[----:B------:R-:W-:Y:S01]  /*0310*/  SHF.R.S32.HI R8, RZ, 0x1, R8 ;  /* 0x00000001ff087819 */ /* 0x000fe20000011408 */
[----:B------:R-:W-:-:S03]  /*0320*/  ULEA UR4, UR5, UR4, 0x18 ;  /* 0x0000000405047291 */ /* 0x000fc6000f8ec0ff */
[----:B------:R-:W-:-:S04]  /*0330*/  VIADDMNMX R4, R8, -R7, 0x20, PT ;  /* 0x0000002008047446 */ /* 0x000fc80003800907 */
[C---:B------:R-:W-:Y:S02]  /*0340*/  ISETP.GE.AND P1, PT, R9.reuse, R4, PT ;  /* 0x000000040900720c */ /* 0x040fe40003f26270 */
[----:B------:R-:W-:-:S04]  /*0350*/  LEA R4, R9, UR6, 0x2 ;  /* 0x0000000609047c11 */ /* 0x000fc8000f8e10ff */
[----:B------:R-:W-:-:S07]  /*0360*/  LEA R5, R9, R4, 0x2 ;  /* 0x0000000409057211 */ /* 0x000fce00078e10ff */
[----:B0-----:R-:W0:Y:S08]  /*0370*/  @!P1 LDC.64 R10, c[0x3][0x8] ;  /* 0x00c00200ff0a9b82 */ /* 0x001e300000000a00 */
[----:B------:R-:W1:Y:S08]  /*0380*/  @!P1 LDC R14, c[0x3][0x4] ;  /* 0x00c00100ff0e9b82 */ /* 0x000e700000000800 */
[----:B------:R-:W3:Y:S01]  /*0390*/  @!P1 LDC R18, c[0x3][0x4] ;  /* 0x00c00100ff129b82 */ /* 0x000ee20000000800 */
[----:B--2---:R-:W-:Y:S07]  /*03a0*/  STS [R4], R13 ;  /* 0x0000000d04007388 */ /* 0x004fee0000000800 */
[----:B------:R-:W-:Y:S06]  /*03b0*/  BAR.SYNC.DEFER_BLOCKING 0x0 ;  /* 0x0000000000007b1d */ /* 0x000fec0000010000 */
[----:B------:R-:W-:Y:S04]  /*03c0*/  @!P1 LDS R12, [R5+0x4] ;  /* 0x00000400050c9984 */ /* 0x000fe80000000800 */
[----:B------:R-:W2:Y:S04]  /*03d0*/  @!P1 LDS R17, [R5+0xc] ;  /* 0x00000c0005119984 */ /* 0x000ea80000000800 */
[----:B------:R-:W-:Y:S04]  /*03e0*/  @!P1 LDS R6, [R5] ;  /* 0x0000000005069984 */ /* 0x000fe80000000800 */
[----:B------:R-:W4:Y:S04]  /*03f0*/  @!P1 LDS R15, [R5+0x10] ;  /* 0x00001000050f9984 */ /* 0x000f280000000800 */
[----:B------:R-:W5:Y:S01]  /*0400*/  @!P1 LDS R19, [R5+0x8] ;  /* 0x0000080005139984 */ /* 0x000f620000000800 */
[----:B--2---:R-:W-:-:S04]  /*0410*/  @!P1 FADD R17, R12, R17 ;  /* 0x000000110c119221 */ /* 0x004fc80000000000 */
[----:B0-----:R-:W-:Y:S01]  /*0420*/  @!P1 FMUL R17, R17, R10 ;  /* 0x0000000a11119220 */ /* 0x001fe20000400000 */
[----:B----4-:R-:W-:-:S04]  /*0430*/  @!P1 FADD R6, R6, R15 ;  /* 0x0000000f06069221 */ /* 0x010fc80000000000 */
[----:B-1----:R-:W-:Y:S01]  /*0440*/  @!P1 FFMA R10, R6, R14, R17 ;  /* 0x0000000e060a9223 */ /* 0x002fe20000000011 */
[----:B------:R-:W-:-:S03]  /*0450*/  LEA R6, R9, UR4, 0x2 ;  /* 0x0000000409067c11 */ /* 0x000fc6000f8e10ff */
[----:B-----5:R-:W-:-:S05]  /*0460*/  @!P1 FFMA R19, R19, R11, R10 ;  /* 0x0000000b13139223 */ /* 0x020fca000000000a */
[----:B------:R-:W-:Y:S01]  /*0470*/  @!P1 STS [R6+0x200], R19 ;  /* 0x0002001306009388 */ /* 0x000fe20000000800 */
[----:B------:R-:W-:Y:S06]  /*0480*/  BAR.SYNC.DEFER_BLOCKING 0x0 ;  /* 0x0000000000007b1d */ /* 0x000fec0000010000 */
[----:B------:R-:W0:Y:S02]  /*0490*/  LDS R11, [UR6+0x394] ;  /* 0x00039406ff0b7984 */ /* 0x000e240008000800 */
[----:B0-----:R-:W-:-:S05]  /*04a0*/  IADD3 R11, PT, PT, R0, R11, RZ ;  /* 0x0000000b000b7210 */ /* 0x001fca0007ffe0ff */
[----:B------:R-:W-:Y:S02]  /*04b0*/  IMAD.WIDE R12, R11, 0x4, R2 ;  /* 0x000000040b0c7825 */ /* 0x000fe400078e0202 */
[----:B------:R-:W0:Y:S04]  /*04c0*/  @!P1 LDC.64 R10, c[0x3][0x8] ;  /* 0x00c00200ff0a9b82 */ /* 0x000e280000000a00 */
[----:B------:R-:W2:Y:S04]  /*04d0*/  LDG.E R13, desc[UR8][R12.64] ;  /* 0x000000080c0d7981 */ /* 0x000ea8000c1e1900 */
[----:B--2---:R-:W-:Y:S01]  /*04e0*/  STS [R4], R13 ;  /* 0x0000000d04007388 */ /* 0x004fe20000000800 */
[----:B------:R-:W-:Y:S06]  /*04f0*/  BAR.SYNC.DEFER_BLOCKING 0x0 ;  /* 0x0000000000007b1d */ /* 0x000fec0000010000 */
[----:B------:R-:W-:Y:S04]  /*0500*/  @!P1 LDS R16, [R5+0x4] ;  /* 0x0000040005109984 */ /* 0x000fe80000000800 */
[----:B------:R-:W1:Y:S04]  /*0510*/  @!P1 LDS R17, [R5+0xc] ;  /* 0x00000c0005119984 */ /* 0x000e680000000800 */
[----:B------:R-:W-:Y:S04]  /*0520*/  @!P1 LDS R14, [R5] ;  /* 0x00000000050e9984 */ /* 0x000fe80000000800 */
[----:B------:R-:W2:Y:S04]  /*0530*/  @!P1 LDS R15, [R5+0x10] ;  /* 0x00001000050f9984 */ /* 0x000ea80000000800 */
[----:B------:R-:W4:Y:S01]  /*0540*/  @!P1 LDS R19, [R5+0x8] ;  /* 0x0000080005139984 */ /* 0x000f220000000800 */
[----:B-1----:R-:W-:-:S04]  /*0550*/  @!P1 FADD R17, R16, R17 ;  /* 0x0000001110119221 */ /* 0x002fc80000000000 */
[----:B0-----:R-:W-:Y:S01]  /*0560*/  @!P1 FMUL R17, R17, R10 ;  /* 0x0000000a11119220 */ /* 0x001fe20000400000 */
[----:B--2---:R-:W-:-:S04]  /*0570*/  @!P1 FADD R14, R14, R15 ;  /* 0x0000000f0e0e9221 */ /* 0x004fc80000000000 */
[----:B---3--:R-:W-:Y:S02]  /*0580*/  @!P1 FFMA R14, R14, R18, R17 ;  /* 0x000000120e0e9223 */ /* 0x008fe40000000011 */
[----:B------:R-:W0:Y:S02]  /*0590*/  @!P1 LDC R18, c[0x3][0x4] ;  /* 0x00c00100ff129b82 */ /* 0x000e240000000800 */
[----:B----4-:R-:W-:-:S05]  /*05a0*/  @!P1 FFMA R19, R19, R11, R14 ;  /* 0x0000000b13139223 */ /* 0x010fca000000000e */
[----:B------:R-:W-:Y:S01]  /*05b0*/  @!P1 STS [R6], R19 ;  /* 0x0000001306009388 */ /* 0x000fe20000000800 */
[----:B------:R-:W-:Y:S06]  /*05c0*/  BAR.SYNC.DEFER_BLOCKING 0x0 ;  /* 0x0000000000007b1d */ /* 0x000fec0000010000 */
[----:B------:R-:W1:Y:S02]  /*05d0*/  LDS R11, [UR6+0x398] ;  /* 0x00039806ff0b7984 */ /* 0x000e640008000800 */
[----:B-1----:R-:W-:-:S05]  /*05e0*/  IADD3 R11, PT, PT, R0, R11, RZ ;  /* 0x0000000b000b7210 */ /* 0x002fca0007ffe0ff */
[----:B------:R-:W-:Y:S02]  /*05f0*/  IMAD.WIDE R12, R11, 0x4, R2 ;  /* 0x000000040b0c7825 */ /* 0x000fe400078e0202 */
[----:B------:R-:W1:Y:S04]  /*0600*/  @!P1 LDC.64 R10, c[0x3][0x8] ;  /* 0x00c00200ff0a9b82 */ /* 0x000e680000000a00 */
[----:B------:R-:W2:Y:S04]  /*0610*/  LDG.E R13, desc[UR8][R12.64] ;  /* 0x000000080c0d7981 */ /* 0x000ea8000c1e1900 */
[----:B--2---:R-:W-:Y:S01]  /*0620*/  STS [R4], R13 ;  /* 0x0000000d04007388 */ /* 0x004fe20000000800 */
[----:B------:R-:W-:Y:S06]  /*0630*/  BAR.SYNC.DEFER_BLOCKING 0x0 ;  /* 0x0000000000007b1d */ /* 0x000fec0000010000 */
[----:B------:R-:W-:Y:S04]  /*0640*/  @!P1 LDS R16, [R5+0x4] ;  /* 0x0000040005109984 */ /* 0x000fe80000000800 */
[----:B------:R-:W2:Y:S04]  /*0650*/  @!P1 LDS R17, [R5+0xc] ;  /* 0x00000c0005119984 */ /* 0x000ea80000000800 */
[----:B------:R-:W-:Y:S04]  /*0660*/  @!P1 LDS R14, [R5] ;  /* 0x00000000050e9984 */ /* 0x000fe80000000800 */
[----:B------:R-:W3:Y:S04]  /*0670*/  @!P1 LDS R15, [R5+0x10] ;  /* 0x00001000050f9984 */ /* 0x000ee80000000800 */
[----:B------:R-:W4:Y:S01]  /*0680*/  @!P1 LDS R19, [R5+0x8] ;  /* 0x0000080005139984 */ /* 0x000f220000000800 */
[----:B--2---:R-:W-:-:S04]  /*0690*/  @!P1 FADD R17, R16, R17 ;  /* 0x0000001110119221 */ /* 0x004fc80000000000 */
[----:B-1----:R-:W-:Y:S01]  /*06a0*/  @!P1 FMUL R17, R17, R10 ;  /* 0x0000000a11119220 */ /* 0x002fe20000400000 */
[----:B---3--:R-:W-:-:S04]  /*06b0*/  @!P1 FADD R14, R14, R15 ;  /* 0x0000000f0e0e9221 */ /* 0x008fc80000000000 */
[----:B0-----:R-:W-:Y:S02]  /*06c0*/  @!P1 FFMA R14, R14, R18, R17 ;  /* 0x000000120e0e9223 */ /* 0x001fe40000000011 */
[----:B------:R-:W0:Y:S02]  /*06d0*/  @!P1 LDC R18, c[0x3][0x4] ;  /* 0x00c00100ff129b82 */ /* 0x000e240000000800 */
[----:B----4-:R-:W-:-:S05]  /*06e0*/  @!P1 FFMA R19, R19, R11, R14 ;  /* 0x0000000b13139223 */ /* 0x010fca000000000e */
[----:B------:R-:W-:Y:S01]  /*06f0*/  @!P1 STS [R6+0x80], R19 ;  /* 0x0000801306009388 */ /* 0x000fe20000000800 */
        /* <DEDUP_REMOVED lines=16> */
[----:B0-----:R-:W-:-:S04]  /*0800*/  @!P1 FFMA R14, R14, R18, R17 ;  /* 0x000000120e0e9223 */ /* 0x001fc80000000011 */
[----:B----4-:R-:W-:-:S05]  /*0810*/  @!P1 FFMA R19, R19, R11, R14 ;  /* 0x0000000b13139223 */ /* 0x010fca000000000e */
[----:B------:R-:W-:Y:S01]  /*0820*/  @!P1 STS [R6+0x100], R19 ;  /* 0x0001001306009388 */ /* 0x000fe20000000800 */
[----:B------:R-:W-:Y:S06]  /*0830*/  BAR.SYNC.DEFER_BLOCKING 0x0 ;  /* 0x0000000000007b1d */ /* 0x000fec0000010000 */
[----:B------:R-:W0:Y:S02]  /*0840*/  LDS R11, [UR6+0x3a0] ;  /* 0x0003a006ff0b7984 */ /* 0x000e240008000800 */
[----:B0-----:R-:W-:-:S05]  /*0850*/  IADD3 R11, PT, PT, R0, R11, RZ ;  /* 0x0000000b000b7210 */ /* 0x001fca0007ffe0ff */
[----:B------:R-:W-:-:S06]  /*0860*/  IMAD.WIDE R10, R11, 0x4, R2 ;  /* 0x000000040b0a7825 */ /* 0x000fcc00078e0202 */
[----:B------:R-:W2:Y:S01]  /*0870*/  LDG.E R11, desc[UR8][R10.64] ;  /* 0x000000080a0b7981 */ /* 0x000ea2000c1e1900 */
[----:B------:R-:W-:Y:S01]  /*0880*/  IADD3 R7, PT, PT, R7, R9, RZ ;  /* 0x0000000907077210 */ /* 0x000fe20007ffe0ff */
[----:B------:R-:W-:Y:S03]  /*0890*/  BSSY.RECONVERGENT B0, `(.L_x_183) ;  /* 0x0000021000007945 */ /* 0x000fe60003800200 */
[----:B------:R-:W-:-:S04]  /*08a0*/  ISETP.GE.AND P0, PT, R7, R8, PT ;  /* 0x000000080700720c */ /* 0x000fc80003f06270 */
[----:B------:R-:W-:Y:S01]  /*08b0*/  ISETP.LT.U32.AND P0, PT, R9, 0x20, !P0 ;  /* 0x000000200900780c */ /* 0x000fe20004701070 */
[----:B--2---:R0:W-:Y:S01]  /*08c0*/  STS [R4], R11 ;  /* 0x0000000b04007388 */ /* 0x0041e20000000800 */
[----:B------:R-:W-:Y:S11]  /*08d0*/  BAR.SYNC.DEFER_BLOCKING 0x0 ;  /* 0x0000000000007b1d */ /* 0x000ff60000010000 */
[----:B------:R-:W-:Y:S05]  /*08e0*/  @!P0 BRA `(.L_x_184) ;  /* 0x00000000006c8947 */ /* 0x000fea0003800000 */
[----:B------:R-:W-:Y:S01]  /*08f0*/  LDS R10, [R5+0x4] ;  /* 0x00000400050a7984 */ /* 0x000fe20000000800 */
[----:B------:R-:W1:Y:S03]  /*0900*/  LDCU.64 UR4, c[0x3][0x8] ;  /* 0x00c00100ff0477ac */ /* 0x000e660008000a00 */
[----:B0-----:R-:W0:Y:S01]  /*0910*/  LDS R11, [R5+0xc] ;  /* 0x00000c00050b7984 */ /* 0x001e220000000800 */
[----:B------:R-:W2:Y:S03]  /*0920*/  LDCU UR7, c[0x3][0x4] ;  /* 0x00c00080ff0777ac */ /* 0x000ea60008000800 */
[----:B------:R-:W-:Y:S04]  /*0930*/  LDS R8, [R5] ;  /* 0x0000000005087984 */ /* 0x000fe80000000800 */
[----:B------:R-:W3:Y:S04]  /*0940*/  LDS R9, [R5+0x10] ;  /* 0x0000100005097984 */ /* 0x000ee80000000800 */
[----:B------:R-:W4:Y:S04]  /*0950*/  LDS R13, [R5+0x8] ;  /* 0x00000800050d7984 */ /* 0x000f280000000800 */
[----:B------:R-:W-:Y:S01]  /*0960*/  LDS R12, [R6] ;  /* 0x00000000060c7984 */ /* 0x000fe20000000800 */
[----:B0-----:R-:W-:-:S03]  /*0970*/  FADD R10, R10, R11 ;  /* 0x0000000b0a0a7221 */ /* 0x001fc60000000000 */
[----:B------:R-:W0:Y:S01]  /*0980*/  LDS R11, [R6+0x200] ;  /* 0x00020000060b7984 */ /* 0x000e220000000800 */
[----:B---3--:R-:W-:Y:S01]  /*0990*/  FADD R8, R8, R9 ;  /* 0x0000000908087221 */ /* 0x008fe20000000000 */
[----:B-1----:R-:W-:Y:S02]  /*09a0*/  FMUL R9, R10, UR4 ;  /* 0x000000040a097c20 */ /* 0x002fe40008400000 */
[----:B------:R-:W1:Y:S02]  /*09b0*/  LDS R10, [R6+0x80] ;  /* 0x00008000060a7984 */ /* 0x000e640000000800 */
[----:B--2---:R-:W-:-:S04]  /*09c0*/  FFMA R8, R8, UR7, R9 ;  /* 0x0000000708087c23 */ /* 0x004fc80008000009 */
[----:B----4-:R-:W-:Y:S02]  /*09d0*/  FFMA R15, R13, UR5, R8 ;  /* 0x000000050d0f7c23 */ /* 0x010fe40008000008 */
[----:B------:R-:W2:Y:S01]  /*09e0*/  LDS R13, [R6+0x100] ;  /* 0x00010000060d7984 */ /* 0x000ea20000000800 */
[----:B------:R-:W3:Y:S03]  /*09f0*/  LDC.64 R8, c[0x0][0x380] ;  /* 0x0000e000ff087b82 */ /* 0x000ee60000000a00 */
[----:B------:R-:W-:Y:S04]  /*0a00*/  STS [R6+0x180], R15 ;  /* 0x0001800f06007388 */ /* 0x000fe80000000800 */
[----:B------:R-:W4:Y:S01]  /*0a10*/  LDS R14, [UR6+0x3f0] ;  /* 0x0003f006ff0e7984 */ /* 0x000f220008000800 */
[----:B0-----:R-:W-:-:S04]  /*0a20*/  FADD R11, R11, R15 ;  /* 0x0000000f0b0b7221 */ /* 0x001fc80000000000 */
[----:B------:R-:W-:-:S04]  /*0a30*/  FMUL R11, R11, UR7 ;  /* 0x000000070b0b7c20 */ /* 0x000fc80008400000 */
[----:B-1----:R-:W-:Y:S01]  /*0a40*/  FFMA R10, R10, UR5, R11 ;  /* 0x000000050a0a7c23 */ /* 0x002fe2000800000b */
[----:B--2---:R-:W-:-:S04]  /*0a50*/  FADD R13, R12, R13 ;  /* 0x0000000d0c0d7221 */ /* 0x004fc80000000000 */
[----:B------:R-:W-:Y:S01]  /*0a60*/  FFMA R13, R13, UR4, R10 ;  /* 0x000000040d0d7c23 */ /* 0x000fe2000800000a */
[----:B----4-:R-:W-:-:S05]  /*0a70*/  IADD3 R11, PT, PT, R7, R14, RZ ;  /* 0x0000000e070b7210 */ /* 0x010fca0007ffe0ff */
[----:B---3--:R-:W-:-:S05]  /*0a80*/  IMAD.WIDE R8, R11, 0x4, R8 ;  /* 0x000000040b087825 */ /* 0x008fca00078e0208 */
[----:B------:R1:W-:Y:S02]  /*0a90*/  STG.E desc[UR8][R8.64], R13 ;  /* 0x0000000d08007986 */ /* 0x0003e4000c101908 */
.L_x_184:
[----:B------:R-:W-:Y:S05]  /*0aa0*/  BSYNC.RECONVERGENT B0 ;  /* 0x0000000000007941 */ /* 0x000fea0003800200 */
.L_x_183:
[----:B------:R-:W-:Y:S08]  /*0ab0*/  BAR.SYNC.DEFER_BLOCKING 0x0 ;  /* 0x0000000000007b1d */ /* 0x000ff00000010000 */
[----:B------:R-:W2:Y:S01]  /*0ac0*/  @!P1 LDC R16, c[0x3][0x4] ;  /* 0x00c00100ff109b82 */ /* 0x000ea20000000800 */
[----:B-1----:R-:W1:Y:S02]  /*0ad0*/  LDS R9, [UR6+0x3a4] ;  /* 0x0003a406ff097984 */ /* 0x002e640008000800 */
[----:B-1----:R-:W-:-:S05]  /*0ae0*/  IADD3 R9, PT, PT, R0, R9, RZ ;  /* 0x0000000900097210 */ /* 0x002fca0007ffe0ff */
[----:B0-----:R-:W-:Y:S02]  /*0af0*/  IMAD.WIDE R10, R9, 0x4, R2 ;  /* 0x00000004090a7825 */ /* 0x001fe400078e0202 */
[----:B------:R-:W0:Y:S04]  /*0b00*/  @!P1 LDC.64 R8, c[0x3][0x8] ;  /* 0x00c00200ff089b82 */ /* 0x000e280000000a00 */
[----:B------:R-:W3:Y:S04]  /*0b10*/  LDG.E R11, desc[UR8][R10.64] ;  /* 0x000000080a0b7981 */ /* 0x000ee8000c1e1900 */
[----:B---3--:R-:W-:Y:S01]  /*0b20*/  STS [R4], R11 ;  /* 0x0000000b04007388 */ /* 0x008fe20000000800 */
[----:B------:R-:W-:Y:S06]  /*0b30*/  BAR.SYNC.DEFER_BLOCKING 0x0 ;  /* 0x0000000000007b1d */ /* 0x000fec0000010000 */
[----:B------:R-:W-:Y:S04]  /*0b40*/  @!P1 LDS R14, [R5+0x4] ;  /* 0x00000400050e9984 */ /* 0x000fe80000000800 */
[----:B------:R-:W1:Y:S04]  /*0b50*/  @!P1 LDS R15, [R5+0xc] ;  /* 0x00000c00050f9984 */ /* 0x000e680000000800 */
[----:B------:R-:W-:Y:S04]  /*0b60*/  @!P1 LDS R12, [R5] ;  /* 0x00000000050c9984 */ /* 0x000fe80000000800 */
[----:B------:R-:W3:Y:S04]  /*0b70*/  @!P1 LDS R13, [R5+0x10] ;  /* 0x00001000050d9984 */ /* 0x000ee80000000800 */
[----:B------:R-:W4:Y:S01]  /*0b80*/  @!P1 LDS R17, [R5+0x8] ;  /* 0x0000080005119984 */ /* 0x000f220000000800 */
[----:B-1----:R-:W-:-:S04]  /*0b90*/  @!P1 FADD R15, R14, R15 ;  /* 0x0000000f0e0f9221 */ /* 0x002fc80000000000 */
[----:B0-----:R-:W-:Y:S01]  /*0ba0*/  @!P1 FMUL R15, R15, R8 ;  /* 0x000000080f0f9220 */ /* 0x001fe20000400000 */
[----:B---3--:R-:W-:-:S04]  /*0bb0*/  @!P1 FADD R12, R12, R13 ;  /* 0x0000000d0c0c9221 */ /* 0x008fc80000000000 */
[----:B--2---:R-:W-:-:S04]  /*0bc0*/  @!P1 FFMA R12, R12, R16, R15 ;  /* 0x000000100c0c9223 */ /* 0x004fc8000000000f */
[----:B----4-:R-:W-:-:S05]  /*0bd0*/  @!P1 FFMA R17, R17, R9, R12 ;  /* 0x0000000911119223 */ /* 0x010fca000000000c */
[----:B------:R-:W-:Y:S01]  /*0be0*/  @!P1 STS [R6+0x200], R17 ;  /* 0x0002001106009388 */ /* 0x000fe20000000800 */
[----:B------:R-:W-:Y:S06]  /*0bf0*/  BAR.SYNC.DEFER_BLOCKING 0x0 ;  /* 0x0000000000007b1d */ /* 0x000fec0000010000 */
[----:B------:R-:W0:Y:S02]  /*0c00*/  LDS R9, [UR6+0x3a8] ;  /* 0x0003a806ff097984 */ /* 0x000e240008000800 */
[----:B0-----:R-:W-:-:S05]  /*0c10*/  IADD3 R9, PT, PT, R0, R9, RZ ;  /* 0x0000000900097210 */ /* 0x001fca0007ffe0ff */
[----:B------:R-:W-:-:S06]  /*0c20*/  IMAD.WIDE R8, R9, 0x4, R2 ;  /* 0x0000000409087825 */ /* 0x000fcc00078e0202 */
[----:B------:R-:W2:Y:S01]  /*0c30*/  LDG.E R9, desc[UR8][R8.64] ;  /* 0x0000000808097981 */ /* 0x000ea2000c1e1900 */
[----:B------:R-:W-:Y:S03]  /*0c40*/  BSSY.RECONVERGENT B0, `(.L_x_185) ;  /* 0x000001f000007945 */ /* 0x000fe60003800200 */
[----:B--2---:R0:W-:Y:S01]  /*0c50*/  STS [R4], R9 ;  /* 0x0000000904007388 */ /* 0x0041e20000000800 */
[----:B------:R-:W-:Y:S06]  /*0c60*/  BAR.SYNC.DEFER_BLOCKING 0x0 ;  /* 0x0000000000007b1d */ /* 0x000fec0000010000 */
[----:B------:R-:W-:Y:S05]  /*0c70*/  @P1 BRA `(.L_x_186) ;  /* 0x00000000006c1947 */ /* 0x000fea0003800000 */
[----:B------:R-:W-:Y:S01]  /*0c80*/  LDS R10, [R5+0x4] ;  /* 0x00000400050a7984 */ /* 0x000fe20000000800 */
[----:B------:R-:W1:Y:S03]  /*0c90*/  LDCU.64 UR4, c[0x3][0x8] ;  /* 0x00c00100ff0477ac */ /* 0x000e660008000a00 */
[----:B------:R-:W2:Y:S01]  /*0ca0*/  LDS R11, [R5+0xc] ;  /* 0x00000c00050b7984 */ /* 0x000ea20000000800 */
[----:B------:R-:W3:Y:S03]  /*0cb0*/  LDCU UR7, c[0x3][0x4] ;  /* 0x00c00080ff0777ac */ /* 0x000ee60008000800 */
[----:B------:R-:W-:Y:S04]  /*0cc0*/  LDS R8, [R5] ;  /* 0x0000000005087984 */ /* 0x000fe80000000800 */
[----:B0-----:R-:W0:Y:S04]  /*0cd0*/  LDS R9, [R5+0x10] ;  /* 0x0000100005097984 */ /* 0x001e280000000800 */
[----:B------:R-:W4:Y:S04]  /*0ce0*/  LDS R13, [R5+0x8] ;  /* 0x00000800050d7984 */ /* 0x000f280000000800 */
[----:B------:R-:W5:Y:S04]  /*0cf0*/  LDS R12, [R6+0x80] ;  /* 0x00008000060c7984 */ /* 0x000f680000000800 */
[----:B------:R-:W-:Y:S04]  /*0d00*/  LDS R14, [R6+0x100] ;  /* 0x00010000060e7984 */ /* 0x000fe80000000800 */
[----:B------:R-:W5:Y:S01]  /*0d10*/  LDS R15, [R6+0x200] ;  /* 0x00020000060f7984 */ /* 0x000f620000000800 */
[----:B--2---:R-:W-:Y:S01]  /*0d20*/  FADD R10, R10, R11 ;  /* 0x0000000b0a0a7221 */ /* 0x004fe20000000000 */
[----:B0-----:R-:W-:-:S03]  /*0d30*/  FADD R8, R8, R9 ;  /* 0x0000000908087221 */ /* 0x001fc60000000000 */
[----:B-1----:R-:W-:Y:S02]  /*0d40*/  FMUL R9, R10, UR4 ;  /* 0x000000040a097c20 */ /* 0x002fe40008400000 */
[----:B------:R-:W0:Y:S02]  /*0d50*/  LDS R10, [R6+0x180] ;  /* 0x00018000060a7984 */ /* 0x000e240000000800 */
[----:B---3--:R-:W-:-:S04]  /*0d60*/  FFMA R8, R8, UR7, R9 ;  /* 0x0000000708087c23 */ /* 0x008fc80008000009 */
[----:B----4-:R-:W-:Y:S02]  /*0d70*/  FFMA R13, R13, UR5, R8 ;  /* 0x000000050d0d7c23 */ /* 0x010fe40008000008 */
[----:B------:R-:W1:Y:S02]  /*0d80*/  LDC.64 R8, c[0x0][0x380] ;  /* 0x0000e000ff087b82 */ /* 0x000e640000000a00 */
[----:B-----5:R-:W-:Y:S01]  /*0d90*/  FADD R12, R13, R12 ;  /* 0x0000000c0d0c7221 */ /* 0x020fe20000000000 */
[----:B------:R-:W-:Y:S01]  /*0da0*/  STS [R6], R13 ;  /* 0x0000000d06007388 */ /* 0x000fe20000000800 */
[----:B------:R-:W-:Y:S02]  /*0db0*/  FADD R15, R14, R15 ;  /* 0x0000000f0e0f7221 */ /* 0x000fe40000000000 */
[----:B------:R-:W-:Y:S01]  /*0dc0*/  FMUL R11, R12, UR7 ;  /* 0x000000070c0b7c20 */ /* 0x000fe20008400000 */
[----:B------:R-:W2:Y:S03]  /*0dd0*/  LDS R16, [UR6+0x3f8] ;  /* 0x0003f806ff107984 */ /* 0x000ea60008000800 */
[----:B0-----:R-:W-:-:S04]  /*0de0*/  FFMA R10, R10, UR5, R11 ;  /* 0x000000050a0a7c23 */ /* 0x001fc8000800000b */
[----:B------:R-:W-:Y:S01]  /*0df0*/  FFMA R15, R15, UR4, R10 ;  /* 0x000000040f0f7c23 */ /* 0x000fe2000800000a */
[----:B--2---:R-:W-:-:S05]  /*0e00*/  IADD3 R11, PT, PT, R7, R16, RZ ;  /* 0x00000010070b7210 */ /* 0x004fca0007ffe0ff */
[----:B-1----:R-:W-:-:S05]  /*0e10*/  IMAD.WIDE R8, R11, 0x4, R8 ;  /* 0x000000040b087825 */ /* 0x002fca00078e0208 */
[----:B------:R1:W-:Y:S02]  /*0e20*/  STG.E desc[UR8][R8.64], R15 ;  /* 0x0000000f08007986 */ /* 0x0003e4000c101908 */
.L_x_186:
[----:B------:R-:W-:Y:S05]  /*0e30*/  BSYNC.RECONVERGENT B0 ;  /* 0x0000000000007941 */ /* 0x000fea0003800200 */
.L_x_185:
[----:B------:R-:W-:Y:S08]  /*0e40*/  BAR.SYNC.DEFER_BLOCKING 0x0 ;  /* 0x0000000000007b1d */ /* 0x000ff00000010000 */
[----:B------:R-:W2:Y:S01]  /*0e50*/  @!P1 LDC R16, c[0x3][0x4] ;  /* 0x00c00100ff109b82 */ /* 0x000ea20000000800 */
[----:B01----:R-:W0:Y:S02]  /*0e60*/  LDS R9, [UR6+0x3ac] ;  /* 0x0003ac06ff097984 */ /* 0x003e240008000800 */
[----:B0-----:R-:W-:-:S05]  /*0e70*/  IADD3 R9, PT, PT, R0, R9, RZ ;  /* 0x0000000900097210 */ /* 0x001fca0007ffe0ff */
[----:B------:R-:W-:Y:S02]  /*0e80*/  IMAD.WIDE R10, R9, 0x4, R2 ;  /* 0x00000004090a7825 */ /* 0x000fe400078e0202 */
        /* <DEDUP_REMOVED lines=37> */
[----:B------:R-:W0:Y:S02]  /*10e0*/  LDS R10, [R6] ;  /* 0x00000000060a7984 */ /* 0x000e240000000800 */
[----:B---3--:R-:W-:-:S04]  /*10f0*/  FFMA R8, R8, UR7, R9 ;  /* 0x0000000708087c23 */ /* 0x008fc80008000009 */
[----:B----4-:R-:W-:Y:S02]  /*1100*/  FFMA R13, R13, UR5, R8 ;  /* 0x000000050d0d7c23 */ /* 0x010fe40008000008 */
[----:B------:R-:W1:Y:S02]  /*1110*/  LDC.64 R8, c[0x0][0x380] ;  /* 0x0000e000ff087b82 */ /* 0x000e640000000a00 */
[----:B-----5:R-:W-:Y:S01]  /*1120*/  FADD R12, R13, R12 ;  /* 0x0000000c0d0c7221 */ /* 0x020fe20000000000 */
[----:B------:R-:W-:Y:S01]  /*1130*/  STS [R6+0x100], R13 ;  /* 0x0001000d06007388 */ /* 0x000fe20000000800 */
        /* <DEDUP_REMOVED lines=8> */
.L_x_188:
[----:B------:R-:W-:Y:S05]  /*11c0*/  BSYNC.RECONVERGENT B0 ;  /* 0x0000000000007941 */ /* 0x000fea0003800200 */
.L_x_187:
[----:B------:R-:W-:Y:S08]  /*11d0*/  BAR.SYNC.DEFER_BLOCKING 0x0 ;  /* 0x0000000000007b1d */ /* 0x000ff00000010000 */
[----:B------:R-:W2:Y:S01]  /*11e0*/  @P0 LDC R16, c[0x3][0x4] ;  /* 0x00c00100ff100b82 */ /* 0x000ea20000000800 */
[----:B01----:R-:W0:Y:S02]  /*11f0*/  LDS R9, [UR6+0x3b4] ;  /* 0x0003b406ff097984 */ /* 0x003e240008000800 */
[----:B0-----:R-:W-:-:S05]  /*1200*/  IADD3 R9, PT, PT, R0, R9, RZ ;  /* 0x0000000900097210 */ /* 0x001fca0007ffe0ff */
[----:B------:R-:W-:Y:S02]  /*1210*/  IMAD.WIDE R10, R9, 0x4, R2 ;  /* 0x00000004090a7825 */ /* 0x000fe400078e0202 */
[----:B------:R-:W0:Y:S04]  /*1220*/  @P0 LDC.64 R8, c[0x3][0x8] ;  /* 0x00c00200ff080b82 */ /* 0x000e280000000a00 */
[----:B------:R-:W3:Y:S04]  /*1230*/  LDG.E R11, desc[UR8][R10.64] ;  /* 0x000000080a0b7981 */ /* 0x000ee8000c1e1900 */
[----:B---3--:R-:W-:Y:S01]  /*1240*/  STS [R4], R11 ;  /* 0x0000000b04007388 */ /* 0x008fe20000000800 */
[----:B------:R-:W-:Y:S06]  /*1250*/  BAR.SYNC.DEFER_BLOCKING 0x0 ;  /* 0x0000000000007b1d */ /* 0x000fec0000010000 */
[----:B------:R-:W-:Y:S04]  /*1260*/  @P0 LDS R14, [R5+0x4] ;  /* 0x00000400050e0984 */ /* 0x000fe80000000800 */
[----:B------:R-:W1:Y:S04]  /*1270*/  @P0 LDS R15, [R5+0xc] ;  /* 0x00000c00050f0984 */ /* 0x000e680000000800 */
[----:B------:R-:W-:Y:S04]  /*1280*/  @P0 LDS R12, [R5] ;  /* 0x00000000050c0984 */ /* 0x000fe80000000800 */
[----:B------:R-:W3:Y:S04]  /*1290*/  @P0 LDS R13, [R5+0x10] ;  /* 0x00001000050d0984 */ /* 0x000ee80000000800 */
[----:B------:R-:W4:Y:S01]  /*12a0*/  @P0 LDS R17, [R5+0x8] ;  /* 0x0000080005110984 */ /* 0x000f220000000800 */
[----:B-1----:R-:W-:-:S04]  /*12b0*/  @P0 FADD R15, R14, R15 ;  /* 0x0000000f0e0f0221 */ /* 0x002fc80000000000 */
[----:B0-----:R-:W-:Y:S01]  /*12c0*/  @P0 FMUL R15, R15, R8 ;  /* 0x000000080f0f0220 */ /* 0x001fe20000400000 */
[----:B---3--:R-:W-:-:S04]  /*12d0*/  @P0 FADD R12, R12, R13 ;  /* 0x0000000d0c0c0221 */ /* 0x008fc80000000000 */
[----:B--2---:R-:W-:-:S04]  /*12e0*/  @P0 FFMA R12, R12, R16, R15 ;  /* 0x000000100c0c0223 */ /* 0x004fc8000000000f */
[----:B----4-:R-:W-:-:S05]  /*12f0*/  @P0 FFMA R17, R17, R9, R12 ;  /* 0x0000000911110223 */ /* 0x010fca000000000c */
[----:B------:R-:W-:Y:S01]  /*1300*/  @P0 STS [R6+0x180], R17 ;  /* 0x0001801106000388 */ /* 0x000fe20000000800 */
        /* <DEDUP_REMOVED lines=16> */
[----:B------:R-:W5:Y:S04]  /*1410*/  LDS R12, [R6] ;  /* 0x00000000060c7984 */ /* 0x000f680000000800 */
        /* <DEDUP_REMOVED lines=19> */
.L_x_190:
[----:B------:R-:W-:Y:S05]  /*1550*/  BSYNC.RECONVERGENT B0 ;  /* 0x0000000000007941 */ /* 0x000fea0003800200 */
.L_x_189:
        /* <DEDUP_REMOVED lines=19> */
[----:B------:R-:W-:Y:S01]  /*1690*/  @!P1 STS [R6], R17 ;  /* 0x0000001106009388 */ /* 0x000fe20000000800 */
        /* <DEDUP_REMOVED lines=18> */
[----:B------:R-:W5:Y:S01]  /*17c0*/  LDS R15, [R6] ;  /* 0x00000000060f7984 */ /* 0x000f620000000800 */
        /* <DEDUP_REMOVED lines=17> */
.L_x_192:
[----:B------:R-:W-:Y:S05]  /*18e0*/  BSYNC.RECONVERGENT B0 ;  /* 0x0000000000007941 */ /* 0x000fea0003800200 */
.L_x_191:
        /* <DEDUP_REMOVED lines=28> */
[----:B------:R-:W-:Y:S05]  /*1ab0*/  @!P0 BRA `(.L_x_194) ;  /* 0x00000000006c8947 */ /* 0x000fea0003800000 */
        /* <DEDUP_REMOVED lines=8> */
[----:B------:R-:W-:Y:S04]  /*1b40*/  LDS R14, [R6] ;  /* 0x00000000060e7984 */ /* 0x000fe80000000800 */
        /* <DEDUP_REMOVED lines=18> */
.L_x_194:
[----:B------:R-:W-:Y:S05]  /*1c70*/  BSYNC.RECONVERGENT B0 ;  /* 0x0000000000007941 */ /* 0x000fea0003800200 */
.L_x_193:
        /* <DEDUP_REMOVED lines=56> */
.L_x_196:
[----:B------:R-:W-:Y:S05]  /*2000*/  BSYNC.RECONVERGENT B0 ;  /* 0x0000000000007941 */ /* 0x000fea0003800200 */
.L_x_195:
        /* <DEDUP_REMOVED lines=56> */
.L_x_198:
[----:B------:R-:W-:Y:S05]  /*2390*/  BSYNC.RECONVERGENT B0 ;  /* 0x0000000000007941 */ /* 0x000fea0003800200 */
.L_x_197:
[----:B------:R-:W-:Y:S06]  /*23a0*/  BAR.SYNC.DEFER_BLOCKING 0x0 ;  /* 0x0000000000007b1d */ /* 0x000fec0000010000 */
[----:B------:R-:W2:Y:S02]  /*23b0*/  LDS R7, [UR6+0x3dc] ;  /* 0x0003dc06ff077984 */ /* 0x000ea40008000800 */
[----:B--2---:R-:W-:-:S05]  /*23c0*/  IADD3 R7, PT, PT, R0, R7, RZ ;  /* 0x0000000700077210 */ /* 0x004fca0007ffe0ff */
[----:B------:R-:W-:-:S06]  /*23d0*/  IMAD.WIDE R2, R7, 0x4, R2 ;  /* 0x0000000407027825 */ /* 0x000fcc00078e0202 */
[----:B------:R-:W2:Y:S01]  /*23e0*/  LDG.E R3, desc[UR8][R2.64] ;  /* 0x0000000802037981 */ /* 0x000ea2000c1e1900 */
[----:B------:R-:W-:Y:S03]  /*23f0*/  BSSY.RECONVERGENT B0, `(.L_x_199) ;  /* 0x0000011000007945 */ /* 0x000fe60003800200 */
[----:B--2---:R2:W-:Y:S01]  /*2400*/  STS [R4], R3 ;  /* 0x0000000304007388 */ /* 0x0045e20000000800 */
[----:B------:R-:W-:Y:S06]  /*2410*/  BAR.SYNC.DEFER_BLOCKING 0x0 ;  /* 0x0000000000007b1d */ /* 0x000fec0000010000 */
[----:B------:R-:W-:Y:S05]  /*2420*/  @!P0 BRA `(.L_x_200) ;  /* 0x0000000000348947 */ /* 0x000fea0003800000 */
[----:B------:R-:W-:Y:S01]  /*2430*/  LDS R2, [R5+0x4] ;  /* 0x0000040005027984 */ /* 0x000fe20000000800 */
[----:B------:R-:W3:Y:S03]  /*2440*/  LDCU.64 UR4, c[0x3][0x8] ;  /* 0x00c00100ff0477ac */ /* 0x000ee60008000a00 */
[----:B------:R-:W4:Y:S01]  /*2450*/  LDS R7, [R5+0xc] ;  /* 0x00000c0005077984 */ /* 0x000f220000000800 */
[----:B------:R-:W5:Y:S03]  /*2460*/  LDCU UR6, c[0x3][0x4] ;  /* 0x00c00080ff0677ac */ /* 0x000f660008000800 */
[----:B------:R-:W-:Y:S04]  /*2470*/  LDS R0, [R5] ;  /* 0x0000000005007984 */ /* 0x000fe80000000800 */
[----:B--2---:R-:W2:Y:S04]  /*2480*/  LDS R3, [R5+0x10] ;  /* 0x0000100005037984 */ /* 0x004ea80000000800 */
[----:B01----:R-:W0:Y:S01]  /*2490*/  LDS R9, [R5+0x8] ;  /* 0x0000080005097984 */ /* 0x003e220000000800 */
[----:B----4-:R-:W-:Y:S01]  /*24a0*/  FADD R2, R2, R7 ;  /* 0x0000000702027221 */ /* 0x010fe20000000000 */
[----:B--2---:R-:W-:-:S03]  /*24b0*/  FADD R0, R0, R3 ;  /* 0x0000000300007221 */ /* 0x004fc60000000000 */
[----:B---3--:R-:W-:-:S04]  /*24c0*/  FMUL R3, R2, UR4 ;  /* 0x0000000402037c20 */ /* 0x008fc80008400000 */
[----:B-----5:R-:W-:-:S04]  /*24d0*/  FFMA R0, R0, UR6, R3 ;  /* 0x0000000600007c23 */ /* 0x020fc80008000003 */
[----:B0-----:R-:W-:-:S05]  /*24e0*/  FFMA R9, R9, UR5, R0 ;  /* 0x0000000509097c23 */ /* 0x001fca0008000000 */
[----:B------:R3:W-:Y:S02]  /*24f0*/  STS [R6+0x180], R9 ;  /* 0x0001800906007388 */ /* 0x0007e40000000800 */
.L_x_200:
[----:B------:R-:W-:Y:S05]  /*2500*/  BSYNC.RECONVERGENT B0 ;  /* 0x0000000000007941 */ /* 0x000fea0003800200 */
.L_x_199:
[----:B------:R-:W-:Y:S06]  /*2510*/  BAR.SYNC.DEFER_BLOCKING 0x0 ;  /* 0x0000000000007b1d */ /* 0x000fec0000010000 */
[----:B------:R-:W-:Y:S05]  /*2520*/  EXIT ;  /* 0x000000000000794d */ /* 0x000fea0003800000 */
.L_x_201:
        /* <DEDUP_REMOVED lines=13> */
.L_x_229:


//--------------------- .text._Z19LowPassBlock_kernelPfS_iii --------------------------
	.section	.text._Z19LowPassBlock_kernelPfS_iii,"ax",@progbits
	.align	128
        .global         _Z19LowPassBlock_kernelPfS_iii
        .type           _Z19LowPassBlock_kernelPfS_iii,@function
        .size           _Z19LowPassBlock_kernelPfS_iii,(.L_x_230 - _Z19LowPassBlock_kernelPfS_iii)
        .other          _Z19LowPassBlock_kernelPfS_iii,@"STO_CUDA_ENTRY STV_DEFAULT"
_Z19LowPassBlock_kernelPfS_iii:
.text._Z19LowPassBlock_kernelPfS_iii:
[----:B------:R-:W-:Y:S01]  /*0000*/  LDC R1, c[0x0][0x37c] ;  /* 0x0000df00ff017b82 */ /* 0x000fe20000000800 */
[----:B------:R-:W0:Y:S01]  /*0010*/  S2R R0, SR_TID.X ;  /* 0x0000000000007919 */ /* 0x000e220000002100 */
[----:B------:R-:W1:Y:S06]  /*0020*/  LDCU.64 UR10, c[0x0][0x390] ;  /* 0x00007200ff0a77ac */ /* 0x000e6c0008000a00 */
[----:B------:R-:W2:Y:S01]  /*0030*/  LDC.64 R18, c[0x0][0x380] ;  /* 0x0000e000ff127b82 */ /* 0x000ea20000000a00 */
[----:B------:R-:W-:Y:S01]  /*0040*/  HFMA2 R7, -RZ, RZ, 0, 2.384185791015625e-07 ;  /* 0x00000004ff077431 */ /* 0x000fe200000001ff */
[----:B------:R-:W0:Y:S01]  /*0050*/  S2R R3, SR_CTAID.X ;  /* 0x0000000000037919 */ /* 0x000e220000002500 */
[----:B------:R-:W3:Y:S01]  /*0060*/  LDCU UR7, c[0x0][0x398] ;  /* 0x00007300ff0777ac */ /* 0x000ee20008000800 */
[----:B------:R-:W4:Y:S01]  /*0070*/  S2R R16, SR_TID.Y ;  /* 0x0000000000107919 */ /* 0x000f220000002200 */
[----:B------:R-:W5:Y:S01]  /*0080*/  LDCU.64 UR8, c[0x0][0x358] ;  /* 0x00006b00ff0877ac */ /* 0x000f620008000a00 */
[----:B------:R-:W4:Y:S01]  /*0090*/  S2R R5, SR_CTAID.Y ;  /* 0x0000000000057919 */ /* 0x000f220000002600 */
[----:B------:R-:W5:Y:S01]  /*00a0*/  LDCU.64 UR14, c[0x3][0x20] ;  /* 0x00c00400ff0e77ac */ /* 0x000f620008000a00 */
[----:B------:R-:W5:Y:S01]  /*00b0*/  LDCU UR12, c[0x3][0x28] ;  /* 0x00c00500ff0c77ac */ /* 0x000f620008000800 */
[----:B-1----:R-:W-:-:S02]  /*00c0*/  UIADD3 UR4, UPT, UPT, UR10, -0x1, URZ ;  /* 0xffffffff0a047890 */ /* 0x002fc4000fffe0ff */
[----:B---3--:R-:W-:Y:S01]  /*00d0*/  UIADD3 UR6, UPT, UPT, UR7, -0x1, URZ ;  /* 0xffffffff07067890 */ /* 0x008fe2000fffe0ff */
[----:B------:R-:W1:Y:S03]  /*00e0*/  LDCU.64 UR16, c[0x3][0x18] ;  /* 0x00c00300ff1077ac */ /* 0x000e660008000a00 */
[----:B------:R-:W-:Y:S01]  /*00f0*/  MOV R4, UR4 ;  /* 0x0000000400047c02 */ /* 0x000fe20008000f00 */
[----:B0-----:R-:W-:-:S05]  /*0100*/  IMAD R3, R3, 0x18, R0 ;  /* 0x0000001803037824 */ /* 0x001fca00078e0200 */
[----:B------:R-:W-:Y:S02]  /*0110*/  VIADDMNMX.RELU R4, R3, 0xfffffffc, R4, PT ;  /* 0xfffffffc03047846 */ /* 0x000fe40003801104 */
[----:B----4-:R-:W-:-:S04]  /*0120*/  LEA R2, R5, R16, 0x5 ;  /* 0x0000001005027211 */ /* 0x010fc800078e28ff */
[----:B------:R-:W-:-:S05]  /*0130*/  VIADDMNMX.RELU R5, R2, -R7, UR6, PT ;  /* 0x0000000602057e46 */ /* 0x000fca000b801907 */
[----:B------:R-:W-:-:S04]  /*0140*/  IMAD R5, R5, UR11, R4 ;  /* 0x0000000b05057c24 */ /* 0x000fc8000f8e0204 */
[----:B--2---:R-:W-:-:S05]  /*0150*/  IMAD.WIDE R8, R5, 0x4, R18 ;  /* 0x0000000405087825 */ /* 0x004fca00078e0212 */
[----:B-----5:R-:W2:Y:S01]  /*0160*/  LDG.E R7, desc[UR8][R8.64] ;  /* 0x0000000808077981 */ /* 0x020ea2000c1e1900 */
[C---:B------:R-:W-:Y:S02]  /*0170*/  IADD3 R20, PT, PT, R2.reuse, 0x4, RZ ;  /* 0x0000000402147810 */ /* 0x040fe40007ffe0ff */
[----:B------:R-:W-:Y:S02]  /*0180*/  VIMNMX.RELU R5, PT, PT, R2, UR6, PT ;  /* 0x0000000602057c48 */ /* 0x000fe4000bfe1100 */
[----:B------:R-:W-:-:S03]  /*0190*/  VIMNMX.RELU R11, PT, PT, R20, UR6, PT ;  /* 0x00000006140b7c48 */ /* 0x000fc6000bfe1100 */
[--C-:B------:R-:W-:Y:S02]  /*01a0*/  IMAD R5, R5, UR11, R4.reuse ;  /* 0x0000000b05057c24 */ /* 0x100fe4000f8e0204 */
[----:B------:R-:W-:Y:S02]  /*01b0*/  IMAD R13, R11, UR11, R4 ;  /* 0x0000000b0b0d7c24 */ /* 0x000fe4000f8e0204 */
[----:B------:R-:W-:-:S04]  /*01c0*/  IMAD.WIDE R10, R5, 0x4, R18 ;  /* 0x00000004050a7825 */ /* 0x000fc800078e0212 */
[----:B------:R-:W-:Y:S01]  /*01d0*/  IMAD.WIDE R12, R13, 0x4, R18 ;  /* 0x000000040d0c7825 */ /* 0x000fe200078e0212 */
[----:B------:R-:W3:Y:S04]  /*01e0*/  LDG.E R5, desc[UR8][R10.64] ;  /* 0x000000080a057981 */ /* 0x000ee8000c1e1900 */
[----:B------:R-:W4:Y:S01]  /*01f0*/  LDG.E R6, desc[UR8][R12.64] ;  /* 0x000000080c067981 */ /* 0x000f22000c1e1900 */
[----:B------:R-:W0:Y:S01]  /*0200*/  S2UR UR5, SR_CgaCtaId ;  /* 0x00000000000579c3 */ /* 0x000e220000008800 */
[----:B------:R-:W-:Y:S02]  /*0210*/  UMOV UR4, 0x400 ;  /* 0x0000040000047882 */ /* 0x000fe40000000000 */
[----:B0-----:R-:W-:Y:S01]  /*0220*/  ULEA UR4, UR5, UR4, 0x18 ;  /* 0x0000000405047291 */ /* 0x001fe2000f8ec0ff */
[----:B--2---:R-:W-:Y:S04]  /*0230*/  SHFL.DOWN PT, R8, R7, 0x6, 0x1f ;  /* 0x08c01f0007087f89 */ /* 0x004fe800000e0000 */
[----:B------:R-:W0:Y:S04]  /*0240*/  SHFL.DOWN PT, R15, R7, 0x2, 0x1f ;  /* 0x08401f00070f7f89 */ /* 0x000e2800000e0000 */
[----:B------:R-:W-:Y:S04]  /*0250*/  SHFL.DOWN PT, R14, R7, 0x5, 0x1f ;  /* 0x08a01f00070e7f89 */ /* 0x000fe800000e0000 */
[----:B------:R-:W2:Y:S04]  /*0260*/  SHFL.DOWN PT, R9, R7, 0x3, 0x1f ;  /* 0x08601f0007097f89 */ /* 0x000ea800000e0000 */
[----:B------:R-:W5:Y:S04]  /*0270*/  SHFL.DOWN PT, R23, R7, 0x4, 0x1f ;  /* 0x08801f0007177f89 */ /* 0x000f6800000e0000 */
[----:B------:R-:W1:Y:S04]  /*0280*/  SHFL.DOWN PT, R34, R7, 0x8, 0x1f ;  /* 0x09001f0007227f89 */ /* 0x000e6800000e0000 */
[----:B---3--:R-:W-:Y:S01]  /*0290*/  SHFL.DOWN PT, R21, R5, 0x5, 0x1f ;  /* 0x08a01f0005157f89 */ /* 0x008fe200000e0000 */
[----:B0-----:R-:W-:-:S03]  /*02a0*/  FADD R32, R8, R15 ;  /* 0x0000000f08207221 */ /* 0x001fc60000000000 */
[----:B------:R-:W0:Y:S04]  /*02b0*/  SHFL.DOWN PT, R28, R5, 0x3, 0x1f ;  /* 0x08601f00051c7f89 */ /* 0x000e2800000e0000 */
[----:B----4-:R-:W-:Y:S01]  /*02c0*/  SHFL.DOWN PT, R15, R6, 0x5, 0x1f ;  /* 0x08a01f00060f7f89 */ /* 0x010fe200000e0000 */
[----:B--2---:R-:W-:-:S03]  /*02d0*/  FADD R14, R14, R9 ;  /* 0x000000090e0e7221 */ /* 0x004fc60000000000 */
[----:B------:R-:W2:Y:S01]  /*02e0*/  SHFL.DOWN PT, R12, R6, 0x3, 0x1f ;  /* 0x08601f00060c7f89 */ /* 0x000ea200000e0000 */
[----:B------:R-:W-:-:S03]  /*02f0*/  FMUL R30, R14, UR15 ;  /* 0x0000000f0e1e7c20 */ /* 0x000fc60008400000 */
[----:B------:R-:W-:Y:S01]  /*0300*/  SHFL.DOWN PT, R22, R5, 0x7, 0x1f ;  /* 0x08e01f0005167f89 */ /* 0x000fe200000e0000 */
[----:B-----5:R-:W-:-:S03]  /*0310*/  FFMA R27, R23, UR12, R30 ;  /* 0x0000000c171b7c23 */ /* 0x020fc6000800001e */
[----:B------:R-:W3:Y:S01]  /*0320*/  SHFL.DOWN PT, R11, R5, 0x1, 0x1f ;  /* 0x08201f00050b7f89 */ /* 0x000ee200000e0000 */
[----:B-1----:R-:W-:Y:S01]  /*0330*/  FADD R34, R7, R34 ;  /* 0x0000002207227221 */ /* 0x002fe20000000000 */
[----:B------:R-:W-:Y:S02]  /*0340*/  FFMA R27, R32, UR14, R27 ;  /* 0x0000000e201b7c23 */ /* 0x000fe4000800001b */
[----:B------:R-:W-:Y:S04]  /*0350*/  SHFL.DOWN PT, R24, R5, 0x6, 0x1f ;  /* 0x08c01f0005187f89 */ /* 0x000fe800000e0000 */
[----:B------:R-:W1:Y:S01]  /*0360*/  SHFL.DOWN PT, R9, R5, 0x2, 0x1f ;  /* 0x08401f0005097f89 */ /* 0x000e6200000e0000 */
[----:B0-----:R-:W-:Y:S01]  /*0370*/  FADD R21, R21, R28 ;  /* 0x0000001c15157221 */ /* 0x001fe20000000000 */
[----:B------:R-:W-:-:S02]  /*0380*/  IADD3 R28, PT, PT, R2, 0x8, RZ ;  /* 0x00000008021c7810 */ /* 0x000fc40007ffe0ff */
[----:B------:R-:W0:Y:S01]  /*0390*/  SHFL.DOWN PT, R14, R5, 0x4, 0x1f ;  /* 0x08801f00050e7f89 */ /* 0x000e2200000e0000 */
[----:B------:R-:W-:-:S03]  /*03a0*/  FMUL R21, R21, UR15 ;  /* 0x0000000f15157c20 */ /* 0x000fc60008400000 */
[----:B------:R-:W-:Y:S01]  /*03b0*/  SHFL.DOWN PT, R13, R6, 0x6, 0x1f ;  /* 0x08c01f00060d7f89 */ /* 0x000fe200000e0000 */
[----:B--2---:R-:W-:-:S03]  /*03c0*/  FADD R15, R15, R12 ;  /* 0x0000000c0f0f7221 */ /* 0x004fc60000000000 */
[----:B------:R-:W2:Y:S04]  /*03d0*/  SHFL.DOWN PT, R8, R6, 0x2, 0x1f ;  /* 0x08401f0006087f89 */ /* 0x000ea800000e0000 */
[----:B------:R-:W4:Y:S01]  /*03e0*/  SHFL.DOWN PT, R25, R6, 0x4, 0x1f ;  /* 0x08801f0006197f89 */ /* 0x000f2200000e0000 */
[----:B---3--:R-:W-:Y:S01]  /*03f0*/  FADD R12, R22, R11 ;  /* 0x0000000b160c7221 */ /* 0x008fe20000000000 */
[----:B------:R-:W-:Y:S01]  /*0400*/  FMUL R22, R15, UR15 ;  /* 0x0000000f0f167c20 */ /* 0x000fe20008400000 */
[----:B------:R-:W-:Y:S01]  /*0410*/  VIMNMX R11, PT, PT, R28, UR6, PT ;  /* 0x000000061c0b7c48 */ /* 0x000fe2000bfe0100 */
[----:B------:R-:W-:Y:S04]  /*0420*/  SHFL.DOWN PT, R26, R7, 0x7, 0x1f ;  /* 0x08e01f00071a7f89 */ /* 0x000fe800000e0000 */
[----:B------:R-:W3:Y:S01]  /*0430*/  SHFL.DOWN PT, R17, R7, 0x1, 0x1f ;  /* 0x08201f0007117f89 */ /* 0x000ee200000e0000 */
[----:B-1----:R-:W-:-:S03]  /*0440*/  FADD R9, R24, R9 ;  /* 0x0000000918097221 */ /* 0x002fc60000000000 */
[----:B------:R-:W-:Y:S01]  /*0450*/  SHFL.DOWN PT, R30, R6, 0x7, 0x1f ;  /* 0x08e01f00061e7f89 */ /* 0x000fe200000e0000 */
[----:B0-----:R-:W-:-:S03]  /*0460*/  FFMA R14, R14, UR12, R21 ;  /* 0x0000000c0e0e7c23 */ /* 0x001fc60008000015 */
[----:B------:R-:W0:Y:S01]  /*0470*/  SHFL.DOWN PT, R23, R6, 0x1, 0x1f ;  /* 0x08201f0006177f89 */ /* 0x000e2200000e0000 */
[----:B------:R-:W-:-:S03]  /*0480*/  FFMA R9, R9, UR14, R14 ;  /* 0x0000000e09097c23 */ /* 0x000fc6000800000e */
[----:B------:R-:W1:Y:S01]  /*0490*/  SHFL.DOWN PT, R10, R5, 0x8, 0x1f ;  /* 0x09001f00050a7f89 */ /* 0x000e6200000e0000 */
[----:B--2---:R-:W-:Y:S01]  /*04a0*/  FADD R13, R13, R8 ;  /* 0x000000080d0d7221 */ /* 0x004fe20000000000 */
[----:B------:R-:W-:Y:S02]  /*04b0*/  FFMA R9, R12, UR17, R9 ;  /* 0x000000110c097c23 */ /* 0x000fe40008000009 */
[----:B------:R-:W2:Y:S01]  /*04c0*/  SHFL.DOWN PT, R7, R6, 0x8, 0x1f ;  /* 0x09001f0006077f89 */ /* 0x000ea200000e0000 */
[----:B----4-:R-:W-:-:S04]  /*04d0*/  FFMA R22, R25, UR12, R22 ;  /* 0x0000000c19167c23 */ /* 0x010fc80008000016 */
[----:B------:R-:W-:Y:S01]  /*04e0*/  FFMA R13, R13, UR14, R22 ;  /* 0x0000000e0d0d7c23 */ /* 0x000fe20008000016 */
[----:B------:R-:W-:Y:S01]  /*04f0*/  SHF.L.U32 R22, R16, 0x7, RZ ;  /* 0x0000000710167819 */ /* 0x000fe200000006ff */
[----:B---3--:R-:W-:-:S04]  /*0500*/  FADD R26, R26, R17 ;  /* 0x000000111a1a7221 */ /* 0x008fc80000000000 */
[----:B------:R-:W-:Y:S01]  /*0510*/  FFMA R17, R26, UR17, R27 ;  /* 0x000000111a117c23 */ /* 0x000fe2000800001b */
[----:B0-----:R-:W-:-:S03]  /*0520*/  FADD R30, R30, R23 ;  /* 0x000000171e1e7221 */ /* 0x001fc60000000000 */
[----:B------:R-:W-:Y:S01]  /*0530*/  FFMA R17, R34, UR16, R17 ;  /* 0x0000001022117c23 */ /* 0x000fe20008000011 */
[----:B-1----:R-:W-:Y:S01]  /*0540*/  FADD R10, R5, R10 ;  /* 0x0000000a050a7221 */ /* 0x002fe20000000000 */
[----:B------:R-:W-:Y:S01]  /*0550*/  LEA R5, R0, UR4, 0x2 ;  /* 0x0000000400057c11 */ /* 0x000fe2000f8e10ff */
[----:B------:R-:W-:Y:S01]  /*0560*/  FFMA R13, R30, UR17, R13 ;  /* 0x000000111e0d7c23 */ /* 0x000fe2000800000d */
[----:B--2---:R-:W-:Y:S02]  /*0570*/  FADD R6, R6, R7 ;  /* 0x0000000706067221 */ /* 0x004fe40000000000 */
[----:B------:R-:W-:Y:S01]  /*0580*/  IADD3 R8, PT, PT, R5, R22, RZ ;  /* 0x0000001605087210 */ /* 0x000fe20007ffe0ff */
[----:B------:R-:W-:Y:S01]  /*0590*/  FFMA R9, R10, UR16, R9 ;  /* 0x000000100a097c23 */ /* 0x000fe20008000009 */
[----:B------:R-:W-:Y:S02]  /*05a0*/  IMAD R7, R11, UR11, R4 ;  /* 0x0000000b0b077c24 */ /* 0x000fe4000f8e0204 */
[----:B------:R-:W-:Y:S01]  /*05b0*/  FFMA R13, R6, UR16, R13 ;  /* 0x00000010060d7c23 */ /* 0x000fe2000800000d */
[----:B------:R-:W-:Y:S01]  /*05c0*/  STS [R8], R17 ;  /* 0x0000001108007388 */ /* 0x000fe20000000800 */
[----:B------:R-:W-:-:S03]  /*05d0*/  IMAD.WIDE R6, R7, 0x4, R18 ;  /* 0x0000000407067825 */ /* 0x000fc600078e0212 */
[----:B------:R-:W-:Y:S04]  /*05e0*/  STS [R8+0x200], R9 ;  /* 0x0002000908007388 */ /* 0x000fe80000000800 */
[----:B------:R0:W-:Y:S01]  /*05f0*/  STS [R8+0x400], R13 ;  /* 0x0004000d08007388 */ /* 0x0001e20000000800 */
[----:B------:R-:W-:Y:S06]  /*0600*/  BAR.SYNC.DEFER_BLOCKING 0x0 ;  /* 0x0000000000007b1d */ /* 0x000fec0000010000 */
[----:B------:R1:W2:Y:S01]  /*0610*/  LDG.E R6, desc[UR8][R6.64] ;  /* 0x0000000806067981 */ /* 0x0002a2000c1e1900 */
[----:B0-----:R-:W-:Y:S01]  /*0620*/  IADD3 R8, PT, PT, R16, 0x4, RZ ;  /* 0x0000000410087810 */ /* 0x001fe20007ffe0ff */
[----:B------:R-:W-:Y:S01]  /*0630*/  BSSY.RECONVERGENT B0, `(.L_x_202) ;  /* 0x000004f000007945 */ /* 0x000fe20003800200 */
[----:B------:R-:W-:-:S02]  /*0640*/  ISETP.GE.AND P0, PT, R2, UR7, PT ;  /* 0x0000000702007c0c */ /* 0x000fc4000bf06270 */
[----:B------:R-:W-:Y:S02]  /*0650*/  SHF.L.U32 R8, R8, 0x7, RZ ;  /* 0x0000000708087819 */ /* 0x000fe400000006ff */
[----:B------:R-:W-:Y:S02]  /*0660*/  ISETP.GE.OR P0, PT, R3, UR10, P0 ;  /* 0x0000000a03007c0c */ /* 0x000fe40008706670 */
[----:B------:R-:W-:Y:S02]  /*0670*/  LOP3.LUT R8, R8, 0x780, RZ, 0xc0, !PT ;  /* 0x0000078008087812 */ /* 0x000fe400078ec0ff */
[----:B------:R-:W-:Y:S02]  /*0680*/  ISETP.GT.U32.OR P0, PT, R0, 0x17, P0 ;  /* 0x000000170000780c */ /* 0x000fe40000704470 */
[----:B------:R-:W-:Y:S02]  /*0690*/  IADD3 R36, PT, PT, R2, 0xc, RZ ;  /* 0x0000000c02247810 */ /* 0x000fe40007ffe0ff */
[----:B-1----:R-:W-:-:S02]  /*06a0*/  IADD3 R7, PT, PT, R22, 0x280, RZ ;  /* 0x0000028016077810 */ /* 0x002fc40007ffe0ff */
[----:B------:R-:W-:Y:S02]  /*06b0*/  IADD3 R13, PT, PT, R22, 0x380, RZ ;  /* 0x00000380160d7810 */ /* 0x000fe40007ffe0ff */
[C---:B------:R-:W-:Y:S02]  /*06c0*/  IADD3 R30, PT, PT, R16.reuse, 0x3, RZ ;  /* 0x00000003101e7810 */ /* 0x040fe40007ffe0ff */
[----:B------:R-:W-:Y:S01]  /*06d0*/  IADD3 R32, PT, PT, R16, 0x1, RZ ;  /* 0x0000000110207810 */ /* 0x000fe20007ffe0ff */
[----:B--2---:R-:W-:Y:S04]  /*06e0*/  SHFL.DOWN PT, R11, R6, 0x5, 0x1f ;  /* 0x08a01f00060b7f89 */ /* 0x004fe800000e0000 */
[----:B------:R-:W0:Y:S04]  /*06f0*/  SHFL.DOWN PT, R12, R6, 0x3, 0x1f ;  /* 0x08601f00060c7f89 */ /* 0x000e2800000e0000 */
[----:B------:R-:W-:Y:S04]  /*0700*/  SHFL.DOWN PT, R14, R6, 0x6, 0x1f ;  /* 0x08c01f00060e7f89 */ /* 0x000fe800000e0000 */
[----:B------:R-:W1:Y:S04]  /*0710*/  SHFL.DOWN PT, R15, R6, 0x2, 0x1f ;  /* 0x08401f00060f7f89 */ /* 0x000e6800000e0000 */
[----:B------:R-:W2:Y:S04]  /*0720*/  SHFL.DOWN PT, R10, R6, 0x4, 0x1f ;  /* 0x08801f00060a7f89 */ /* 0x000ea800000e0000 */
[----:B------:R-:W3:Y:S04]  /*0730*/  SHFL.DOWN PT, R9, R6, 0x8, 0x1f ;  /* 0x09001f0006097f89 */ /* 0x000ee800000e0000 */
[----:B------:R-:W-:Y:S04]  /*0740*/  SHFL.DOWN PT, R21, R6, 0x7, 0x1f ;  /* 0x08e01f0006157f89 */ /* 0x000fe800000e0000 */
[----:B------:R4:W5:Y:S01]  /*0750*/  SHFL.DOWN PT, R24, R6, 0x1, 0x1f ;  /* 0x08201f0006187f89 */ /* 0x00096200000e0000 */
[----:B0-----:R-:W-:Y:S01]  /*0760*/  FADD R11, R11, R12 ;  /* 0x0000000c0b0b7221 */ /* 0x001fe20000000000 */
[----:B------:R-:W-:-:S02]  /*0770*/  LOP3.LUT R12, R7, 0x780, RZ, 0xc0, !PT ;  /* 0x00000780070c7812 */ /* 0x000fc400078ec0ff */
[----:B------:R-:W-:Y:S01]  /*0780*/  IADD3 R7, PT, PT, R5, R8, RZ ;  /* 0x0000000805077210 */ /* 0x000fe20007ffe0ff */
[----:B------:R-:W-:Y:S01]  /*0790*/  FMUL R11, R11, UR15 ;  /* 0x0000000f0b0b7c20 */ /* 0x000fe20008400000 */
[----:B-1----:R-:W-:-:S03]  /*07a0*/  FADD R15, R14, R15 ;  /* 0x0000000f0e0f7221 */ /* 0x002fc60000000000 */
[----:B--2---:R-:W-:Y:S01]  /*07b0*/  FFMA R10, R10, UR12, R11 ;  /* 0x0000000c0a0a7c23 */ /* 0x004fe2000800000b */
[----:B------:R-:W-:Y:S01]  /*07c0*/  IADD3 R11, PT, PT, R22, 0x300, RZ ;  /* 0x00000300160b7810 */ /* 0x000fe20007ffe0ff */
[----:B---3--:R-:W-:Y:S02]  /*07d0*/  FADD R9, R6, R9 ;  /* 0x0000000906097221 */ /* 0x008fe40000000000 */
[----:B------:R-:W-:Y:S01]  /*07e0*/  FFMA R10, R15, UR14, R10 ;  /* 0x0000000e0f0a7c23 */ /* 0x000fe2000800000a */
[----:B----4-:R-:W-:Y:S02]  /*07f0*/  LOP3.LUT R6, R8, 0x400, RZ, 0x3c, !PT ;  /* 0x0000040008067812 */ /* 0x010fe400078e3cff */
[C---:B------:R-:W-:Y:S02]  /*0800*/  IADD3 R8, PT, PT, R5.reuse, R12, RZ ;  /* 0x0000000c05087210 */ /* 0x040fe40007ffe0ff */
[----:B------:R-:W-:Y:S01]  /*0810*/  IADD3 R27, PT, PT, R5, R6, RZ ;  /* 0x00000006051b7210 */ /* 0x000fe20007ffe0ff */
[----:B-----5:R-:W-:Y:S01]  /*0820*/  FADD R21, R21, R24 ;  /* 0x0000001815157221 */ /* 0x020fe20000000000 */
[----:B------:R-:W-:-:S02]  /*0830*/  IADD3 R6, PT, PT, R16, 0x2, RZ ;  /* 0x0000000210067810 */ /* 0x000fc40007ffe0ff */
[----:B------:R-:W-:Y:S01]  /*0840*/  LOP3.LUT R24, R13, 0x780, RZ, 0xc0, !PT ;  /* 0x000007800d187812 */ /* 0x000fe200078ec0ff */
[----:B------:R-:W-:-:S04]  /*0850*/  FFMA R10, R21, UR17, R10 ;  /* 0x00000011150a7c23 */ /* 0x000fc8000800000a */
[----:B------:R-:W-:Y:S01]  /*0860*/  FFMA R10, R9, UR16, R10 ;  /* 0x00000010090a7c23 */ /* 0x000fe2000800000a */
[----:B------:R-:W-:-:S04]  /*0870*/  SHF.L.U32 R9, R6, 0x7, RZ ;  /* 0x0000000706097819 */ /* 0x000fc800000006ff */
[----:B------:R-:W-:Y:S01]  /*0880*/  LOP3.LUT R14, R9, 0x780, RZ, 0xc0, !PT ;  /* 0x00000780090e7812 */ /* 0x000fe200078ec0ff */
[----:B------:R0:W-:Y:S01]  /*0890*/  STS [R27], R10 ;  /* 0x0000000a1b007388 */ /* 0x0001e20000000800 */
[----:B------:R-:W-:Y:S02]  /*08a0*/  VIMNMX R9, PT, PT, R36, UR6, PT ;  /* 0x0000000624097c48 */ /* 0x000fe4000bfe0100 */
[----:B------:R-:W-:-:S03]  /*08b0*/  IADD3 R29, PT, PT, R5, R14, RZ ;  /* 0x0000000e051d7210 */ /* 0x000fc60007ffe0ff */
[----:B------:R-:W-:Y:S01]  /*08c0*/  IMAD R15, R9, UR11, R4 ;  /* 0x0000000b090f7c24 */ /* 0x000fe2000f8e0204 */
[----:B0-----:R-:W-:-:S03]  /*08d0*/  LOP3.LUT R10, R11, 0x780, RZ, 0xc0, !PT ;  /* 0x000007800b0a7812 */ /* 0x001fc600078ec0ff */
[----:B------:R-:W-:Y:S01]  /*08e0*/  IMAD.WIDE R14, R15, 0x4, R18 ;  /* 0x000000040f0e7825 */ /* 0x000fe200078e0212 */
[C---:B------:R-:W-:Y:S02]  /*08f0*/  IADD3 R9, PT, PT, R5.reuse, R10, RZ ;  /* 0x0000000a05097210 */ /* 0x040fe40007ffe0ff */
[----:B------:R-:W-:Y:S01]  /*0900*/  IADD3 R10, PT, PT, R5, R24, RZ ;  /* 0x00000018050a7210 */ /* 0x000fe20007ffe0ff */
[----:B------:R-:W-:Y:S06]  /*0910*/  @P0 BRA `(.L_x_203) ;  /* 0x0000000000800947 */ /* 0x000fec0003800000 */
[----:B------:R-:W-:Y:S01]  /*0920*/  SHF.L.U32 R11, R30, 0x7, RZ ;  /* 0x000000071e0b7819 */ /* 0x000fe200000006ff */
[----:B------:R-:W-:Y:S01]  /*0930*/  LDS R17, [R7] ;  /* 0x0000000007117984 */ /* 0x000fe20000000800 */
[----:B------:R-:W-:Y:S02]  /*0940*/  LOP3.LUT R26, R22, 0x780, RZ, 0xc0, !PT ;  /* 0x00000780161a7812 */ /* 0x000fe400078ec0ff */
[----:B------:R-:W-:Y:S01]  /*0950*/  LOP3.LUT R12, R11, 0x780, RZ, 0xc0, !PT ;  /* 0x000007800b0c7812 */ /* 0x000fe200078ec0ff */
[----:B------:R-:W-:Y:S01]  /*0960*/  LDS R23, [R10] ;  /* 0x000000000a177984 */ /* 0x000fe20000000800 */
[----:B------:R-:W-:Y:S02]  /*0970*/  SHF.L.U32 R11, R32, 0x7, RZ ;  /* 0x00000007200b7819 */ /* 0x000fe400000006ff */
[----:B------:R-:W-:Y:S02]  /*0980*/  IADD3 R13, PT, PT, R5, R12, RZ ;  /* 0x0000000c050d7210 */ /* 0x000fe40007ffe0ff */
[----:B------:R-:W-:Y:S01]  /*0990*/  LDS R12, [R8] ;  /* 0x00000000080c7984 */ /* 0x000fe20000000800 */
[----:B------:R-:W-:-:S02]  /*09a0*/  LOP3.LUT R24, R11, 0x780, RZ, 0xc0, !PT ;  /* 0x000007800b187812 */ /* 0x000fc400078ec0ff */
[----:B------:R-:W-:Y:S01]  /*09b0*/  LOP3.LUT R25, R26, 0x400, RZ, 0x3c, !PT ;  /* 0x000004001a197812 */ /* 0x000fe200078e3cff */
[----:B------:R-:W0:Y:S01]  /*09c0*/  LDS R13, [R13] ;  /* 0x000000000d0d7984 */ /* 0x000e220000000800 */
[C---:B------:R-:W-:Y:S02]  /*09d0*/  IADD3 R34, PT, PT, R5.reuse, R24, RZ ;  /* 0x0000001805227210 */ /* 0x040fe40007ffe0ff */
[C---:B------:R-:W-:Y:S01]  /*09e0*/  IADD3 R21, PT, PT, R5.reuse, R26, RZ ;  /* 0x0000001a05157210 */ /* 0x040fe20007ffe0ff */
[----:B------:R-:W-:Y:S01]  /*09f0*/  LDS R11, [R29] ;  /* 0x000000001d0b7984 */ /* 0x000fe20000000800 */
[----:B------:R-:W-:-:S03]  /*0a00*/  IADD3 R26, PT, PT, R5, R25, RZ ;  /* 0x00000019051a7210 */ /* 0x000fc60007ffe0ff */
[----:B------:R-:W1:Y:S04]  /*0a10*/  LDS R24, [R9] ;  /* 0x0000000009187984 */ /* 0x000e680000000800 */
[----:B------:R-:W2:Y:S04]  /*0a20*/  LDS R34, [R34] ;  /* 0x0000000022227984 */ /* 0x000ea80000000800 */
[----:B------:R-:W-:Y:S04]  /*0a30*/  LDS R21, [R21] ;  /* 0x0000000015157984 */ /* 0x000fe80000000800 */
[----:B------:R-:W3:Y:S01]  /*0a40*/  LDS R26, [R26] ;  /* 0x000000001a1a7984 */ /* 0x000ee20000000800 */
[----:B0-----:R-:W-:-:S02]  /*0a50*/  FADD R25, R13, R12 ;  /* 0x0000000c0d197221 */ /* 0x001fc40000000000 */
[----:B------:R-:W0:Y:S02]  /*0a60*/  LDC.64 R12, c[0x0][0x388] ;  /* 0x0000e200ff0c7b82 */ /* 0x000e240000000a00 */
[----:B------:R-:W-:-:S04]  /*0a70*/  FMUL R25, R25, UR15 ;  /* 0x0000000f19197c20 */ /* 0x000fc80008400000 */
[----:B------:R-:W-:Y:S01]  /*0a80*/  FFMA R17, R17, UR12, R25 ;  /* 0x0000000c11117c23 */ /* 0x000fe20008000019 */
[----:B-1----:R-:W-:Y:S01]  /*0a90*/  FADD R24, R11, R24 ;  /* 0x000000180b187221 */ /* 0x002fe20000000000 */
[----:B------:R-:W-:Y:S02]  /*0aa0*/  IMAD R11, R2, UR11, R3 ;  /* 0x0000000b020b7c24 */ /* 0x000fe4000f8e0203 */
[----:B--2---:R-:W-:Y:S01]  /*0ab0*/  FADD R34, R34, R23 ;  /* 0x0000001722227221 */ /* 0x004fe20000000000 */
[----:B------:R-:W-:-:S04]  /*0ac0*/  FFMA R17, R24, UR14, R17 ;  /* 0x0000000e18117c23 */ /* 0x000fc80008000011 */
[----:B------:R-:W-:Y:S01]  /*0ad0*/  FFMA R17, R34, UR17, R17 ;  /* 0x0000001122117c23 */ /* 0x000fe20008000011 */
[----:B---3--:R-:W-:-:S04]  /*0ae0*/  FADD R24, R21, R26 ;  /* 0x0000001a15187221 */ /* 0x008fc80000000000 */
[----:B------:R-:W-:Y:S01]  /*0af0*/  FFMA R17, R24, UR16, R17 ;  /* 0x0000001018117c23 */ /* 0x000fe20008000011 */
[----:B0-----:R-:W-:-:S05]  /*0b00*/  IMAD.WIDE R12, R11, 0x4, R12 ;  /* 0x000000040b0c7825 */ /* 0x001fca00078e020c */
[----:B------:R0:W-:Y:S02]  /*0b10*/  STG.E desc[UR8][R12.64], R17 ;  /* 0x000000110c007986 */ /* 0x0001e4000c101908 */
.L_x_203:
[----:B------:R-:W-:Y:S05]  /*0b20*/  BSYNC.RECONVERGENT B0 ;  /* 0x0000000000007941 */ /* 0x000fea0003800200 */
.L_x_202:
[----:B------:R-:W-:Y:S06]  /*0b30*/  BAR.SYNC.DEFER_BLOCKING 0x0 ;  /* 0x0000000000007b1d */ /* 0x000fec0000010000 */
[----:B------:R-:W0:Y:S01]  /*0b40*/  LDG.E R14, desc[UR8][R14.64] ;  /* 0x000000080e0e7981 */ /* 0x000e22000c1e1900 */
[----:B------:R-:W-:Y:S01]  /*0b50*/  ISETP.GE.AND P0, PT, R20, UR7, PT ;  /* 0x0000000714007c0c */ /* 0x000fe2000bf06270 */
[----:B------:R-:W-:Y:S03]  /*0b60*/  BSSY.RECONVERGENT B0, `(.L_x_204) ;  /* 0x000003f000007945 */ /* 0x000fe60003800200 */
[----:B------:R-:W-:-:S04]  /*0b70*/  ISETP.GE.OR P0, PT, R3, UR10, P0 ;  /* 0x0000000a03007c0c */ /* 0x000fc80008706670 */
[----:B------:R-:W-:Y:S01]  /*0b80*/  ISETP.GT.U32.OR P0, PT, R0, 0x17, P0 ;  /* 0x000000170000780c */ /* 0x000fe20000704470 */
[----:B0-----:R-:W-:Y:S04]  /*0b90*/  SHFL.DOWN PT, R12, R14, 0x5, 0x1f ;  /* 0x08a01f000e0c7f89 */ /* 0x001fe800000e0000 */
[----:B------:R-:W0:Y:S04]  /*0ba0*/  SHFL.DOWN PT, R13, R14, 0x3, 0x1f ;  /* 0x08601f000e0d7f89 */ /* 0x000e2800000e0000 */
[----:B------:R-:W-:Y:S04]  /*0bb0*/  SHFL.DOWN PT, R17, R14, 0x6, 0x1f ;  /* 0x08c01f000e117f89 */ /* 0x000fe800000e0000 */
[----:B------:R-:W1:Y:S04]  /*0bc0*/  SHFL.DOWN PT, R24, R14, 0x2, 0x1f ;  /* 0x08401f000e187f89 */ /* 0x000e6800000e0000 */
[----:B------:R-:W2:Y:S04]  /*0bd0*/  SHFL.DOWN PT, R11, R14, 0x4, 0x1f ;  /* 0x08801f000e0b7f89 */ /* 0x000ea800000e0000 */
[----:B------:R-:W-:Y:S04]  /*0be0*/  SHFL.DOWN PT, R21, R14, 0x7, 0x1f ;  /* 0x08e01f000e157f89 */ /* 0x000fe800000e0000 */
[----:B------:R-:W3:Y:S04]  /*0bf0*/  SHFL.DOWN PT, R26, R14, 0x1, 0x1f ;  /* 0x08201f000e1a7f89 */ /* 0x000ee800000e0000 */
[----:B------:R-:W4:Y:S01]  /*0c00*/  SHFL.DOWN PT, R23, R14, 0x8, 0x1f ;  /* 0x09001f000e177f89 */ /* 0x000f2200000e0000 */
[----:B0-----:R-:W-:Y:S01]  /*0c10*/  FADD R12, R12, R13 ;  /* 0x0000000d0c0c7221 */ /* 0x001fe20000000000 */
[----:B------:R-:W-:-:S03]  /*0c20*/  IADD3 R13, PT, PT, R22, 0x500, RZ ;  /* 0x00000500160d7810 */ /* 0x000fc60007ffe0ff */
[----:B------:R-:W-:Y:S01]  /*0c30*/  FMUL R12, R12, UR15 ;  /* 0x0000000f0c0c7c20 */ /* 0x000fe20008400000 */
[----:B-1----:R-:W-:-:S03]  /*0c40*/  FADD R24, R17, R24 ;  /* 0x0000001811187221 */ /* 0x002fc60000000000 */
[----:B--2---:R-:W-:Y:S01]  /*0c50*/  FFMA R11, R11, UR12, R12 ;  /* 0x0000000c0b0b7c23 */ /* 0x004fe2000800000c */
[----:B------:R-:W-:-:S03]  /*0c60*/  LOP3.LUT R12, R22, 0x780, RZ, 0xc0, !PT ;  /* 0x00000780160c7812 */ /* 0x000fc600078ec0ff */
[----:B------:R-:W-:Y:S01]  /*0c70*/  FFMA R11, R24, UR14, R11 ;  /* 0x0000000e180b7c23 */ /* 0x000fe2000800000b */
[----:B---3--:R-:W-:Y:S01]  /*0c80*/  FADD R26, R21, R26 ;  /* 0x0000001a151a7221 */ /* 0x008fe20000000000 */
[----:B------:R-:W-:Y:S01]  /*0c90*/  IADD3 R21, PT, PT, R16, 0xc, RZ ;  /* 0x0000000c10157810 */ /* 0x000fe20007ffe0ff */
[----:B----4-:R-:W-:Y:S02]  /*0ca0*/  FADD R23, R14, R23 ;  /* 0x000000170e177221 */ /* 0x010fe40000000000 */
[----:B------:R-:W-:Y:S01]  /*0cb0*/  FFMA R26, R26, UR17, R11 ;  /* 0x000000111a1a7c23 */ /* 0x000fe2000800000b */
[----:B------:R-:W-:Y:S02]  /*0cc0*/  IADD3 R11, PT, PT, R5, R12, RZ ;  /* 0x0000000c050b7210 */ /* 0x000fe40007ffe0ff */
[C---:B------:R-:W-:Y:S01]  /*0cd0*/  IADD3 R12, PT, PT, R22.reuse, 0x480, RZ ;  /* 0x00000480160c7810 */ /* 0x040fe20007ffe0ff */
[----:B------:R-:W-:Y:S01]  /*0ce0*/  FFMA R26, R23, UR16, R26 ;  /* 0x00000010171a7c23 */ /* 0x000fe2000800001a */
[----:B------:R-:W-:-:S02]  /*0cf0*/  IADD3 R22, PT, PT, R22, 0x580, RZ ;  /* 0x0000058016167810 */ /* 0x000fc40007ffe0ff */
[----:B------:R-:W-:Y:S02]  /*0d00*/  SHF.L.U32 R15, R21, 0x7, RZ ;  /* 0x00000007150f7819 */ /* 0x000fe400000006ff */
[----:B------:R0:W-:Y:S01]  /*0d10*/  STS [R11], R26 ;  /* 0x0000001a0b007388 */ /* 0x0001e20000000800 */
[----:B------:R-:W-:Y:S02]  /*0d20*/  LOP3.LUT R23, R16, 0xf, RZ, 0xc0, !PT ;  /* 0x0000000f10177812 */ /* 0x000fe400078ec0ff */
[----:B------:R-:W-:Y:S02]  /*0d30*/  LOP3.LUT R14, R13, 0x780, RZ, 0xc0, !PT ;  /* 0x000007800d0e7812 */ /* 0x000fe400078ec0ff */
[----:B------:R-:W-:Y:S02]  /*0d40*/  LOP3.LUT R12, R12, 0x780, RZ, 0xc0, !PT ;  /* 0x000007800c0c7812 */ /* 0x000fe400078ec0ff */
[----:B------:R-:W-:Y:S02]  /*0d50*/  LOP3.LUT R22, R22, 0x780, RZ, 0xc0, !PT ;  /* 0x0000078016167812 */ /* 0x000fe400078ec0ff */
[----:B------:R-:W-:-:S02]  /*0d60*/  LOP3.LUT R16, R15, 0x780, RZ, 0xc0, !PT ;  /* 0x000007800f107812 */ /* 0x000fc400078ec0ff */
[C---:B------:R-:W-:Y:S02]  /*0d70*/  IADD3 R13, PT, PT, R5.reuse, R14, RZ ;  /* 0x0000000e050d7210 */ /* 0x040fe40007ffe0ff */
[C---:B------:R-:W-:Y:S02]  /*0d80*/  IADD3 R12, PT, PT, R5.reuse, R12, RZ ;  /* 0x0000000c050c7210 */ /* 0x040fe40007ffe0ff */
[C---:B------:R-:W-:Y:S02]  /*0d90*/  IADD3 R14, PT, PT, R5.reuse, R22, RZ ;  /* 0x00000016050e7210 */ /* 0x040fe40007ffe0ff */
[----:B------:R-:W-:Y:S01]  /*0da0*/  IADD3 R15, PT, PT, R5, R16, RZ ;  /* 0x00000010050f7210 */ /* 0x000fe20007ffe0ff */
[----:B0-----:R-:W-:Y:S06]  /*0db0*/  @P0 BRA `(.L_x_205) ;  /* 0x0000000000640947 */ /* 0x001fec0003800000 */
[----:B------:R-:W-:Y:S01]  /*0dc0*/  LDS R24, [R10] ;  /* 0x000000000a187984 */ /* 0x000fe20000000800 */
[----:B------:R-:W-:-:S03]  /*0dd0*/  SHF.L.U32 R16, R23, 0x7, RZ ;  /* 0x0000000717107819 */ /* 0x000fc600000006ff */
[----:B------:R-:W0:Y:S01]  /*0de0*/  LDS R31, [R12] ;  /* 0x000000000c1f7984 */ /* 0x000e220000000800 */
[----:B------:R-:W-:-:S03]  /*0df0*/  LOP3.LUT R16, R16, 0x400, RZ, 0x3c, !PT ;  /* 0x0000040010107812 */ /* 0x000fc600078e3cff */
[----:B------:R-:W-:Y:S01]  /*0e00*/  LDS R17, [R13] ;  /* 0x000000000d117984 */ /* 0x000fe20000000800 */
[----:B------:R-:W-:-:S03]  /*0e10*/  IADD3 R26, PT, PT, R5, R16, RZ ;  /* 0x00000010051a7210 */ /* 0x000fc60007ffe0ff */
[----:B------:R-:W1:Y:S04]  /*0e20*/  LDS R16, [R9] ;  /* 0x0000000009107984 */ /* 0x000e680000000800 */
[----:B------:R-:W2:Y:S04]  /*0e30*/  LDS R26, [R26] ;  /* 0x000000001a1a7984 */ /* 0x000ea80000000800 */
[----:B------:R-:W-:Y:S04]  /*0e40*/  LDS R25, [R8] ;  /* 0x0000000008197984 */ /* 0x000fe80000000800 */
[----:B------:R-:W3:Y:S01]  /*0e50*/  LDS R22, [R14] ;  /* 0x000000000e167984 */ /* 0x000ee20000000800 */
[----:B0-----:R-:W-:-:S03]  /*0e60*/  FADD R33, R24, R31 ;  /* 0x0000001f18217221 */ /* 0x001fc60000000000 */
[----:B------:R-:W-:Y:S01]  /*0e70*/  LDS R31, [R7] ;  /* 0x00000000071f7984 */ /* 0x000fe20000000800 */
[----:B------:R-:W-:-:S03]  /*0e80*/  FMUL R33, R33, UR15 ;  /* 0x0000000f21217c20 */ /* 0x000fc60008400000 */
[----:B------:R-:W0:Y:S01]  /*0e90*/  LDS R24, [R15] ;  /* 0x000000000f187984 */ /* 0x000e220000000800 */
[----:B-1----:R-:W-:Y:S02]  /*0ea0*/  FADD R34, R16, R17 ;  /* 0x0000001110227221 */ /* 0x002fe40000000000 */
[----:B------:R-:W1:Y:S01]  /*0eb0*/  LDC.64 R16, c[0x0][0x388] ;  /* 0x0000e200ff107b82 */ /* 0x000e620000000a00 */
[----:B--2---:R-:W-:-:S04]  /*0ec0*/  FFMA R33, R26, UR12, R33 ;  /* 0x0000000c1a217c23 */ /* 0x004fc80008000021 */
[----:B------:R-:W-:Y:S01]  /*0ed0*/  FFMA R33, R34, UR14, R33 ;  /* 0x0000000e22217c23 */ /* 0x000fe20008000021 */
[----:B---3--:R-:W-:Y:S01]  /*0ee0*/  FADD R22, R25, R22 ;  /* 0x0000001619167221 */ /* 0x008fe20000000000 */
[----:B------:R-:W-:-:S03]  /*0ef0*/  IMAD R25, R20, UR11, R3 ;  /* 0x0000000b14197c24 */ /* 0x000fc6000f8e0203 */
[----:B------:R-:W-:Y:S01]  /*0f00*/  FFMA R22, R22, UR17, R33 ;  /* 0x0000001116167c23 */ /* 0x000fe20008000021 */
[----:B-1----:R-:W-:-:S04]  /*0f10*/  IMAD.WIDE R16, R25, 0x4, R16 ;  /* 0x0000000419107825 */ /* 0x002fc800078e0210 */
[----:B0-----:R-:W-:-:S04]  /*0f20*/  FADD R31, R31, R24 ;  /* 0x000000181f1f7221 */ /* 0x001fc80000000000 */
[----:B------:R-:W-:-:S05]  /*0f30*/  FFMA R31, R31, UR16, R22 ;  /* 0x000000101f1f7c23 */ /* 0x000fca0008000016 */
[----:B------:R0:W-:Y:S02]  /*0f40*/  STG.E desc[UR8][R16.64], R31 ;  /* 0x0000001f10007986 */ /* 0x0001e4000c101908 */
.L_x_205:
[----:B------:R-:W-:Y:S05]  /*0f50*/  BSYNC.RECONVERGENT B0 ;  /* 0x0000000000007941 */ /* 0x000fea0003800200 */
.L_x_204:
[----:B------:R-:W-:Y:S01]  /*0f60*/  BAR.SYNC.DEFER_BLOCKING 0x0 ;  /* 0x0000000000007b1d */ /* 0x000fe20000010000 */
[----:B------:R-:W-:-:S04]  /*0f70*/  IADD3 R34, PT, PT, R2, 0x10, RZ ;  /* 0x0000001002227810 */ /* 0x000fc80007ffe0ff */
[----:B0-----:R-:W-:-:S05]  /*0f80*/  VIMNMX R17, PT, PT, R34, UR6, PT ;  /* 0x0000000622117c48 */ /* 0x001fca000bfe0100 */
[----:B------:R-:W-:-:S04]  /*0f90*/  IMAD R17, R17, UR11, R4 ;  /* 0x0000000b11117c24 */ /* 0x000fc8000f8e0204 */
[----:B------:R-:W-:-:S06]  /*0fa0*/  IMAD.WIDE R16, R17, 0x4, R18 ;  /* 0x0000000411107825 */ /* 0x000fcc00078e0212 */
[----:B------:R0:W2:Y:S01]  /*0fb0*/  LDG.E R17, desc[UR8][R16.64] ;  /* 0x0000000810117981 */ /* 0x0000a2000c1e1900 */
[----:B------:R-:W-:Y:S01]  /*0fc0*/  ISETP.GE.AND P0, PT, R28, UR7, PT ;  /* 0x000000071c007c0c */ /* 0x000fe2000bf06270 */
[----:B------:R-:W-:Y:S03]  /*0fd0*/  BSSY.RECONVERGENT B0, `(.L_x_206) ;  /* 0x000003d000007945 */ /* 0x000fe60003800200 */
[----:B------:R-:W-:-:S04]  /*0fe0*/  ISETP.GE.OR P0, PT, R3, UR10, P0 ;  /* 0x0000000a03007c0c */ /* 0x000fc80008706670 */
[----:B------:R-:W-:Y:S02]  /*0ff0*/  ISETP.GT.U32.OR P0, PT, R0, 0x17, P0 ;  /* 0x000000170000780c */ /* 0x000fe40000704470 */
[----:B0-----:R-:W-:-:S04]  /*1000*/  SHF.L.U32 R16, R21, 0x7, RZ ;  /* 0x0000000715107819 */ /* 0x001fc800000006ff */
[----:B------:R-:W-:Y:S01]  /*1010*/  LOP3.LUT R16, R16, 0x780, RZ, 0xe2, !PT ;  /* 0x0000078010107812 */ /* 0x000fe200078ee2ff */
[----:B--2---:R-:W-:Y:S04]  /*1020*/  SHFL.DOWN PT, R22, R17, 0x5, 0x1f ;  /* 0x08a01f0011167f89 */ /* 0x004fe800000e0000 */
[----:B------:R-:W0:Y:S04]  /*1030*/  SHFL.DOWN PT, R25, R17, 0x3, 0x1f ;  /* 0x08601f0011197f89 */ /* 0x000e2800000e0000 */
[----:B------:R-:W-:Y:S04]  /*1040*/  SHFL.DOWN PT, R24, R17, 0x6, 0x1f ;  /* 0x08c01f0011187f89 */ /* 0x000fe800000e0000 */
[----:B------:R-:W1:Y:S04]  /*1050*/  SHFL.DOWN PT, R33, R17, 0x2, 0x1f ;  /* 0x08401f0011217f89 */ /* 0x000e6800000e0000 */
[----:B------:R-:W2:Y:S04]  /*1060*/  SHFL.DOWN PT, R20, R17, 0x4, 0x1f ;  /* 0x08801f0011147f89 */ /* 0x000ea800000e0000 */
[----:B------:R-:W-:Y:S01]  /*1070*/  SHFL.DOWN PT, R26, R17, 0x1, 0x1f ;  /* 0x08201f00111a7f89 */ /* 0x000fe200000e0000 */
[----:B0-----:R-:W-:-:S03]  /*1080*/  FADD R31, R22, R25 ;  /* 0x00000019161f7221 */ /* 0x001fc60000000000 */
[----:B------:R-:W0:Y:S01]  /*1090*/  SHFL.DOWN PT, R25, R17, 0x7, 0x1f ;  /* 0x08e01f0011197f89 */ /* 0x000e2200000e0000 */
[----:B------:R-:W-:Y:S01]  /*10a0*/  FMUL R31, R31, UR15 ;  /* 0x0000000f1f1f7c20 */ /* 0x000fe20008400000 */
[----:B------:R-:W3:Y:S01]  /*10b0*/  S2R R22, SR_TID.Y ;  /* 0x0000000000167919 */ /* 0x000ee20000002200 */
[----:B-1----:R-:W-:Y:S02]  /*10c0*/  FADD R33, R24, R33 ;  /* 0x0000002118217221 */ /* 0x002fe40000000000 */
[----:B------:R-:W1:Y:S01]  /*10d0*/  SHFL.DOWN PT, R24, R17, 0x8, 0x1f ;  /* 0x09001f0011187f89 */ /* 0x000e6200000e0000 */
[----:B--2---:R-:W-:-:S04]  /*10e0*/  FFMA R20, R20, UR12, R31 ;  /* 0x0000000c14147c23 */ /* 0x004fc8000800001f */
[----:B------:R-:W-:Y:S01]  /*10f0*/  FFMA R20, R33, UR14, R20 ;  /* 0x0000000e21147c23 */ /* 0x000fe20008000014 */
[----:B0-----:R-:W-:-:S04]  /*1100*/  FADD R25, R25, R26 ;  /* 0x0000001a19197221 */ /* 0x001fc80000000000 */
[----:B------:R-:W-:Y:S01]  /*1110*/  FFMA R20, R25, UR17, R20 ;  /* 0x0000001119147c23 */ /* 0x000fe20008000014 */
[----:B-1----:R-:W-:Y:S01]  /*1120*/  FADD R21, R17, R24 ;  /* 0x0000001811157221 */ /* 0x002fe20000000000 */
[----:B------:R-:W-:-:S03]  /*1130*/  LOP3.LUT R24, R16, 0x400, RZ, 0x3c, !PT ;  /* 0x0000040010187812 */ /* 0x000fc600078e3cff */
[----:B------:R-:W-:Y:S01]  /*1140*/  FFMA R20, R21, UR16, R20 ;  /* 0x0000001015147c23 */ /* 0x000fe20008000014 */
[----:B------:R-:W-:Y:S02]  /*1150*/  IADD3 R17, PT, PT, R5, R24, RZ ;  /* 0x0000001805117210 */ /* 0x000fe40007ffe0ff */
[C---:B---3--:R-:W-:Y:S02]  /*1160*/  IADD3 R21, PT, PT, R22.reuse, 0xd, RZ ;  /* 0x0000000d16157810 */ /* 0x048fe40007ffe0ff */
[C---:B------:R-:W-:Y:S01]  /*1170*/  IADD3 R24, PT, PT, R22.reuse, 0xe, RZ ;  /* 0x0000000e16187810 */ /* 0x040fe20007ffe0ff */
[----:B------:R0:W-:Y:S01]  /*1180*/  STS [R17], R20 ;  /* 0x0000001411007388 */ /* 0x0001e20000000800 */
[----:B------:R-:W-:Y:S02]  /*1190*/  IADD3 R26, PT, PT, R22, -0x1, RZ ;  /* 0xffffffff161a7810 */ /* 0x000fe40007ffe0ff */
[----:B------:R-:W-:Y:S02]  /*11a0*/  LOP3.LUT R22, R21, 0xf, RZ, 0xc0, !PT ;  /* 0x0000000f15167812 */ /* 0x000fe400078ec0ff */
[----:B------:R-:W-:-:S02]  /*11b0*/  LOP3.LUT R24, R24, 0xf, RZ, 0xc0, !PT ;  /* 0x0000000f18187812 */ /* 0x000fc400078ec0ff */
[----:B------:R-:W-:Y:S01]  /*11c0*/  LOP3.LUT R26, R26, 0xf, RZ, 0xc0, !PT ;  /* 0x0000000f1a1a7812 */ /* 0x000fe200078ec0ff */
[----:B------:R-:W-:Y:S06]  /*11d0*/  @P0 BRA `(.L_x_207) ;  /* 0x0000000000700947 */ /* 0x000fec0003800000 */
[-C--:B------:R-:W-:Y:S01]  /*11e0*/  LEA R25, R22, R5.reuse, 0x7 ;  /* 0x0000000516197211 */ /* 0x080fe200078e38ff */
[----:B0-----:R-:W-:Y:S01]  /*11f0*/  LDS R20, [R14] ;  /* 0x000000000e147984 */ /* 0x001fe20000000800 */
[----:B------:R-:W-:-:S03]  /*1200*/  LEA R35, R24, R5, 0x7 ;  /* 0x0000000518237211 */ /* 0x000fc600078e38ff */
[----:B------:R-:W-:Y:S04]  /*1210*/  LDS R33, [R13] ;  /* 0x000000000d217984 */ /* 0x000fe80000000800 */
[----:B------:R-:W0:Y:S04]  /*1220*/  LDS R25, [R25] ;  /* 0x0000000019197984 */ /* 0x000e280000000800 */
[----:B------:R-:W1:Y:S04]  /*1230*/  LDS R35, [R35] ;  /* 0x0000000023237984 */ /* 0x000e680000000800 */
[----:B------:R-:W2:Y:S01]  /*1240*/  LDS R21, [R15] ;  /* 0x000000000f157984 */ /* 0x000ea20000000800 */
[----:B0-----:R-:W-:Y:S01]  /*1250*/  FADD R31, R20, R25 ;  /* 0x00000019141f7221 */ /* 0x001fe20000000000 */
[----:B-1----:R-:W-:-:S03]  /*1260*/  FADD R20, R33, R35 ;  /* 0x0000002321147221 */ /* 0x002fc60000000000 */
[----:B------:R-:W-:Y:S01]  /*1270*/  FMUL R31, R31, UR15 ;  /* 0x0000000f1f1f7c20 */ /* 0x000fe20008400000 */
[----:B------:R-:W-:Y:S01]  /*1280*/  LEA R33, R26, R5, 0x7 ;  /* 0x000000051a217211 */ /* 0x000fe200078e38ff */
[----:B------:R-:W-:Y:S02]  /*1290*/  LDS R35, [R11] ;  /* 0x000000000b237984 */ /* 0x000fe40000000800 */
[----:B--2---:R-:W-:Y:S02]  /*12a0*/  FFMA R31, R21, UR12, R31 ;  /* 0x0000000c151f7c23 */ /* 0x004fe4000800001f */
[----:B------:R0:W-:Y:S02]  /*12b0*/  LDS R25, [R33] ;  /* 0x0000000021197984 */ /* 0x0001e40000000800 */
[----:B------:R-:W-:Y:S01]  /*12c0*/  FFMA R20, R20, UR14, R31 ;  /* 0x0000000e14147c23 */ /* 0x000fe2000800001f */
[----:B------:R-:W-:Y:S01]  /*12d0*/  SHF.L.U32 R31, R23, 0x7, RZ ;  /* 0x00000007171f7819 */ /* 0x000fe200000006ff */
[----:B------:R-:W1:Y:S03]  /*12e0*/  LDS R21, [R12] ;  /* 0x000000000c157984 */ /* 0x000e660000000800 */
[----:B------:R-:W-:Y:S01]  /*12f0*/  LOP3.LUT R31, R31, 0x400, RZ, 0x3c, !PT ;  /* 0x000004001f1f7812 */ /* 0x000fe200078e3cff */
[----:B0-----:R-:W-:-:S03]  /*1300*/  IMAD R33, R28, UR11, R3 ;  /* 0x0000000b1c217c24 */ /* 0x001fc6000f8e0203 */
[----:B------:R-:W-:-:S05]  /*1310*/  IADD3 R37, PT, PT, R5, R31, RZ ;  /* 0x0000001f05257210 */ /* 0x000fca0007ffe0ff */
[----:B------:R-:W0:Y:S01]  /*1320*/  LDS R31, [R37] ;  /* 0x00000000251f7984 */ /* 0x000e220000000800 */
[----:B-1----:R-:W-:-:S04]  /*1330*/  FADD R21, R21, R25 ;  /* 0x0000001915157221 */ /* 0x002fc80000000000 */
[----:B------:R-:W-:Y:S02]  /*1340*/  FFMA R25, R21, UR17, R20 ;  /* 0x0000001115197c23 */ /* 0x000fe40008000014 */
[----:B------:R-:W1:Y:S01]  /*1350*/  LDC.64 R20, c[0x0][0x388] ;  /* 0x0000e200ff147b82 */ /* 0x000e620000000a00 */
[----:B0-----:R-:W-:-:S04]  /*1360*/  FADD R31, R31, R35 ;  /* 0x000000231f1f7221 */ /* 0x001fc80000000000 */
[----:B------:R-:W-:Y:S01]  /*1370*/  FFMA R25, R31, UR16, R25 ;  /* 0x000000101f197c23 */ /* 0x000fe20008000019 */
[----:B-1----:R-:W-:-:S05]  /*1380*/  IMAD.WIDE R20, R33, 0x4, R20 ;  /* 0x0000000421147825 */ /* 0x002fca00078e0214 */
[----:B------:R1:W-:Y:S02]  /*1390*/  STG.E desc[UR8][R20.64], R25 ;  /* 0x0000001914007986 */ /* 0x0003e4000c101908 */
.L_x_207:
[----:B------:R-:W-:Y:S05]  /*13a0*/  BSYNC.RECONVERGENT B0 ;  /* 0x0000000000007941 */ /* 0x000fea0003800200 */
.L_x_206:
[----:B------:R-:W-:Y:S01]  /*13b0*/  BAR.SYNC.DEFER_BLOCKING 0x0 ;  /* 0x0000000000007b1d */ /* 0x000fe20000010000 */
[----:B------:R-:W-:-:S04]  /*13c0*/  IADD3 R28, PT, PT, R2, 0x14, RZ ;  /* 0x00000014021c7810 */ /* 0x000fc80007ffe0ff */
[----:B-1----:R-:W-:-:S05]  /*13d0*/  VIMNMX R21, PT, PT, R28, UR6, PT ;  /* 0x000000061c157c48 */ /* 0x002fca000bfe0100 */
[----:B------:R-:W-:-:S04]  /*13e0*/  IMAD R21, R21, UR11, R4 ;  /* 0x0000000b15157c24 */ /* 0x000fc8000f8e0204 */
[----:B0-----:R-:W-:-:S06]  /*13f0*/  IMAD.WIDE R20, R21, 0x4, R18 ;  /* 0x0000000415147825 */ /* 0x001fcc00078e0212 */
[----:B------:R-:W2:Y:S01]  /*1400*/  LDG.E R20, desc[UR8][R20.64] ;  /* 0x0000000814147981 */ /* 0x000ea2000c1e1900 */
[----:B------:R-:W-:Y:S01]  /*1410*/  SHF.L.U32 R23, R23, 0x7, RZ ;  /* 0x0000000717177819 */ /* 0x000fe200000006ff */
[----:B------:R-:W-:Y:S01]  /*1420*/  BSSY.RECONVERGENT B0, `(.L_x_208) ;  /* 0x0000036000007945 */ /* 0x000fe20003800200 */
[----:B------:R-:W-:Y:S02]  /*1430*/  ISETP.GE.AND P0, PT, R36, UR7, PT ;  /* 0x0000000724007c0c */ /* 0x000fe4000bf06270 */
[----:B------:R-:W-:Y:S02]  /*1440*/  LOP3.LUT R30, R30, 0xf, RZ, 0xc0, !PT ;  /* 0x0000000f1e1e7812 */ /* 0x000fe400078ec0ff */
[----:B------:R-:W-:Y:S02]  /*1450*/  ISETP.GE.OR P0, PT, R3, UR10, P0 ;  /* 0x0000000a03007c0c */ /* 0x000fe40008706670 */
[----:B------:R-:W-:Y:S02]  /*1460*/  LOP3.LUT R32, R32, 0xf, RZ, 0xc0, !PT ;  /* 0x0000000f20207812 */ /* 0x000fe400078ec0ff */
[----:B------:R-:W-:Y:S01]  /*1470*/  ISETP.GT.U32.OR P0, PT, R0, 0x17, P0 ;  /* 0x000000170000780c */ /* 0x000fe20000704470 */
[----:B--2---:R-:W-:Y:S04]  /*1480*/  SHFL.DOWN PT, R31, R20, 0x5, 0x1f ;  /* 0x08a01f00141f7f89 */ /* 0x004fe800000e0000 */
[----:B------:R-:W0:Y:S04]  /*1490*/  SHFL.DOWN PT, R33, R20, 0x3, 0x1f ;  /* 0x08601f0014217f89 */ /* 0x000e2800000e0000 */
[----:B------:R-:W1:Y:S04]  /*14a0*/  SHFL.DOWN PT, R25, R20, 0x4, 0x1f ;  /* 0x08801f0014197f89 */ /* 0x000e6800000e0000 */
[----:B------:R-:W-:Y:S01]  /*14b0*/  SHFL.DOWN PT, R21, R20, 0x7, 0x1f ;  /* 0x08e01f0014157f89 */ /* 0x000fe200000e0000 */
[----:B0-----:R-:W-:-:S03]  /*14c0*/  FADD R31, R31, R33 ;  /* 0x000000211f1f7221 */ /* 0x001fc60000000000 */
[----:B------:R-:W-:Y:S01]  /*14d0*/  SHFL.DOWN PT, R33, R20, 0x2, 0x1f ;  /* 0x08401f0014217f89 */ /* 0x000fe200000e0000 */
[----:B------:R-:W-:-:S04]  /*14e0*/  FMUL R31, R31, UR15 ;  /* 0x0000000f1f1f7c20 */ /* 0x000fc80008400000 */
[----:B-1----:R-:W-:Y:S02]  /*14f0*/  FFMA R25, R25, UR12, R31 ;  /* 0x0000000c19197c23 */ /* 0x002fe4000800001f */
[----:B------:R-:W0:Y:S02]  /*1500*/  SHFL.DOWN PT, R31, R20, 0x6, 0x1f ;  /* 0x08c01f00141f7f89 */ /* 0x000e2400000e0000 */
[----:B0-----:R-:W-:-:S04]  /*1510*/  FADD R31, R31, R33 ;  /* 0x000000211f1f7221 */ /* 0x001fc80000000000 */
[----:B------:R-:W-:Y:S02]  /*1520*/  FFMA R25, R31, UR14, R25 ;  /* 0x0000000e1f197c23 */ /* 0x000fe40008000019 */
[----:B------:R-:W0:Y:S02]  /*1530*/  SHFL.DOWN PT, R31, R20, 0x1, 0x1f ;  /* 0x08201f00141f7f89 */ /* 0x000e2400000e0000 */
[----:B0-----:R-:W-:Y:S02]  /*1540*/  FADD R21, R21, R31 ;  /* 0x0000001f15157221 */ /* 0x001fe40000000000 */
[----:B------:R-:W0:Y:S02]  /*1550*/  SHFL.DOWN PT, R31, R20, 0x8, 0x1f ;  /* 0x09001f00141f7f89 */ /* 0x000e2400000e0000 */
[----:B------:R-:W-:Y:S01]  /*1560*/  FFMA R21, R21, UR17, R25 ;  /* 0x0000001115157c23 */ /* 0x000fe20008000019 */
[----:B------:R-:W-:-:S04]  /*1570*/  LOP3.LUT R25, R23, 0x400, RZ, 0x3c, !PT ;  /* 0x0000040017197812 */ /* 0x000fc800078e3cff */
[----:B------:R-:W-:Y:S01]  /*1580*/  IADD3 R25, PT, PT, R5, R25, RZ ;  /* 0x0000001905197210 */ /* 0x000fe20007ffe0ff */
[----:B0-----:R-:W-:-:S04]  /*1590*/  FADD R31, R20, R31 ;  /* 0x0000001f141f7221 */ /* 0x001fc80000000000 */
[----:B------:R-:W-:-:S05]  /*15a0*/  FFMA R21, R31, UR16, R21 ;  /* 0x000000101f157c23 */ /* 0x000fca0008000015 */
[----:B------:R0:W-:Y:S01]  /*15b0*/  STS [R25], R21 ;  /* 0x0000001519007388 */ /* 0x0001e20000000800 */
[----:B------:R-:W-:Y:S05]  /*15c0*/  @P0 BRA `(.L_x_209) ;  /* 0x00000000006c0947 */ /* 0x000fea0003800000 */
[-C--:B------:R-:W-:Y:S01]  /*15d0*/  LEA R31, R32, R5.reuse, 0x7 ;  /* 0x00000005201f7211 */ /* 0x080fe200078e38ff */
[----:B------:R-:W-:Y:S01]  /*15e0*/  LDS R20, [R11] ;  /* 0x000000000b147984 */ /* 0x000fe20000000800 */
[-C--:B------:R-:W-:Y:S02]  /*15f0*/  LEA R35, R26, R5.reuse, 0x7 ;  /* 0x000000051a237211 */ /* 0x080fe400078e38ff */
[-C--:B------:R-:W-:Y:S01]  /*1600*/  LEA R37, R24, R5.reuse, 0x7 ;  /* 0x0000000518257211 */ /* 0x080fe200078e38ff */
[----:B------:R-:W-:Y:S04]  /*1610*/  LDS R33, [R29] ;  /* 0x000000001d217984 */ /* 0x000fe80000000800 */
[----:B0-----:R0:W-:Y:S04]  /*1620*/  LDS R21, [R35] ;  /* 0x0000000023157984 */ /* 0x0011e80000000800 */
[----:B------:R-:W1:Y:S01]  /*1630*/  LDS R31, [R31] ;  /* 0x000000001f1f7984 */ /* 0x000e620000000800 */
[-C--:B0-----:R-:W-:Y:S01]  /*1640*/  LEA R35, R22, R5.reuse, 0x7 ;  /* 0x0000000516237211 */ /* 0x081fe200078e38ff */
[----:B-1----:R-:W-:Y:S01]  /*1650*/  FADD R21, R21, R31 ;  /* 0x0000001f15157221 */ /* 0x002fe20000000000 */
[----:B------:R-:W-:-:S03]  /*1660*/  LEA R31, R30, R5, 0x7 ;  /* 0x000000051e1f7211 */ /* 0x000fc600078e38ff */
[----:B------:R-:W-:-:S03]  /*1670*/  FMUL R21, R21, UR15 ;  /* 0x0000000f15157c20 */ /* 0x000fc60008400000 */
[----:B------:R-:W-:Y:S01]  /*1680*/  LDS R31, [R31] ;  /* 0x000000001f1f7984 */ /* 0x000fe20000000800 */
[----:B------:R-:W-:-:S03]  /*1690*/  FFMA R20, R20, UR12, R21 ;  /* 0x0000000c14147c23 */ /* 0x000fc60008000015 */
[----:B------:R-:W0:Y:S02]  /*16a0*/  LDS R21, [R37] ;  /* 0x0000000025157984 */ /* 0x000e240000000800 */
[----:B0-----:R-:W-:Y:S02]  /*16b0*/  FADD R21, R21, R33 ;  /* 0x0000002115157221 */ /* 0x001fe40000000000 */
[----:B------:R-:W-:Y:S02]  /*16c0*/  LDS R33, [R7] ;  /* 0x0000000007217984 */ /* 0x000fe40000000800 */
[----:B------:R-:W-:Y:S02]  /*16d0*/  FFMA R20, R21, UR14, R20 ;  /* 0x0000000e15147c23 */ /* 0x000fe40008000014 */
[----:B------:R0:W1:Y:S02]  /*16e0*/  LDS R21, [R35] ;  /* 0x0000000023157984 */ /* 0x0000640000000800 */
[----:B0-----:R-:W-:-:S02]  /*16f0*/  IMAD R35, R36, UR11, R3 ;  /* 0x0000000b24237c24 */ /* 0x001fc4000f8e0203 */
[----:B-1----:R-:W-:-:S04]  /*1700*/  FADD R21, R21, R31 ;  /* 0x0000001f15157221 */ /* 0x002fc80000000000 */
[----:B------:R-:W-:Y:S02]  /*1710*/  FFMA R20, R21, UR17, R20 ;  /* 0x0000001115147c23 */ /* 0x000fe40008000014 */
[----:B------:R-:W0:Y:S02]  /*1720*/  LDS R21, [R15] ;  /* 0x000000000f157984 */ /* 0x000e240000000800 */
[----:B0-----:R-:W-:-:S04]  /*1730*/  FADD R21, R21, R33 ;  /* 0x0000002115157221 */ /* 0x001fc80000000000 */
[----:B------:R-:W-:Y:S02]  /*1740*/  FFMA R33, R21, UR16, R20 ;  /* 0x0000001015217c23 */ /* 0x000fe40008000014 */
[----:B------:R-:W0:Y:S02]  /*1750*/  LDC.64 R20, c[0x0][0x388] ;  /* 0x0000e200ff147b82 */ /* 0x000e240000000a00 */
[----:B0-----:R-:W-:-:S05]  /*1760*/  IMAD.WIDE R20, R35, 0x4, R20 ;  /* 0x0000000423147825 */ /* 0x001fca00078e0214 */
[----:B------:R1:W-:Y:S02]  /*1770*/  STG.E desc[UR8][R20.64], R33 ;  /* 0x0000002114007986 */ /* 0x0003e4000c101908 */
.L_x_209:
[----:B------:R-:W-:Y:S05]  /*1780*/  BSYNC.RECONVERGENT B0 ;  /* 0x0000000000007941 */ /* 0x000fea0003800200 */
.L_x_208:
[----:B------:R-:W-:Y:S01]  /*1790*/  BAR.SYNC.DEFER_BLOCKING 0x0 ;  /* 0x0000000000007b1d */ /* 0x000fe20000010000 */
[----:B------:R-:W-:-:S04]  /*17a0*/  IADD3 R36, PT, PT, R2, 0x18, RZ ;  /* 0x0000001802247810 */ /* 0x000fc80007ffe0ff */
[----:B01----:R-:W-:-:S05]  /*17b0*/  VIMNMX R21, PT, PT, R36, UR6, PT ;  /* 0x0000000624157c48 */ /* 0x003fca000bfe0100 */
[----:B------:R-:W-:-:S04]  /*17c0*/  IMAD R21, R21, UR11, R4 ;  /* 0x0000000b15157c24 */ /* 0x000fc8000f8e0204 */
[----:B------:R-:W-:-:S06]  /*17d0*/  IMAD.WIDE R20, R21, 0x4, R18 ;  /* 0x0000000415147825 */ /* 0x000fcc00078e0212 */
[----:B------:R-:W2:Y:S01]  /*17e0*/  LDG.E R20, desc[UR8][R20.64] ;  /* 0x0000000814147981 */ /* 0x000ea2000c1e1900 */
[----:B------:R-:W-:Y:S01]  /*17f0*/  ISETP.GE.AND P0, PT, R34, UR7, PT ;  /* 0x0000000722007c0c */ /* 0x000fe2000bf06270 */
[----:B------:R-:W-:Y:S03]  /*1800*/  BSSY.RECONVERGENT B0, `(.L_x_210) ;  /* 0x000002e000007945 */ /* 0x000fe60003800200 */
[----:B------:R-:W-:-:S04]  /*1810*/  ISETP.GE.OR P0, PT, R3, UR10, P0 ;  /* 0x0000000a03007c0c */ /* 0x000fc80008706670 */
[----:B------:R-:W-:Y:S01]  /*1820*/  ISETP.GT.U32.OR P0, PT, R0, 0x17, P0 ;  /* 0x000000170000780c */ /* 0x000fe20000704470 */
[----:B--2---:R-:W-:Y:S04]  /*1830*/  SHFL.DOWN PT, R31, R20, 0x5, 0x1f ;  /* 0x08a01f00141f7f89 */ /* 0x004fe800000e0000 */
[----:B------:R-:W0:Y:S04]  /*1840*/  SHFL.DOWN PT, R33, R20, 0x3, 0x1f ;  /* 0x08601f0014217f89 */ /* 0x000e2800000e0000 */
[----:B------:R-:W-:Y:S04]  /*1850*/  SHFL.DOWN PT, R35, R20, 0x2, 0x1f ;  /* 0x08401f0014237f89 */ /* 0x000fe800000e0000 */
[----:B------:R-:W-:Y:S01]  /*1860*/  SHFL.DOWN PT, R21, R20, 0x7, 0x1f ;  /* 0x08e01f0014157f89 */ /* 0x000fe200000e0000 */
[----:B0-----:R-:W-:-:S03]  /*1870*/  FADD R33, R31, R33 ;  /* 0x000000211f217221 */ /* 0x001fc60000000000 */
[----:B------:R-:W0:Y:S01]  /*1880*/  SHFL.DOWN PT, R31, R20, 0x4, 0x1f ;  /* 0x08801f00141f7f89 */ /* 0x000e2200000e0000 */
[----:B------:R-:W-:-:S04]  /*1890*/  FMUL R33, R33, UR15 ;  /* 0x0000000f21217c20 */ /* 0x000fc80008400000 */
[----:B0-----:R-:W-:Y:S02]  /*18a0*/  FFMA R31, R31, UR12, R33 ;  /* 0x0000000c1f1f7c23 */ /* 0x001fe40008000021 */
[----:B------:R-:W0:Y:S02]  /*18b0*/  SHFL.DOWN PT, R33, R20, 0x6, 0x1f ;  /* 0x08c01f0014217f89 */ /* 0x000e2400000e0000 */
[----:B0-----:R-:W-:-:S04]  /*18c0*/  FADD R33, R33, R35 ;  /* 0x0000002321217221 */ /* 0x001fc80000000000 */
[----:B------:R-:W-:Y:S02]  /*18d0*/  FFMA R31, R33, UR14, R31 ;  /* 0x0000000e211f7c23 */ /* 0x000fe4000800001f */
[----:B------:R-:W0:Y:S02]  /*18e0*/  SHFL.DOWN PT, R33, R20, 0x1, 0x1f ;  /* 0x08201f0014217f89 */ /* 0x000e2400000e0000 */
[----:B0-----:R-:W-:-:S04]  /*18f0*/  FADD R21, R21, R33 ;  /* 0x0000002115157221 */ /* 0x001fc80000000000 */
[----:B------:R-:W-:Y:S02]  /*1900*/  FFMA R21, R21, UR17, R31 ;  /* 0x0000001115157c23 */ /* 0x000fe4000800001f */
[----:B------:R-:W0:Y:S02]  /*1910*/  SHFL.DOWN PT, R31, R20, 0x8, 0x1f ;  /* 0x09001f00141f7f89 */ /* 0x000e2400000e0000 */
[----:B0-----:R-:W-:-:S04]  /*1920*/  FADD R31, R20, R31 ;  /* 0x0000001f141f7221 */ /* 0x001fc80000000000 */
[----:B------:R-:W-:-:S05]  /*1930*/  FFMA R21, R31, UR16, R21 ;  /* 0x000000101f157c23 */ /* 0x000fca0008000015 */
[----:B------:R0:W-:Y:S01]  /*1940*/  STS [R27], R21 ;  /* 0x000000151b007388 */ /* 0x0001e20000000800 */
[----:B------:R-:W-:Y:S05]  /*1950*/  @P0 BRA `(.L_x_211) ;  /* 0x0000000000600947 */ /* 0x000fea0003800000 */
[-C--:B------:R-:W-:Y:S01]  /*1960*/  LEA R33, R30, R5.reuse, 0x7 ;  /* 0x000000051e217211 */ /* 0x080fe200078e38ff */
[----:B------:R-:W-:Y:S01]  /*1970*/  LDS R31, [R8] ;  /* 0x00000000081f7984 */ /* 0x000fe20000000800 */
[----:B------:R-:W-:-:S03]  /*1980*/  LEA R35, R32, R5, 0x7 ;  /* 0x0000000520237211 */ /* 0x000fc600078e38ff */
[----:B0-----:R-:W0:Y:S04]  /*1990*/  LDS R27, [R33] ;  /* 0x00000000211b7984 */ /* 0x001e280000000800 */
[----:B------:R-:W1:Y:S04]  /*19a0*/  LDS R21, [R7] ;  /* 0x0000000007157984 */ /* 0x000e680000000800 */
[----:B------:R-:W-:Y:S04]  /*19b0*/  LDS R29, [R29] ;  /* 0x000000001d1d7984 */ /* 0x000fe80000000800 */
[----:B------:R-:W2:Y:S01]  /*19c0*/  LDS R20, [R9] ;  /* 0x0000000009147984 */ /* 0x000ea20000000800 */
[----:B0-----:R-:W-:-:S04]  /*19d0*/  FADD R27, R27, R31 ;  /* 0x0000001f1b1b7221 */ /* 0x001fc80000000000 */
[----:B------:R-:W-:-:S04]  /*19e0*/  FMUL R27, R27, UR15 ;  /* 0x0000000f1b1b7c20 */ /* 0x000fc80008400000 */
[----:B-1----:R-:W-:Y:S02]  /*19f0*/  FFMA R31, R21, UR12, R27 ;  /* 0x0000000c151f7c23 */ /* 0x002fe4000800001b */
[----:B------:R-:W-:Y:S01]  /*1a00*/  LDS R27, [R35] ;  /* 0x00000000231b7984 */ /* 0x000fe20000000800 */
[----:B--2---:R-:W-:-:S03]  /*1a10*/  FADD R20, R29, R20 ;  /* 0x000000141d147221 */ /* 0x004fc60000000000 */
[----:B------:R-:W0:Y:S01]  /*1a20*/  LDS R21, [R10] ;  /* 0x000000000a157984 */ /* 0x000e220000000800 */
[----:B------:R-:W-:-:S03]  /*1a30*/  FFMA R20, R20, UR14, R31 ;  /* 0x0000000e14147c23 */ /* 0x000fc6000800001f */
[----:B------:R-:W-:Y:S04]  /*1a40*/  LDS R31, [R11] ;  /* 0x000000000b1f7984 */ /* 0x000fe80000000800 */
[----:B------:R-:W1:Y:S01]  /*1a50*/  LDS R29, [R25] ;  /* 0x00000000191d7984 */ /* 0x000e620000000800 */
[----:B0-----:R-:W-:-:S04]  /*1a60*/  FADD R21, R27, R21 ;  /* 0x000000151b157221 */ /* 0x001fc80000000000 */
[----:B------:R-:W-:Y:S02]  /*1a70*/  FFMA R27, R21, UR17, R20 ;  /* 0x00000011151b7c23 */ /* 0x000fe40008000014 */
[----:B------:R-:W0:Y:S01]  /*1a80*/  LDC.64 R20, c[0x0][0x388] ;  /* 0x0000e200ff147b82 */ /* 0x000e220000000a00 */
[----:B-1----:R-:W-:Y:S01]  /*1a90*/  FADD R29, R31, R29 ;  /* 0x0000001d1f1d7221 */ /* 0x002fe20000000000 */
[----:B------:R-:W-:-:S03]  /*1aa0*/  IMAD R31, R34, UR11, R3 ;  /* 0x0000000b221f7c24 */ /* 0x000fc6000f8e0203 */
[----:B------:R-:W-:Y:S01]  /*1ab0*/  FFMA R27, R29, UR16, R27 ;  /* 0x000000101d1b7c23 */ /* 0x000fe2000800001b */
[----:B0-----:R-:W-:-:S05]  /*1ac0*/  IMAD.WIDE R20, R31, 0x4, R20 ;  /* 0x000000041f147825 */ /* 0x001fca00078e0214 */
[----:B------:R1:W-:Y:S02]  /*1ad0*/  STG.E desc[UR8][R20.64], R27 ;  /* 0x0000001b14007986 */ /* 0x0003e4000c101908 */
.L_x_211:
[----:B------:R-:W-:Y:S05]  /*1ae0*/  BSYNC.RECONVERGENT B0 ;  /* 0x0000000000007941 */ /* 0x000fea0003800200 */
.L_x_210:
        /* <DEDUP_REMOVED lines=13> */
[----:B------:R-:W1:Y:S04]  /*1bc0*/  SHFL.DOWN PT, R33, R20, 0x2, 0x1f ;  /* 0x08401f0014217f89 */ /* 0x000e6800000e0000 */
[----:B------:R-:W-:Y:S01]  /*1bd0*/  SHFL.DOWN PT, R21, R20, 0x8, 0x1f ;  /* 0x09001f0014157f89 */ /* 0x000fe200000e0000 */
[----:B0-----:R-:W-:-:S03]  /*1be0*/  FADD R29, R27, R29 ;  /* 0x0000001d1b1d7221 */ /* 0x001fc60000000000 */
[----:B------:R-:W0:Y:S01]  /*1bf0*/  SHFL.DOWN PT, R27, R20, 0x4, 0x1f ;  /* 0x08801f00141b7f89 */ /* 0x000e2200000e0000 */
[----:B------:R-:W-:Y:S01]  /*1c00*/  FMUL R29, R29, UR15 ;  /* 0x0000000f1d1d7c20 */ /* 0x000fe20008400000 */
[----:B-1----:R-:W-:Y:S02]  /*1c10*/  FADD R31, R31, R33 ;  /* 0x000000211f1f7221 */ /* 0x002fe40000000000 */
[----:B------:R-:W-:Y:S01]  /*1c20*/  SHFL.DOWN PT, R33, R20, 0x1, 0x1f ;  /* 0x08201f0014217f89 */ /* 0x000fe200000e0000 */
[----:B0-----:R-:W-:-:S03]  /*1c30*/  FFMA R27, R27, UR12, R29 ;  /* 0x0000000c1b1b7c23 */ /* 0x001fc6000800001d */
[----:B------:R-:W0:Y:S01]  /*1c40*/  SHFL.DOWN PT, R29, R20, 0x7, 0x1f ;  /* 0x08e01f00141d7f89 */ /* 0x000e2200000e0000 */
[----:B------:R-:W-:Y:S01]  /*1c50*/  FFMA R27, R31, UR14, R27 ;  /* 0x0000000e1f1b7c23 */ /* 0x000fe2000800001b */
[----:B0-----:R-:W-:-:S04]  /*1c60*/  FADD R29, R29, R33 ;  /* 0x000000211d1d7221 */ /* 0x001fc80000000000 */
[----:B------:R-:W-:Y:S01]  /*1c70*/  FFMA R27, R29, UR17, R27 ;  /* 0x000000111d1b7c23 */ /* 0x000fe2000800001b */
[----:B------:R-:W-:-:S04]  /*1c80*/  MOV R29, 0x20 ;  /* 0x00000020001d7802 */ /* 0x000fc80000000f00 */
[----:B------:R-:W-:Y:S01]  /*1c90*/  VIADDMNMX R29, R2, R29, UR6, PT ;  /* 0x00000006021d7e46 */ /* 0x000fe2000b80011d */
[----:B------:R-:W-:-:S04]  /*1ca0*/  FADD R2, R20, R21 ;  /* 0x0000001514027221 */ /* 0x000fc80000000000 */
[----:B------:R-:W-:Y:S01]  /*1cb0*/  FFMA R2, R2, UR16, R27 ;  /* 0x0000001002027c23 */ /* 0x000fe2000800001b */
[----:B------:R-:W-:-:S04]  /*1cc0*/  IMAD R29, R29, UR11, R4 ;  /* 0x0000000b1d1d7c24 */ /* 0x000fc8000f8e0204 */
[----:B------:R0:W-:Y:S01]  /*1cd0*/  STS [R11], R2 ;  /* 0x000000020b007388 */ /* 0x0001e20000000800 */
[----:B------:R-:W-:Y:S01]  /*1ce0*/  IMAD.WIDE R18, R29, 0x4, R18 ;  /* 0x000000041d127825 */ /* 0x000fe200078e0212 */
[----:B------:R-:W-:Y:S06]  /*1cf0*/  @P0 BRA `(.L_x_213) ;  /* 0x0000000000580947 */ /* 0x000fec0003800000 */
[----:B------:R-:W-:Y:S04]  /*1d00*/  LDS R10, [R10] ;  /* 0x000000000a0a7984 */ /* 0x000fe80000000800 */
[----:B------:R-:W1:Y:S04]  /*1d10*/  LDS R21, [R12] ;  /* 0x000000000c157984 */ /* 0x000e680000000800 */
[----:B------:R-:W-:Y:S04]  /*1d20*/  LDS R9, [R9] ;  /* 0x0000000009097984 */ /* 0x000fe80000000800 */
[----:B------:R-:W2:Y:S04]  /*1d30*/  LDS R4, [R25] ;  /* 0x0000000019047984 */ /* 0x000ea80000000800 */
[----:B0-----:R-:W0:Y:S04]  /*1d40*/  LDS R2, [R13] ;  /* 0x000000000d027984 */ /* 0x001e280000000800 */
[----:B------:R-:W-:Y:S04]  /*1d50*/  LDS R8, [R8] ;  /* 0x0000000008087984 */ /* 0x000fe80000000800 */
[----:B------:R-:W3:Y:S04]  /*1d60*/  LDS R27, [R14] ;  /* 0x000000000e1b7984 */ /* 0x000ee80000000800 */
[----:B------:R-:W-:Y:S04]  /*1d70*/  LDS R7, [R7] ;  /* 0x0000000007077984 */ /* 0x000fe80000000800 */
[----:B------:R-:W4:Y:S01]  /*1d80*/  LDS R29, [R15] ;  /* 0x000000000f1d7984 */ /* 0x000f220000000800 */
[----:B-1----:R-:W-:-:S02]  /*1d90*/  FADD R31, R10, R21 ;  /* 0x000000150a1f7221 */ /* 0x002fc40000000000 */
[----:B------:R-:W1:Y:S02]  /*1da0*/  LDC.64 R20, c[0x0][0x388] ;  /* 0x0000e200ff147b82 */ /* 0x000e640000000a00 */
[----:B------:R-:W-:-:S04]  /*1db0*/  FMUL R31, R31, UR15 ;  /* 0x0000000f1f1f7c20 */ /* 0x000fc80008400000 */
[----:B--2---:R-:W-:Y:S01]  /*1dc0*/  FFMA R4, R4, UR12, R31 ;  /* 0x0000000c04047c23 */ /* 0x004fe2000800001f */
[----:B0-----:R-:W-:-:S04]  /*1dd0*/  FADD R9, R9, R2 ;  /* 0x0000000209097221 */ /* 0x001fc80000000000 */
[----:B------:R-:W-:Y:S01]  /*1de0*/  FFMA R4, R9, UR14, R4 ;  /* 0x0000000e09047c23 */ /* 0x000fe20008000004 */
[----:B------:R-:W-:Y:S02]  /*1df0*/  IMAD R9, R28, UR11, R3 ;  /* 0x0000000b1c097c24 */ /* 0x000fe4000f8e0203 */
[----:B---3--:R-:W-:-:S04]  /*1e00*/  FADD R27, R8, R27 ;  /* 0x0000001b081b7221 */ /* 0x008fc80000000000 */
[----:B------:R-:W-:Y:S01]  /*1e10*/  FFMA R4, R27, UR17, R4 ;  /* 0x000000111b047c23 */ /* 0x000fe20008000004 */
[----:B-1----:R-:W-:-:S04]  /*1e20*/  IMAD.WIDE R20, R9, 0x4, R20 ;  /* 0x0000000409147825 */ /* 0x002fc800078e0214 */
[----:B----4-:R-:W-:-:S04]  /*1e30*/  FADD R7, R7, R29 ;  /* 0x0000001d07077221 */ /* 0x010fc80000000000 */
[----:B------:R-:W-:-:S05]  /*1e40*/  FFMA R7, R7, UR16, R4 ;  /* 0x0000001007077c23 */ /* 0x000fca0008000004 */
[----:B------:R1:W-:Y:S02]  /*1e50*/  STG.E desc[UR8][R20.64], R7 ;  /* 0x0000000714007986 */ /* 0x0003e4000c101908 */
.L_x_213:
[----:B------:R-:W-:Y:S05]  /*1e60*/  BSYNC.RECONVERGENT B0 ;  /* 0x0000000000007941 */ /* 0x000fea0003800200 */
.L_x_212:
[----:B------:R-:W-:Y:S06]  /*1e70*/  BAR.SYNC.DEFER_BLOCKING 0x0 ;  /* 0x0000000000007b1d */ /* 0x000fec0000010000 */
[----:B------:R-:W2:Y:S01]  /*1e80*/  LDG.E R18, desc[UR8][R18.64] ;  /* 0x0000000812127981 */ /* 0x000ea2000c1e1900 */
[----:B------:R-:W-:Y:S01]  /*1e90*/  ISETP.GE.AND P0, PT, R36, UR7, PT ;  /* 0x0000000724007c0c */ /* 0x000fe2000bf06270 */
[----:B------:R-:W-:Y:S01]  /*1ea0*/  BSSY.RECONVERGENT B0, `(.L_x_214) ;  /* 0x0000032000007945 */ /* 0x000fe20003800200 */
[----:B------:R-:W-:Y:S02]  /*1eb0*/  ISETP.GE.AND P1, PT, R34, UR7, PT ;  /* 0x0000000722007c0c */ /* 0x000fe4000bf26270 */
[----:B------:R-:W-:-:S02]  /*1ec0*/  ISETP.GE.OR P0, PT, R3, UR10, P0 ;  /* 0x0000000a03007c0c */ /* 0x000fc40008706670 */
[----:B------:R-:W-:Y:S02]  /*1ed0*/  ISETP.GE.OR P1, PT, R3, UR10, P1 ;  /* 0x0000000a03007c0c */ /* 0x000fe40008f26670 */
[C---:B------:R-:W-:Y:S02]  /*1ee0*/  ISETP.GT.U32.OR P0, PT, R0.reuse, 0x17, P0 ;  /* 0x000000170000780c */ /* 0x040fe40000704470 */
[----:B------:R-:W-:Y:S01]  /*1ef0*/  ISETP.GT.U32.OR P1, PT, R0, 0x17, P1 ;  /* 0x000000170000780c */ /* 0x000fe20000f24470 */
[----:B--2---:R-:W-:Y:S04]  /*1f00*/  SHFL.DOWN PT, R4, R18, 0x5, 0x1f ;  /* 0x08a01f0012047f89 */ /* 0x004fe800000e0000 */
[----:B-1----:R-:W1:Y:S04]  /*1f10*/  SHFL.DOWN PT, R7, R18, 0x3, 0x1f ;  /* 0x08601f0012077f89 */ /* 0x002e6800000e0000 */
[----:B------:R-:W-:Y:S04]  /*1f20*/  SHFL.DOWN PT, R8, R18, 0x6, 0x1f ;  /* 0x08c01f0012087f89 */ /* 0x000fe800000e0000 */
[----:B------:R-:W2:Y:S04]  /*1f30*/  SHFL.DOWN PT, R9, R18, 0x2, 0x1f ;  /* 0x08401f0012097f89 */ /* 0x000ea800000e0000 */
[----:B0-----:R-:W0:Y:S04]  /*1f40*/  SHFL.DOWN PT, R2, R18, 0x4, 0x1f ;  /* 0x08801f0012027f89 */ /* 0x001e2800000e0000 */
[----:B------:R-:W-:Y:S04]  /*1f50*/  SHFL.DOWN PT, R10, R18, 0x7, 0x1f ;  /* 0x08e01f00120a7f89 */ /* 0x000fe800000e0000 */
[----:B------:R-:W3:Y:S04]  /*1f60*/  SHFL.DOWN PT, R21, R18, 0x1, 0x1f ;  /* 0x08201f0012157f89 */ /* 0x000ee800000e0000 */
[----:B------:R-:W4:Y:S01]  /*1f70*/  SHFL.DOWN PT, R27, R18, 0x8, 0x1f ;  /* 0x09001f00121b7f89 */ /* 0x000f2200000e0000 */
[----:B-1----:R-:W-:-:S04]  /*1f80*/  FADD R4, R4, R7 ;  /* 0x0000000704047221 */ /* 0x002fc80000000000 */
[----:B------:R-:W-:Y:S01]  /*1f90*/  FMUL R7, R4, UR15 ;  /* 0x0000000f04077c20 */ /* 0x000fe20008400000 */
[----:B--2---:R-:W-:-:S03]  /*1fa0*/  FADD R9, R8, R9 ;  /* 0x0000000908097221 */ /* 0x004fc60000000000 */
[----:B0-----:R-:W-:-:S04]  /*1fb0*/  FFMA R2, R2, UR12, R7 ;  /* 0x0000000c02027c23 */ /* 0x001fc80008000007 */
[----:B------:R-:W-:Y:S01]  /*1fc0*/  FFMA R2, R9, UR14, R2 ;  /* 0x0000000e09027c23 */ /* 0x000fe20008000002 */
[----:B---3--:R-:W-:Y:S01]  /*1fd0*/  FADD R21, R10, R21 ;  /* 0x000000150a157221 */ /* 0x008fe20000000000 */
[----:B----4-:R-:W-:-:S03]  /*1fe0*/  FADD R27, R18, R27 ;  /* 0x0000001b121b7221 */ /* 0x010fc60000000000 */
[----:B------:R-:W-:-:S04]  /*1ff0*/  FFMA R2, R21, UR17, R2 ;  /* 0x0000001115027c23 */ /* 0x000fc80008000002 */
[----:B------:R-:W-:-:S05]  /*2000*/  FFMA R2, R27, UR16, R2 ;  /* 0x000000101b027c23 */ /* 0x000fca0008000002 */
[----:B------:R0:W-:Y:S01]  /*2010*/  STS [R17], R2 ;  /* 0x0000000211007388 */ /* 0x0001e20000000800 */
[----:B------:R-:W-:Y:S05]  /*2020*/  @P0 BRA `(.L_x_215) ;  /* 0x0000000000640947 */ /* 0x000fea0003800000 */
[-C--:B------:R-:W-:Y:S01]  /*2030*/  LEA R7, R22, R5.reuse, 0x7 ;  /* 0x0000000516077211 */ /* 0x080fe200078e38ff */
[----:B------:R-:W-:Y:S01]  /*2040*/  LDS R14, [R14] ;  /* 0x000000000e0e7984 */ /* 0x000fe20000000800 */
[-C--:B------:R-:W-:Y:S02]  /*2050*/  LEA R8, R24, R5.reuse, 0x7 ;  /* 0x0000000518087211 */ /* 0x080fe400078e38ff */
[----:B0-----:R-:W-:Y:S01]  /*2060*/  LEA R17, R26, R5, 0x7 ;  /* 0x000000051a117211 */ /* 0x001fe200078e38ff */
[----:B------:R-:W-:Y:S01]  /*2070*/  LDS R15, [R15] ;  /* 0x000000000f0f7984 */ /* 0x000fe20000000800 */
[----:B------:R-:W0:Y:S03]  /*2080*/  LDC.64 R4, c[0x0][0x388] ;  /* 0x0000e200ff047b82 */ /* 0x000e260000000a00 */
[----:B------:R-:W1:Y:S04]  /*2090*/  LDS R7, [R7] ;  /* 0x0000000007077984 */ /* 0x000e680000000800 */
[----:B------:R-:W-:Y:S04]  /*20a0*/  LDS R13, [R13] ;  /* 0x000000000d0d7984 */ /* 0x000fe80000000800 */
[----:B------:R-:W2:Y:S04]  /*20b0*/  LDS R8, [R8] ;  /* 0x0000000008087984 */ /* 0x000ea80000000800 */
[----:B------:R-:W-:Y:S04]  /*20c0*/  LDS R12, [R12] ;  /* 0x000000000c0c7984 */ /* 0x000fe80000000800 */
[----:B------:R-:W3:Y:S04]  /*20d0*/  LDS R9, [R17] ;  /* 0x0000000011097984 */ /* 0x000ee80000000800 */
[----:B------:R-:W-:Y:S04]  /*20e0*/  LDS R25, [R25] ;  /* 0x0000000019197984 */ /* 0x000fe80000000800 */
[----:B------:R-:W4:Y:S01]  /*20f0*/  LDS R10, [R11] ;  /* 0x000000000b0a7984 */ /* 0x000f220000000800 */
[----:B-1----:R-:W-:-:S04]  /*2100*/  FADD R7, R14, R7 ;  /* 0x000000070e077221 */ /* 0x002fc80000000000 */
[----:B------:R-:W-:Y:S01]  /*2110*/  FMUL R2, R7, UR15 ;  /* 0x0000000f07027c20 */ /* 0x000fe20008400000 */
[----:B------:R-:W-:-:S03]  /*2120*/  IMAD R7, R36, UR11, R3 ;  /* 0x0000000b24077c24 */ /* 0x000fc6000f8e0203 */
[----:B------:R-:W-:Y:S01]  /*2130*/  FFMA R2, R15, UR12, R2 ;  /* 0x0000000c0f027c23 */ /* 0x000fe20008000002 */
[----:B--2---:R-:W-:Y:S01]  /*2140*/  FADD R13, R13, R8 ;  /* 0x000000080d0d7221 */ /* 0x004fe20000000000 */
[----:B0-----:R-:W-:-:S04]  /*2150*/  IMAD.WIDE R4, R7, 0x4, R4 ;  /* 0x0000000407047825 */ /* 0x001fc800078e0204 */
[----:B------:R-:W-:Y:S01]  /*2160*/  FFMA R2, R13, UR14, R2 ;  /* 0x0000000e0d027c23 */ /* 0x000fe20008000002 */
[----:B---3--:R-:W-:-:S04]  /*2170*/  FADD R9, R12, R9 ;  /* 0x000000090c097221 */ /* 0x008fc80000000000 */
[----:B------:R-:W-:Y:S01]  /*2180*/  FFMA R2, R9, UR17, R2 ;  /* 0x0000001109027c23 */ /* 0x000fe20008000002 */
[----:B----4-:R-:W-:-:S04]  /*2190*/  FADD R25, R25, R10 ;  /* 0x0000000a19197221 */ /* 0x010fc80000000000 */
[----:B------:R-:W-:-:S05]  /*21a0*/  FFMA R25, R25, UR16, R2 ;  /* 0x0000001019197c23 */ /* 0x000fca0008000002 */
[----:B------:R1:W-:Y:S02]  /*21b0*/  STG.E desc[UR8][R4.64], R25 ;  /* 0x0000001904007986 */ /* 0x0003e4000c101908 */
.L_x_215:
[----:B------:R-:W-:Y:S05]  /*21c0*/  BSYNC.RECONVERGENT B0 ;  /* 0x0000000000007941 */ /* 0x000fea0003800200 */
.L_x_214:
[----:B------:R-:W-:Y:S06]  /*21d0*/  BAR.SYNC.DEFER_BLOCKING 0x0 ;  /* 0x0000000000007b1d */ /* 0x000fec0000010000 */
[----:B------:R-:W-:Y:S05]  /*21e0*/  @P1 EXIT ;  /* 0x000000000000194d */ /* 0x000fea0003800000 */
[----:B------:R-:W2:Y:S01]  /*21f0*/  S2UR UR5, SR_CgaCtaId ;  /* 0x00000000000579c3 */ /* 0x000ea20000008800 */
[----:B0-----:R-:W0:Y:S01]  /*2200*/  S2R R2, SR_TID.Y ;  /* 0x0000000000027919 */ /* 0x001e220000002200 */
[----:B------:R-:W-:Y:S01]  /*2210*/  UMOV UR4, 0x400 ;  /* 0x0000040000047882 */ /* 0x000fe20000000000 */
[----:B------:R-:W-:Y:S01]  /*2220*/  LOP3.LUT R6, R6, 0xf, RZ, 0xc0, !PT ;  /* 0x0000000f06067812 */ /* 0x000fe200078ec0ff */
[----:B------:R-:W-:Y:S01]  /*2230*/  IMAD R3, R34, UR11, R3 ;  /* 0x0000000b22037c24 */ /* 0x000fe2000f8e0203 */
[----:B--2---:R-:W-:-:S06]  /*2240*/  ULEA UR4, UR5, UR4, 0x18 ;  /* 0x0000000405047291 */ /* 0x004fcc000f8ec0ff */
[----:B------:R-:W-:Y:S02]  /*2250*/  LEA R7, R32, UR4, 0x7 ;  /* 0x0000000420077c11 */ /* 0x000fe4000f8e38ff */
[----:B-1----:R-:W-:Y:S02]  /*2260*/  LEA R5, R26, UR4, 0x7 ;  /* 0x000000041a057c11 */ /* 0x002fe4000f8e38ff */
[----:B0-----:R-:W-:Y:S02]  /*2270*/  IADD3 R2, PT, PT, R2, 0x4, RZ ;  /* 0x0000000402027810 */ /* 0x001fe40007ffe0ff */
[C---:B------:R-:W-:Y:S02]  /*2280*/  LEA R7, R0.reuse, R7, 0x2 ;  /* 0x0000000700077211 */ /* 0x040fe400078e10ff */
[----:B------:R-:W-:Y:S02]  /*2290*/  LEA R5, R0, R5, 0x2 ;  /* 0x0000000500057211 */ /* 0x000fe400078e10ff */
[----:B------:R-:W-:-:S02]  /*22a0*/  IADD3 R23, PT, PT, R23, UR4, RZ ;  /* 0x0000000417177c10 */ /* 0x000fc4000fffe0ff */
[----:B------:R-:W-:Y:S01]  /*22b0*/  LEA R9, R24, UR4, 0x7 ;  /* 0x0000000418097c11 */ /* 0x000fe2000f8e38ff */
[----:B------:R-:W-:Y:S01]  /*22c0*/  LDS R7, [R7] ;  /* 0x0000000007077984 */ /* 0x000fe20000000800 */
[----:B------:R-:W-:Y:S02]  /*22d0*/  LEA R11, R6, UR4, 0x7 ;  /* 0x00000004060b7c11 */ /* 0x000fe4000f8e38ff */
[----:B------:R-:W-:Y:S02]  /*22e0*/  LOP3.LUT R19, R2, 0xf, RZ, 0xc0, !PT ;  /* 0x0000000f02137812 */ /* 0x000fe400078ec0ff */
[----:B------:R0:W1:Y:S01]  /*22f0*/  LDS R2, [R5] ;  /* 0x0000000005027984 */ /* 0x0000620000000800 */
[----:B------:R-:W-:Y:S02]  /*2300*/  LEA R13, R22, UR4, 0x7 ;  /* 0x00000004160d7c11 */ /* 0x000fe4000f8e38ff */
[C---:B------:R-:W-:Y:S02]  /*2310*/  LEA R23, R0.reuse, R23, 0x2 ;  /* 0x0000001700177211 */ /* 0x040fe400078e10ff */
[----:B------:R-:W-:-:S02]  /*2320*/  LEA R9, R0, R9, 0x2 ;  /* 0x0000000900097211 */ /* 0x000fc400078e10ff */
[----:B------:R-:W-:Y:S01]  /*2330*/  LEA R15, R30, UR4, 0x7 ;  /* 0x000000041e0f7c11 */ /* 0x000fe2000f8e38ff */
[----:B0-----:R-:W0:Y:S01]  /*2340*/  LDC.64 R4, c[0x0][0x388] ;  /* 0x0000e200ff047b82 */ /* 0x001e220000000a00 */
[----:B------:R-:W-:Y:S01]  /*2350*/  LEA R11, R0, R11, 0x2 ;  /* 0x0000000b000b7211 */ /* 0x000fe200078e10ff */
[----:B------:R-:W2:Y:S01]  /*2360*/  LDS R23, [R23] ;  /* 0x0000000017177984 */ /* 0x000ea20000000800 */
[----:B------:R-:W-:Y:S02]  /*2370*/  IADD3 R17, PT, PT, R16, UR4, RZ ;  /* 0x0000000410117c10 */ /* 0x000fe4000fffe0ff */
[C---:B------:R-:W-:Y:S01]  /*2380*/  LEA R13, R0.reuse, R13, 0x2 ;  /* 0x0000000d000d7211 */ /* 0x040fe200078e10ff */
[----:B------:R-:W-:Y:S01]  /*2390*/  LDS R9, [R9] ;  /* 0x0000000009097984 */ /* 0x000fe20000000800 */
[C---:B------:R-:W-:Y:S02]  /*23a0*/  LEA R15, R0.reuse, R15, 0x2 ;  /* 0x0000000f000f7211 */ /* 0x040fe400078e10ff */
[----:B------:R-:W-:Y:S01]  /*23b0*/  LEA R19, R19, UR4, 0x7 ;  /* 0x0000000413137c11 */ /* 0x000fe2000f8e38ff */
[----:B------:R-:W3:Y:S01]  /*23c0*/  LDS R6, [R11] ;  /* 0x000000000b067984 */ /* 0x000ee20000000800 */
[----:B------:R-:W-:-:S02]  /*23d0*/  LEA R17, R0, R17, 0x2 ;  /* 0x0000001100117211 */ /* 0x000fc400078e10ff */
[----:B------:R-:W-:Y:S01]  /*23e0*/  LEA R19, R0, R19, 0x2 ;  /* 0x0000001300137211 */ /* 0x000fe200078e10ff */
[----:B------:R-:W-:Y:S04]  /*23f0*/  LDS R13, [R13] ;  /* 0x000000000d0d7984 */ /* 0x000fe80000000800 */
[----:B------:R-:W4:Y:S04]  /*2400*/  LDS R0, [R15] ;  /* 0x000000000f007984 */ /* 0x000f280000000800 */
[----:B------:R-:W-:Y:S01]  /*2410*/  LDS R17, [R17] ;  /* 0x0000000011117984 */ /* 0x000fe20000000800 */
[----:B0-----:R-:W-:-:S03]  /*2420*/  IMAD.WIDE R4, R3, 0x4, R4 ;  /* 0x0000000403047825 */ /* 0x001fc600078e0204 */
[----:B------:R-:W0:Y:S01]  /*2430*/  LDS R8, [R19] ;  /* 0x0000000013087984 */ /* 0x000e220000000800 */
[----:B-1----:R-:W-:-:S04]  /*2440*/  FADD R2, R2, R7 ;  /* 0x0000000702027221 */ /* 0x002fc80000000000 */
[----:B------:R-:W-:-:S04]  /*2450*/  FMUL R2, R2, UR15 ;  /* 0x0000000f02027c20 */ /* 0x000fc80008400000 */
[----:B--2---:R-:W-:Y:S01]  /*2460*/  FFMA R2, R23, UR12, R2 ;  /* 0x0000000c17027c23 */ /* 0x004fe20008000002 */
[----:B---3--:R-:W-:-:S04]  /*2470*/  FADD R9, R9, R6 ;  /* 0x0000000609097221 */ /* 0x008fc80000000000 */
[----:B------:R-:W-:Y:S01]  /*2480*/  FFMA R2, R9, UR14, R2 ;  /* 0x0000000e09027c23 */ /* 0x000fe20008000002 */
[----:B----4-:R-:W-:-:S04]  /*2490*/  FADD R7, R13, R0 ;  /* 0x000000000d077221 */ /* 0x010fc80000000000 */
[----:B------:R-:W-:Y:S01]  /*24a0*/  FFMA R2, R7, UR17, R2 ;  /* 0x0000001107027c23 */ /* 0x000fe20008000002 */
[----:B0-----:R-:W-:-:S04]  /*24b0*/  FADD R17, R17, R8 ;  /* 0x0000000811117221 */ /* 0x001fc80000000000 */
[----:B------:R-:W-:-:S05]  /*24c0*/  FFMA R17, R17, UR16, R2 ;  /* 0x0000001011117c23 */ /* 0x000fca0008000002 */
[----:B------:R-:W-:Y:S01]  /*24d0*/  STG.E desc[UR8][R4.64], R17 ;  /* 0x0000001104007986 */ /* 0x000fe2000c101908 */
[----:B------:R-:W-:Y:S05]  /*24e0*/  EXIT ;  /* 0x000000000000794d */ /* 0x000fea0003800000 */
.L_x_216:
        /* <DEDUP_REMOVED lines=9> */
.L_x_230:


//--------------------- .nv.shared._Z20FindMaxCorr10_kernelP9SiftPointS0_ii --------------------------
	.section	.nv.shared._Z20FindMaxCorr10_kernelP9SiftPointS0_ii,"aw",@nobits
	.sectionflags	@""
	.align	16
.nv.shared._Z20FindMaxCorr10_kernelP9SiftPointS0_ii:
	.zero		33792


//--------------------- .nv.shared.reserved.0     --------------------------
	.section	.nv.shared.reserved.0,"aw",@nobits
	.weak		__nv_reservedSMEM_offset_0_alias
	.size		__nv_reservedSMEM_offset_0_alias, 0, 64
	.other		__nv_reservedSMEM_offset_0_alias,@"STO_CUDA_RESERVED_SHARED STV_DEFAULT"
__nv_reservedSMEM_offset_0_alias:
	.zero		0
	.zero		64


//--------------------- .nv.global                --------------------------
	.section	.nv.global,"aw",@nobits
	.align	4
.nv.global:
	.type		d_PointCounter,@object
	.size		d_PointCounter,(.L_1 - d_PointCounter)
d_PointCounter:
	.zero		68
.L_1:


//--------------------- .nv.shared._Z37ExtractSiftDescriptorsCONSTNew_kernelyP9SiftPointfi --------------------------
	.section	.nv.shared._Z37ExtractSiftDescriptorsCONSTNew_kernelyP9SiftPointfi,"aw",@nobits
	.sectionflags	@""
	.align	4
.nv.shared._Z37ExtractSiftDescriptorsCONSTNew_kernelyP9SiftPointfi:
	.zero		1616


//--------------------- .nv.shared._Z31ComputeOrientationsCONST_kernelyP9SiftPointi --------------------------
	.section	.nv.shared._Z31ComputeOrientationsCONST_kernelyP9SiftPointi,"aw",@nobits
	.sectionflags	@""
	.align	4
.nv.shared._Z31ComputeOrientationsCONST_kernelyP9SiftPointi:
	.zero		1324


//--------------------- .nv.shared._Z25FindPointsMultiNew_kernelPfP9SiftPointiiifffffi --------------------------
	.section	.nv.shared._Z25FindPointsMultiNew_kernelPfP9SiftPointiiifffffi,"aw",@nobits
	.sectionflags	@""
	.align	2
.nv.shared._Z25FindPointsMultiNew_kernelPfP9SiftPointiiifffffi:
	.zero		1152


//--------------------- .nv.shared._Z22LaplaceMultiMem_kernelPfS_iiii --------------------------
	.section	.nv.shared._Z22LaplaceMultiMem_kernelPfS_iiii,"aw",@nobits
	.sectionflags	@""
	.align	4
.nv.shared._Z22LaplaceMultiMem_kernelPfS_iiii:
	.zero		5376


//--------------------- .nv.shared._Z16ScaleDown_kernelPfS_iiii --------------------------
	.section	.nv.shared._Z16ScaleDown_kernelPfS_iiii,"aw",@nobits
	.sectionflags	@""
	.align	4
.nv.shared._Z16ScaleDown_kernelPfS_iiii:
	.zero		2096


//--------------------- .nv.shared._Z19LowPassBlock_kernelPfS_iii --------------------------
	.section	.nv.shared._Z19LowPassBlock_kernelPfS_iii,"aw",@nobits
	.sectionflags	@""
	.align	4
.nv.shared._Z19LowPassBlock_kernelPfS_iii:
	.zero		3072


//--------------------- .nv.constant0._Z20FindMaxCorr10_kernelP9SiftPointS0_ii --------------------------
	.section	.nv.constant0._Z20FindMaxCorr10_kernelP9SiftPointS0_ii,"a",@progbits
	.sectionflags	@""
	.align	4
.nv.constant0._Z20FindMaxCorr10_kernelP9SiftPointS0_ii:
	.zero		920


//--------------------- .nv.constant0._Z19CleanMatches_kernelP9SiftPointi --------------------------
	.section	.nv.constant0._Z19CleanMatches_kernelP9SiftPointi,"a",@progbits
	.sectionflags	@""
	.align	4
.nv.constant0._Z19CleanMatches_kernelP9SiftPointi:
	.zero		908


//--------------------- .nv.constant0._Z37ExtractSiftDescriptorsCONSTNew_kernelyP9SiftPointfi --------------------------
	.section	.nv.constant0._Z37ExtractSiftDescriptorsCONSTNew_kernelyP9SiftPointfi,"a",@progbits
	.sectionflags	@""
	.align	4
.nv.constant0._Z37ExtractSiftDescriptorsCONSTNew_kernelyP9SiftPointfi:
	.zero		920


//--------------------- .nv.constant0._Z31ComputeOrientationsCONST_kernelyP9SiftPointi --------------------------
	.section	.nv.constant0._Z31ComputeOrientationsCONST_kernelyP9SiftPointi,"a",@progbits
	.sectionflags	@""
	.align	4
.nv.constant0._Z31ComputeOrientationsCONST_kernelyP9SiftPointi:
	.zero		916


//--------------------- .nv.constant0._Z25FindPointsMultiNew_kernelPfP9SiftPointiiifffffi --------------------------
	.section	.nv.constant0._Z25FindPointsMultiNew_kernelPfP9SiftPointiiifffffi,"a",@progbits
	.sectionflags	@""
	.align	4
.nv.constant0._Z25FindPointsMultiNew_kernelPfP9SiftPointiiifffffi:
	.zero		948


//--------------------- .nv.constant0._Z22LaplaceMultiMem_kernelPfS_iiii --------------------------
	.section	.nv.constant0._Z22LaplaceMultiMem_kernelPfS_iiii,"a",@progbits
	.sectionflags	@""
	.align	4
.nv.constant0._Z22LaplaceMultiMem_kernelPfS_iiii:
	.zero		928


//--------------------- .nv.constant0._Z16ScaleDown_kernelPfS_iiii --------------------------
	.section	.nv.constant0._Z16ScaleDown_kernelPfS_iiii,"a",@progbits
	.sectionflags	@""
	.align	4
.nv.constant0._Z16ScaleDown_kernelPfS_iiii:
	.zero		928


//--------------------- .nv.constant0._Z19LowPassBlock_kernelPfS_iii --------------------------
	.section	.nv.constant0._Z19LowPassBlock_kernelPfS_iii,"a",@progbits
	.sectionflags	@""
	.align	4
.nv.constant0._Z19LowPassBlock_kernelPfS_iii:
	.zero		924


//--------------------- SYMBOLS --------------------------

	.type		.nv.reservedSmem.offset0,@object
	.size		.nv.reservedSmem.offset0,0x4
	.type		.nv.reservedSmem.cap,@object
	.size		.nv.reservedSmem.cap,0x4
